	.target	sm_100a

	.elftype	@"ET_EXEC"


//--------------------- .note.nv.tkinfo           --------------------------
	.section	.note.nv.tkinfo,"",@"SHT_NOTE"
	.sectionflags	@"SHF_NOTE_NV_TKINFO"
	.tkinfo
        /*0018*/ 	.word	0x00000002
        /*0030*/ 	.string	""
        /*0030*/ 	.string	"ptxas"
        /*0030*/ 	.string	"Cuda compilation tools, release 13.0, V13.0.88"
        /*0030*/ 	.string	"Build cuda_13.0.r13.0/compiler.36424714_0"
        /*0030*/ 	.string	"-arch sm_100a -m 64 "



//--------------------- .note.nv.cuinfo           --------------------------
	.section	.note.nv.cuinfo,"",@"SHT_NOTE"
	.sectionflags	@"SHF_NOTE_NV_CUINFO"
        /*0018*/ 	.short	0x0002
        /*001a*/ 	.short	0x0064
        /*001c*/ 	.short	0x0082
	.zero		2


//--------------------- .nv.info                  --------------------------
	.section	.nv.info,"",@"SHT_CUDA_INFO"
	.align	4


	//----- nvinfo : EIATTR_REGCOUNT
	.align		4
        /*0000*/ 	.byte	0x04, 0x2f
        /*0002*/ 	.short	(.L_19 - .L_18)
	.align		4
.L_18:
        /*0004*/ 	.word	index@(_ZN7cutlass13device_kernelINS_4conv6kernel13ConvUniversalINS1_16ConvProblemShapeILNS1_8OperatorE0ELi3EEENS1_10collective14CollectiveConvINS1_47MainloopSm100TmaUmmaWarpSpecializedImplicitGemmILS5_0ELi6ELi3ELi1ELi2EN4cute5tupleIJNSA_1CILi2EEENSC_ILi1EEESE_EEEEENSB_IJNSC_ILi64EEESH_NSB_IJSH_EEEEEENS_10tfloat32_tESK_NSA_8TiledMMAINSA_8MMA_AtomIJNSA_17SM100_MMA_TF32_SSISK_SK_fLi64ELi64ELNSA_4UMMA5MajorE0ELSP_0ELNSO_7ScaleInE0ELSQ_0EEEEEENSA_6LayoutINSB_IJSE_SE_SE_EEENSB_IJNSC_ILi0EEESV_SV_EEEEENSB_IJNSA_10UnderscoreESY_SY_EEEEENS7_6detail27Sm100ImplicitGemmTileTraitsINSA_20SM90_TMA_LOAD_IM2COLENSA_14ComposedLayoutINSA_7SwizzleILi3ELi4ELi3EEENSA_18smem_ptr_flag_bitsILi32EEENST_INSB_IJNSC_ILi8EEENSC_ILi32EEEEEENSB_IJS1A_SE_EEEEEEEvEENS12_INSA_23SM90_TMA_LOAD_MULTICASTES1E_vEEEENS_8epilogue10collective18CollectiveEpilogueINS1J_23Sm100TmaWarpSpecializedILi3ELi2ELi16ELb1ELb0EEEJSJ_NSB_IJNST_ISH_SE_EENST_IS1A_SE_EEEEESK_NSB_IJNSB_IJllllEEESE_SV_EEESK_S1S_NS1J_6fusion15FusionCallbacksIS1N_NS1T_17LinearCombinationISK_fSK_fLNS_15FloatRoundStyleE2EEESJ_S1Q_JEEENSA_5SM1004TMEM4LOAD26SM100_TMEM_LOAD_16dp128b8xES13_S1E_NSA_17SM75_U32x4_LDSM_NENSA_21SM90_TMA_STORE_IM2COLES1E_NSA_17SM90_U32x4_STSM_NENSA_39AutoVectorizingCopyWithAssumedAlignmentILi128EEEEEEvvEEEEvNT_6ParamsE)
        /*0008*/ 	.word	0x00000058


	//----- nvinfo : EIATTR_FRAME_SIZE
	.align		4
.L_19:
        /*000c*/ 	.byte	0x04, 0x11
        /*000e*/ 	.short	(.L_21 - .L_20)
	.align		4
.L_20:
        /*0010*/ 	.word	index@($__internal_2_$__cuda_sm10x_tcgen05_guardrail_trap_unallocated_columns_being_dealloced)
        /*0014*/ 	.word	0x00000008


	//----- nvinfo : EIATTR_FRAME_SIZE
	.align		4
.L_21:
        /*0018*/ 	.byte	0x04, 0x11
        /*001a*/ 	.short	(.L_23 - .L_22)
	.align		4
.L_22:
        /*001c*/ 	.word	index@($__internal_1_$__cuda_sm10x_tcgen05_guardrail_trap_phase_invalid_during_alloc)
        /*0020*/ 	.word	0x00000008


	//----- nvinfo : EIATTR_FRAME_SIZE
	.align		4
.L_23:
        /*0024*/ 	.byte	0x04, 0x11
        /*0026*/ 	.short	(.L_25 - .L_24)
	.align		4
.L_24:
        /*0028*/ 	.word	index@($__internal_0_$__cuda_sm10x_tcgen05_guardrail_trap_col_being_dealloced_not_returned_by_alloc)
        /*002c*/ 	.word	0x00000008


	//----- nvinfo : EIATTR_FRAME_SIZE
	.align		4
.L_25:
        /*0030*/ 	.byte	0x04, 0x11
        /*0032*/ 	.short	(.L_27 - .L_26)
	.align		4
.L_26:
        /*0034*/ 	.word	index@(_ZN7cutlass13device_kernelINS_4conv6kernel13ConvUniversalINS1_16ConvProblemShapeILNS1_8OperatorE0ELi3EEENS1_10collective14CollectiveConvINS1_47MainloopSm100TmaUmmaWarpSpecializedImplicitGemmILS5_0ELi6ELi3ELi1ELi2EN4cute5tupleIJNSA_1CILi2EEENSC_ILi1EEESE_EEEEENSB_IJNSC_ILi64EEESH_NSB_IJSH_EEEEEENS_10tfloat32_tESK_NSA_8TiledMMAINSA_8MMA_AtomIJNSA_17SM100_MMA_TF32_SSISK_SK_fLi64ELi64ELNSA_4UMMA5MajorE0ELSP_0ELNSO_7ScaleInE0ELSQ_0EEEEEENSA_6LayoutINSB_IJSE_SE_SE_EEENSB_IJNSC_ILi0EEESV_SV_EEEEENSB_IJNSA_10UnderscoreESY_SY_EEEEENS7_6detail27Sm100ImplicitGemmTileTraitsINSA_20SM90_TMA_LOAD_IM2COLENSA_14ComposedLayoutINSA_7SwizzleILi3ELi4ELi3EEENSA_18smem_ptr_flag_bitsILi32EEENST_INSB_IJNSC_ILi8EEENSC_ILi32EEEEEENSB_IJS1A_SE_EEEEEEEvEENS12_INSA_23SM90_TMA_LOAD_MULTICASTES1E_vEEEENS_8epilogue10collective18CollectiveEpilogueINS1J_23Sm100TmaWarpSpecializedILi3ELi2ELi16ELb1ELb0EEEJSJ_NSB_IJNST_ISH_SE_EENST_IS1A_SE_EEEEESK_NSB_IJNSB_IJllllEEESE_SV_EEESK_S1S_NS1J_6fusion15FusionCallbacksIS1N_NS1T_17LinearCombinationISK_fSK_fLNS_15FloatRoundStyleE2EEESJ_S1Q_JEEENSA_5SM1004TMEM4LOAD26SM100_TMEM_LOAD_16dp128b8xES13_S1E_NSA_17SM75_U32x4_LDSM_NENSA_21SM90_TMA_STORE_IM2COLES1E_NSA_17SM90_U32x4_STSM_NENSA_39AutoVectorizingCopyWithAssumedAlignmentILi128EEEEEEvvEEEEvNT_6ParamsE)
        /*0038*/ 	.word	0x00000008


	//----- nvinfo : EIATTR_MIN_STACK_SIZE
	.align		4
.L_27:
        /*003c*/ 	.byte	0x04, 0x12
        /*003e*/ 	.short	(.L_29 - .L_28)
	.align		4
.L_28:
        /*0040*/ 	.word	index@(_ZN7cutlass13device_kernelINS_4conv6kernel13ConvUniversalINS1_16ConvProblemShapeILNS1_8OperatorE0ELi3EEENS1_10collective14CollectiveConvINS1_47MainloopSm100TmaUmmaWarpSpecializedImplicitGemmILS5_0ELi6ELi3ELi1ELi2EN4cute5tupleIJNSA_1CILi2EEENSC_ILi1EEESE_EEEEENSB_IJNSC_ILi64EEESH_NSB_IJSH_EEEEEENS_10tfloat32_tESK_NSA_8TiledMMAINSA_8MMA_AtomIJNSA_17SM100_MMA_TF32_SSISK_SK_fLi64ELi64ELNSA_4UMMA5MajorE0ELSP_0ELNSO_7ScaleInE0ELSQ_0EEEEEENSA_6LayoutINSB_IJSE_SE_SE_EEENSB_IJNSC_ILi0EEESV_SV_EEEEENSB_IJNSA_10UnderscoreESY_SY_EEEEENS7_6detail27Sm100ImplicitGemmTileTraitsINSA_20SM90_TMA_LOAD_IM2COLENSA_14ComposedLayoutINSA_7SwizzleILi3ELi4ELi3EEENSA_18smem_ptr_flag_bitsILi32EEENST_INSB_IJNSC_ILi8EEENSC_ILi32EEEEEENSB_IJS1A_SE_EEEEEEEvEENS12_INSA_23SM90_TMA_LOAD_MULTICASTES1E_vEEEENS_8epilogue10collective18CollectiveEpilogueINS1J_23Sm100TmaWarpSpecializedILi3ELi2ELi16ELb1ELb0EEEJSJ_NSB_IJNST_ISH_SE_EENST_IS1A_SE_EEEEESK_NSB_IJNSB_IJllllEEESE_SV_EEESK_S1S_NS1J_6fusion15FusionCallbacksIS1N_NS1T_17LinearCombinationISK_fSK_fLNS_15FloatRoundStyleE2EEESJ_S1Q_JEEENSA_5SM1004TMEM4LOAD26SM100_TMEM_LOAD_16dp128b8xES13_S1E_NSA_17SM75_U32x4_LDSM_NENSA_21SM90_TMA_STORE_IM2COLES1E_NSA_17SM90_U32x4_STSM_NENSA_39AutoVectorizingCopyWithAssumedAlignmentILi128EEEEEEvvEEEEvNT_6ParamsE)
        /*0044*/ 	.word	0x00000008
.L_29:


//--------------------- .nv.compat                --------------------------
	.section	.nv.compat,"",@"SHT_CUDA_COMPAT_INFO"
	.align	4
        /*0000*/ 	.byte	0x02, 0x09, 0x01, 0x00, 0x02, 0x02, 0x02, 0x00, 0x02, 0x05, 0x05, 0x00, 0x03, 0x07, 0x01, 0x01
        /*0010*/ 	.byte	0x02, 0x03, 0x01, 0x00, 0x02, 0x06, 0x01, 0x00, 0x04, 0x0b, 0x08, 0x00, 0x09, 0x00, 0x00, 0x00
        /*0020*/ 	.byte	0x00, 0x00, 0x00, 0x00


//--------------------- .nv.info._ZN7cutlass13device_kernelINS_4conv6kernel13ConvUniversalINS1_16ConvProblemShapeILNS1_8OperatorE0ELi3EEENS1_10collective14CollectiveConvINS1_47MainloopSm100TmaUmmaWarpSpecializedImplicitGemmILS5_0ELi6ELi3ELi1ELi2EN4cute5tupleIJNSA_1CILi2EEENSC_ILi1EEESE_EEEEENSB_IJNSC_ILi64EEESH_NSB_IJSH_EEEEEENS_10tfloat32_tESK_NSA_8TiledMMAINSA_8MMA_AtomIJNSA_17SM100_MMA_TF32_SSISK_SK_fLi64ELi64ELNSA_4UMMA5MajorE0ELSP_0ELNSO_7ScaleInE0ELSQ_0EEEEEENSA_6LayoutINSB_IJSE_SE_SE_EEENSB_IJNSC_ILi0EEESV_SV_EEEEENSB_IJNSA_10UnderscoreESY_SY_EEEEENS7_6detail27Sm100ImplicitGemmTileTraitsINSA_20SM90_TMA_LOAD_IM2COLENSA_14ComposedLayoutINSA_7SwizzleILi3ELi4ELi3EEENSA_18smem_ptr_flag_bitsILi32EEENST_INSB_IJNSC_ILi8EEENSC_ILi32EEEEEENSB_IJS1A_SE_EEEEEEEvEENS12_INSA_23SM90_TMA_LOAD_MULTICASTES1E_vEEEENS_8epilogue10collective18CollectiveEpilogueINS1J_23Sm100TmaWarpSpecializedILi3ELi2ELi16ELb1ELb0EEEJSJ_NSB_IJNST_ISH_SE_EENST_IS1A_SE_EEEEESK_NSB_IJNSB_IJllllEEESE_SV_EEESK_S1S_NS1J_6fusion15FusionCallbacksIS1N_NS1T_17LinearCombinationISK_fSK_fLNS_15FloatRoundStyleE2EEESJ_S1Q_JEEENSA_5SM1004TMEM4LOAD26SM100_TMEM_LOAD_16dp128b8xES13_S1E_NSA_17SM75_U32x4_LDSM_NENSA_21SM90_TMA_STORE_IM2COLES1E_NSA_17SM90_U32x4_STSM_NENSA_39AutoVectorizingCopyWithAssumedAlignmentILi128EEEEEEvvEEEEvNT_6ParamsE --------------------------
	.section	.nv.info._ZN7cutlass13device_kernelINS_4conv6kernel13ConvUniversalINS1_16ConvProblemShapeILNS1_8OperatorE0ELi3EEENS1_10collective14CollectiveConvINS1_47MainloopSm100TmaUmmaWarpSpecializedImplicitGemmILS5_0ELi6ELi3ELi1ELi2EN4cute5tupleIJNSA_1CILi2EEENSC_ILi1EEESE_EEEEENSB_IJNSC_ILi64EEESH_NSB_IJSH_EEEEEENS_10tfloat32_tESK_NSA_8TiledMMAINSA_8MMA_AtomIJNSA_17SM100_MMA_TF32_SSISK_SK_fLi64ELi64ELNSA_4UMMA5MajorE0ELSP_0ELNSO_7ScaleInE0ELSQ_0EEEEEENSA_6LayoutINSB_IJSE_SE_SE_EEENSB_IJNSC_ILi0EEESV_SV_EEEEENSB_IJNSA_10UnderscoreESY_SY_EEEEENS7_6detail27Sm100ImplicitGemmTileTraitsINSA_20SM90_TMA_LOAD_IM2COLENSA_14ComposedLayoutINSA_7SwizzleILi3ELi4ELi3EEENSA_18smem_ptr_flag_bitsILi32EEENST_INSB_IJNSC_ILi8EEENSC_ILi32EEEEEENSB_IJS1A_SE_EEEEEEEvEENS12_INSA_23SM90_TMA_LOAD_MULTICASTES1E_vEEEENS_8epilogue10collective18CollectiveEpilogueINS1J_23Sm100TmaWarpSpecializedILi3ELi2ELi16ELb1ELb0EEEJSJ_NSB_IJNST_ISH_SE_EENST_IS1A_SE_EEEEESK_NSB_IJNSB_IJllllEEESE_SV_EEESK_S1S_NS1J_6fusion15FusionCallbacksIS1N_NS1T_17LinearCombinationISK_fSK_fLNS_15FloatRoundStyleE2EEESJ_S1Q_JEEENSA_5SM1004TMEM4LOAD26SM100_TMEM_LOAD_16dp128b8xES13_S1E_NSA_17SM75_U32x4_LDSM_NENSA_21SM90_TMA_STORE_IM2COLES1E_NSA_17SM90_U32x4_STSM_NENSA_39AutoVectorizingCopyWithAssumedAlignmentILi128EEEEEEvvEEEEvNT_6ParamsE,"",@"SHT_CUDA_INFO"
	.sectionflags	@""
	.align	4


	//----- nvinfo : EIATTR_CUDA_API_VERSION
	.align		4
        /*0000*/ 	.byte	0x04, 0x37
        /*0002*/ 	.short	(.L_31 - .L_30)
.L_30:
        /*0004*/ 	.word	0x00000082


	//----- nvinfo : EIATTR_KPARAM_INFO
	.align		4
.L_31:
        /*0008*/ 	.byte	0x04, 0x17
        /*000a*/ 	.short	(.L_33 - .L_32)
.L_32:
        /*000c*/ 	.word	0x00000000
        /*0010*/ 	.short	0x0000
        /*0012*/ 	.short	0x0000
        /*0014*/ 	.byte	0x00, 0xf0, 0x01, 0x24


	//----- nvinfo : EIATTR_AT_ENTRY_FRAGMENTS
	.align		4
.L_33:
        /*0018*/ 	.byte	0x04, 0x4f
        /*001a*/ 	.short	(.L_35 - .L_34)


	//   ....[0]....
.L_34:
        /*001c*/ 	.word	0x00000006


	//----- nvinfo : EIATTR_RESERVED_SMEM_USED
	.align		4
.L_35:
        /*0020*/ 	.byte	0x01, 0x41
	.zero		2


	//----- nvinfo : EIATTR_SPARSE_MMA_MASK
	.align		4
        /*0024*/ 	.byte	0x03, 0x50
        /*0026*/ 	.short	0x0000


	//----- nvinfo : EIATTR_TCGEN05_1CTA_USED
	.align		4
        /*0028*/ 	.byte	0x01, 0x51
	.zero		2


	//----- nvinfo : EIATTR_MAXREG_COUNT
	.align		4
        /*002c*/ 	.byte	0x03, 0x1b
        /*002e*/ 	.short	0x00ff


	//----- nvinfo : EIATTR_NUM_BARRIERS
	.align		4
        /*0030*/ 	.byte	0x02, 0x4c
        /*0032*/ 	.byte	0x07
	.zero		1


	//----- nvinfo : EIATTR_EXTERNS
	.align		4
        /*0034*/ 	.byte	0x04, 0x0f
        /*0036*/ 	.short	(.L_37 - .L_36)


	//   ....[0]....
	.align		4
.L_36:
        /*0038*/ 	.word	index@(__assertfail)


	//----- nvinfo : EIATTR_MERCURY_ISA_VERSION
	.align		4
.L_37:
        /*003c*/ 	.byte	0x03, 0x5f
        /*003e*/ 	.short	0x0101


	//----- nvinfo : EIATTR_INT_WARP_WIDE_INSTR_OFFSETS
	.align		4
        /*0040*/ 	.byte	0x04, 0x31
        /*0042*/ 	.short	(.L_39 - .L_38)


	//   ....[0]....
.L_38:
        /*0044*/ 	.word	0x000079f0


	//   ....[1]....
        /*0048*/ 	.word	0x00007a10


	//   ....[2]....
        /*004c*/ 	.word	0x00007a40


	//   ....[3]....
        /*0050*/ 	.word	0x00008770


	//   ....[4]....
        /*0054*/ 	.word	0x000088a0


	//   ....[5]....
        /*0058*/ 	.word	0x00008a30


	//   ....[6]....
        /*005c*/ 	.word	0x00008ae0


	//----- nvinfo : EIATTR_COOP_GROUP_MASK_REGIDS
	.align		4
.L_39:
        /*0060*/ 	.byte	0x04, 0x29
        /*0062*/ 	.short	(.L_41 - .L_40)


	//   ....[0]....
.L_40:
        /*0064*/ 	.word	0xffffffff


	//   ....[1]....
        /*0068*/ 	.word	0xffffffff


	//   ....[2]....
        /*006c*/ 	.word	0xffffffff


	//   ....[3]....
        /*0070*/ 	.word	0xffffffff


	//   ....[4]....
        /*0074*/ 	.word	0xffffffff


	//   ....[5]....
        /*0078*/ 	.word	0xffffffff


	//   ....[6]....
        /*007c*/ 	.word	0xffffffff


	//   ....[7]....
        /*0080*/ 	.word	0xffffffff


	//   ....[8]....
        /*0084*/ 	.word	0xffffffff


	//   ....[9]....
        /*0088*/ 	.word	0xffffffff


	//   ....[10]....
        /*008c*/ 	.word	0xffffffff


	//   ....[11]....
        /*0090*/ 	.word	0xffffffff


	//   ....[12]....
        /*0094*/ 	.word	0xffffffff


	//----- nvinfo : EIATTR_COOP_GROUP_INSTR_OFFSETS
	.align		4
.L_41:
        /*0098*/ 	.byte	0x04, 0x28
        /*009a*/ 	.short	(.L_43 - .L_42)


	//   ....[0]....
.L_42:
        /*009c*/ 	.word	0x00000090


	//   ....[1]....
        /*00a0*/ 	.word	0x00000500


	//   ....[2]....
        /*00a4*/ 	.word	0x000006e0


	//   ....[3]....
        /*00a8*/ 	.word	0x00000860


	//   ....[4]....
        /*00ac*/ 	.word	0x00000960


	//   ....[5]....
        /*00b0*/ 	.word	0x00000ab0


	//   ....[6]....
        /*00b4*/ 	.word	0x00000ca0


	//   ....[7]....
        /*00b8*/ 	.word	0x00005ce0


	//   ....[8]....
        /*00bc*/ 	.word	0x00006b10


	//   ....[9]....
        /*00c0*/ 	.word	0x00006d20


	//   ....[10]....
        /*00c4*/ 	.word	0x00006d50


	//   ....[11]....
        /*00c8*/ 	.word	0x000078d0


	//   ....[12]....
        /*00cc*/ 	.word	0x00007b10


	//----- nvinfo : EIATTR_VRC_CTA_INIT_COUNT
	.align		4
.L_43:
        /*00d0*/ 	.byte	0x02, 0x4a
        /*00d2*/ 	.byte	0x80
	.zero		1


	//----- nvinfo : EIATTR_SYSCALL_OFFSETS
	.align		4
        /*00d4*/ 	.byte	0x04, 0x46
        /*00d6*/ 	.short	(.L_45 - .L_44)


	//   ....[0]....
.L_44:
        /*00d8*/ 	.word	0x00009810


	//   ....[1]....
        /*00dc*/ 	.word	0x00009900


	//   ....[2]....
        /*00e0*/ 	.word	0x0000a390


	//   ....[3]....
        /*00e4*/ 	.word	0x0000ae20


	//----- nvinfo : EIATTR_MBARRIER_INSTR_OFFSETS
	.align		4
.L_45:
        /*00e8*/ 	.byte	0x04, 0x39
        /*00ea*/ 	.short	(.L_47 - .L_46)


	//   ....[0]....
.L_46:
        /*00ec*/ 	.word	0x00000610
        /*00f0*/ 	.word	0x000000ff
        /*00f4*/ 	.word	0x00000000
        /*00f8*/ 	.short	0x0100
        /*00fa*/ 	.byte	0x04
	.zero		1


	//   ....[1]....
        /*00fc*/ 	.word	0x00000620
        /*0100*/ 	.word	0x000000ff
        /*0104*/ 	.word	0x00000030
        /*0108*/ 	.short	0x0100
        /*010a*/ 	.byte	0x04
	.zero		1


	//   ....[2]....
        /*010c*/ 	.word	0x00000630
        /*0110*/ 	.word	0x000000ff
        /*0114*/ 	.word	0x00000008
        /*0118*/ 	.short	0x0100
        /*011a*/ 	.byte	0x04
	.zero		1


	//   ....[3]....
        /*011c*/ 	.word	0x00000640
        /*0120*/ 	.word	0x000000ff
        /*0124*/ 	.word	0x00000038
        /*0128*/ 	.short	0x0100
        /*012a*/ 	.byte	0x04
	.zero		1


	//   ....[4]....
        /*012c*/ 	.word	0x00000650
        /*0130*/ 	.word	0x000000ff
        /*0134*/ 	.word	0x00000010
        /*0138*/ 	.short	0x0100
        /*013a*/ 	.byte	0x04
	.zero		1


	//   ....[5]....
        /*013c*/ 	.word	0x00000660
        /*0140*/ 	.word	0x000000ff
        /*0144*/ 	.word	0x00000040
        /*0148*/ 	.short	0x0100
        /*014a*/ 	.byte	0x04
	.zero		1


	//   ....[6]....
        /*014c*/ 	.word	0x00000670
        /*0150*/ 	.word	0x000000ff
        /*0154*/ 	.word	0x00000018
        /*0158*/ 	.short	0x0100
        /*015a*/ 	.byte	0x04
	.zero		1


	//   ....[7]....
        /*015c*/ 	.word	0x00000680
        /*0160*/ 	.word	0x000000ff
        /*0164*/ 	.word	0x00000048
        /*0168*/ 	.short	0x0100
        /*016a*/ 	.byte	0x04
	.zero		1


	//   ....[8]....
        /*016c*/ 	.word	0x00000690
        /*0170*/ 	.word	0x000000ff
        /*0174*/ 	.word	0x00000020
        /*0178*/ 	.short	0x0100
        /*017a*/ 	.byte	0x04
	.zero		1


	//   ....[9]....
        /*017c*/ 	.word	0x000006a0
        /*0180*/ 	.word	0x000000ff
        /*0184*/ 	.word	0x00000050
        /*0188*/ 	.short	0x0100
        /*018a*/ 	.byte	0x04
	.zero		1


	//   ....[10]....
        /*018c*/ 	.word	0x000006b0
        /*0190*/ 	.word	0x000000ff
        /*0194*/ 	.word	0x00000028
        /*0198*/ 	.short	0x0100
        /*019a*/ 	.byte	0x04
	.zero		1


	//   ....[11]....
        /*019c*/ 	.word	0x000006c0
        /*01a0*/ 	.word	0x000000ff
        /*01a4*/ 	.word	0x00000058
        /*01a8*/ 	.short	0x0100
        /*01aa*/ 	.byte	0x04
	.zero		1


	//   ....[12]....
        /*01ac*/ 	.word	0x000007f0
        /*01b0*/ 	.word	0x000000ff
        /*01b4*/ 	.word	0x00000060
        /*01b8*/ 	.short	0x0100
        /*01ba*/ 	.byte	0x04
	.zero		1


	//   ....[13]....
        /*01bc*/ 	.word	0x00000800
        /*01c0*/ 	.word	0x000000ff
        /*01c4*/ 	.word	0x00000078
        /*01c8*/ 	.short	0x0100
        /*01ca*/ 	.byte	0x04
	.zero		1


	//   ....[14]....
        /*01cc*/ 	.word	0x00000810
        /*01d0*/ 	.word	0x000000ff
        /*01d4*/ 	.word	0x00000068
        /*01d8*/ 	.short	0x0100
        /*01da*/ 	.byte	0x04
	.zero		1


	//   ....[15]....
        /*01dc*/ 	.word	0x00000820
        /*01e0*/ 	.word	0x000000ff
        /*01e4*/ 	.word	0x00000080
        /*01e8*/ 	.short	0x0100
        /*01ea*/ 	.byte	0x04
	.zero		1


	//   ....[16]....
        /*01ec*/ 	.word	0x00000830
        /*01f0*/ 	.word	0x000000ff
        /*01f4*/ 	.word	0x00000070
        /*01f8*/ 	.short	0x0100
        /*01fa*/ 	.byte	0x04
	.zero		1


	//   ....[17]....
        /*01fc*/ 	.word	0x00000840
        /*0200*/ 	.word	0x000000ff
        /*0204*/ 	.word	0x00000088
        /*0208*/ 	.short	0x0100
        /*020a*/ 	.byte	0x04
	.zero		1


	//   ....[18]....
        /*020c*/ 	.word	0x00000930
        /*0210*/ 	.word	0x000000ff
        /*0214*/ 	.word	0x00000090
        /*0218*/ 	.short	0x0100
        /*021a*/ 	.byte	0x06
	.zero		1


	//   ....[19]....
        /*021c*/ 	.word	0x00000940
        /*0220*/ 	.word	0x000000ff
        /*0224*/ 	.word	0x00000098
        /*0228*/ 	.short	0x0100
        /*022a*/ 	.byte	0x06
	.zero		1


	//   ....[20]....
        /*022c*/ 	.word	0x00000a80
        /*0230*/ 	.word	0x000000ff
        /*0234*/ 	.word	0x000000a0
        /*0238*/ 	.short	0x0100
        /*023a*/ 	.byte	0x06
	.zero		1


	//   ....[21]....
        /*023c*/ 	.word	0x00000a90
        /*0240*/ 	.word	0x000000ff
        /*0244*/ 	.word	0x000000a8
        /*0248*/ 	.short	0x0100
        /*024a*/ 	.byte	0x06
	.zero		1


	//   ....[22]....
        /*024c*/ 	.word	0x00000bc0
        /*0250*/ 	.word	0x000000ff
        /*0254*/ 	.word	0x000000b0
        /*0258*/ 	.short	0x0100
        /*025a*/ 	.byte	0x04
	.zero		1


	//   ....[23]....
        /*025c*/ 	.word	0x00000bd0
        /*0260*/ 	.word	0x000000ff
        /*0264*/ 	.word	0x000000c0
        /*0268*/ 	.short	0x0100
        /*026a*/ 	.byte	0x04
	.zero		1


	//   ....[24]....
        /*026c*/ 	.word	0x00000be0
        /*0270*/ 	.word	0x000000ff
        /*0274*/ 	.word	0x000000b8
        /*0278*/ 	.short	0x0100
        /*027a*/ 	.byte	0x04
	.zero		1


	//   ....[25]....
        /*027c*/ 	.word	0x00000bf0
        /*0280*/ 	.word	0x000000ff
        /*0284*/ 	.word	0x000000c8
        /*0288*/ 	.short	0x0100
        /*028a*/ 	.byte	0x04
	.zero		1


	//   ....[26]....
        /*028c*/ 	.word	0x00001800
        /*0290*/ 	.word	0x000000ff
        /*0294*/ 	.word	0x00000030
        /*0298*/ 	.short	0x010a
        /*029a*/ 	.byte	0x04
	.zero		1


	//   ....[27]....
        /*029c*/ 	.word	0x000027c0
        /*02a0*/ 	.word	0x000000ff
        /*02a4*/ 	.word	0x00000030
        /*02a8*/ 	.short	0x010a
        /*02aa*/ 	.byte	0x04
	.zero		1


	//   ....[28]....
        /*02ac*/ 	.word	0x00002bf0
        /*02b0*/ 	.word	0x000000ff
        /*02b4*/ 	.word	0x00000030
        /*02b8*/ 	.short	0x010a
        /*02ba*/ 	.byte	0x05
	.zero		1


	//   ....[29]....
        /*02bc*/ 	.word	0x00003a70
        /*02c0*/ 	.word	0x000000ff
        /*02c4*/ 	.word	0x00000098
        /*02c8*/ 	.short	0x0101
        /*02ca*/ 	.byte	0x1f
	.zero		1


	//   ....[30]....
        /*02cc*/ 	.word	0x00003a90
        /*02d0*/ 	.word	0x000000ff
        /*02d4*/ 	.word	0x00000030
        /*02d8*/ 	.short	0x010a
        /*02da*/ 	.byte	0x04
	.zero		1


	//   ....[31]....
        /*02dc*/ 	.word	0x00004980
        /*02e0*/ 	.word	0x000000ff
        /*02e4*/ 	.word	0x00000030
        /*02e8*/ 	.short	0x010a
        /*02ea*/ 	.byte	0x04
	.zero		1


	//   ....[32]....
        /*02ec*/ 	.word	0x00004d70
        /*02f0*/ 	.word	0x000000ff
        /*02f4*/ 	.word	0x00000030
        /*02f8*/ 	.short	0x010a
        /*02fa*/ 	.byte	0x05
	.zero		1


	//   ....[33]....
        /*02fc*/ 	.word	0x00005cf0
        /*0300*/ 	.word	0x000000ff
        /*0304*/ 	.word	0x000000a0
        /*0308*/ 	.short	0x010a
        /*030a*/ 	.byte	0x1f
	.zero		1


	//   ....[34]....
        /*030c*/ 	.word	0x00005dd0
        /*0310*/ 	.word	0x000000ff
        /*0314*/ 	.word	0x00000000
        /*0318*/ 	.short	0x0101
        /*031a*/ 	.byte	0x04
	.zero		1


	//   ....[35]....
        /*031c*/ 	.word	0x000064a0
        /*0320*/ 	.word	0x000000ff
        /*0324*/ 	.word	0x00000000
        /*0328*/ 	.short	0x010a
        /*032a*/ 	.byte	0x04
	.zero		1


	//   ....[36]....
        /*032c*/ 	.word	0x00006530
        /*0330*/ 	.word	0x000000ff
        /*0334*/ 	.word	0x00000000
        /*0338*/ 	.short	0x010a
        /*033a*/ 	.byte	0x05
	.zero		1


	//   ....[37]....
        /*033c*/ 	.word	0x000065c0
        /*0340*/ 	.word	0x000000ff
        /*0344*/ 	.word	0x00000000
        /*0348*/ 	.short	0x010a
        /*034a*/ 	.byte	0x05
	.zero		1


	//   ....[38]....
        /*034c*/ 	.word	0x00006650
        /*0350*/ 	.word	0x000000ff
        /*0354*/ 	.word	0x00000000
        /*0358*/ 	.short	0x010a
        /*035a*/ 	.byte	0x05
	.zero		1


	//   ....[39]....
        /*035c*/ 	.word	0x000066e0
        /*0360*/ 	.word	0x000000ff
        /*0364*/ 	.word	0x00000000
        /*0368*/ 	.short	0x010a
        /*036a*/ 	.byte	0x05
	.zero		1


	//   ....[40]....
        /*036c*/ 	.word	0x00006780
        /*0370*/ 	.word	0x00000000
        /*0374*/ 	.word	0x00000000
        /*0378*/ 	.short	0x010a
        /*037a*/ 	.byte	0xff
	.zero		1


	//   ....[41]....
        /*037c*/ 	.word	0x000068d0
        /*0380*/ 	.word	0x000000ff
        /*0384*/ 	.word	0x000000a8
        /*0388*/ 	.short	0x010a
        /*038a*/ 	.byte	0x04
	.zero		1


	//   ....[42]....
        /*038c*/ 	.word	0x00006970
        /*0390*/ 	.word	0x000000ff
        /*0394*/ 	.word	0x000000a0
        /*0398*/ 	.short	0x010a
        /*039a*/ 	.byte	0x04
	.zero		1


	//   ....[43]....
        /*039c*/ 	.word	0x00006a10
        /*03a0*/ 	.word	0x000000ff
        /*03a4*/ 	.word	0x00000000
        /*03a8*/ 	.short	0x0101
        /*03aa*/ 	.byte	0x05
	.zero		1


	//   ....[44]....
        /*03ac*/ 	.word	0x00006a50
        /*03b0*/ 	.word	0x000000ff
        /*03b4*/ 	.word	0x000000a8
        /*03b8*/ 	.short	0x0106
        /*03ba*/ 	.byte	0x04
	.zero		1


	//   ....[45]....
        /*03bc*/ 	.word	0x00006a90
        /*03c0*/ 	.word	0x00000000
        /*03c4*/ 	.word	0x000000a8
        /*03c8*/ 	.short	0x010a
        /*03ca*/ 	.byte	0xff
	.zero		1


	//   ....[46]....
        /*03cc*/ 	.word	0x000070a0
        /*03d0*/ 	.word	0x000000ff
        /*03d4*/ 	.word	0x000000a0
        /*03d8*/ 	.short	0x010a
        /*03da*/ 	.byte	0x17
	.zero		1


	//   ....[47]....
        /*03dc*/ 	.word	0x00007150
        /*03e0*/ 	.word	0x000000ff
        /*03e4*/ 	.word	0x00000000
        /*03e8*/ 	.short	0x0101
        /*03ea*/ 	.byte	0x1d
	.zero		1


	//   ....[48]....
        /*03ec*/ 	.word	0x00007160
        /*03f0*/ 	.word	0x000000ff
        /*03f4*/ 	.word	0x000000c0
        /*03f8*/ 	.short	0x010a
        /*03fa*/ 	.byte	0x1c
	.zero		1


	//   ....[49]....
        /*03fc*/ 	.word	0x00007200
        /*0400*/ 	.word	0x000000ff
        /*0404*/ 	.word	0x00000000
        /*0408*/ 	.short	0x010a
        /*040a*/ 	.byte	0x04
	.zero		1


	//   ....[50]....
        /*040c*/ 	.word	0x00007260
        /*0410*/ 	.word	0x000000ff
        /*0414*/ 	.word	0x00000000
        /*0418*/ 	.short	0x010a
        /*041a*/ 	.byte	0x15
	.zero		1


	//   ....[51]....
        /*041c*/ 	.word	0x000073a0
        /*0420*/ 	.word	0x000000ff
        /*0424*/ 	.word	0x00000000
        /*0428*/ 	.short	0x010a
        /*042a*/ 	.byte	0x05
	.zero		1


	//   ....[52]....
        /*042c*/ 	.word	0x00007820
        /*0430*/ 	.word	0x000000ff
        /*0434*/ 	.word	0x00000000
        /*0438*/ 	.short	0x010a
        /*043a*/ 	.byte	0x04
	.zero		1


	//   ....[53]....
        /*043c*/ 	.word	0x000078b0
        /*0440*/ 	.word	0x000000ff
        /*0444*/ 	.word	0x00000000
        /*0448*/ 	.short	0x010a
        /*044a*/ 	.byte	0x04
	.zero		1


	//   ....[54]....
        /*044c*/ 	.word	0x00007e00
        /*0450*/ 	.word	0x000000ff
        /*0454*/ 	.word	0x000000a0
        /*0458*/ 	.short	0x010a
        /*045a*/ 	.byte	0x18
	.zero		1


	//   ....[55]....
        /*045c*/ 	.word	0x00007ea0
        /*0460*/ 	.word	0x000000ff
        /*0464*/ 	.word	0x00000000
        /*0468*/ 	.short	0x0101
        /*046a*/ 	.byte	0x1f
	.zero		1


	//   ....[56]....
        /*046c*/ 	.word	0x000083e0
        /*0470*/ 	.word	0x000000ff
        /*0474*/ 	.word	0x00000098
        /*0478*/ 	.short	0x010a
        /*047a*/ 	.byte	0x18
	.zero		1


	//   ....[57]....
        /*047c*/ 	.word	0x000085d0
        /*0480*/ 	.word	0x000000ff
        /*0484*/ 	.word	0x00000078
        /*0488*/ 	.short	0x010a
        /*048a*/ 	.byte	0x07
	.zero		1


	//   ....[58]....
        /*048c*/ 	.word	0x00008930
        /*0490*/ 	.word	0x000000ff
        /*0494*/ 	.word	0x00000060
        /*0498*/ 	.short	0x010b
        /*049a*/ 	.byte	0x07
	.zero		1


	//   ....[59]....
        /*049c*/ 	.word	0x00008940
        /*04a0*/ 	.word	0x000000ff
        /*04a4*/ 	.word	0x00000000
        /*04a8*/ 	.short	0x0101
        /*04aa*/ 	.byte	0x06
	.zero		1


	//   ....[60]....
        /*04ac*/ 	.word	0x00008950
        /*04b0*/ 	.word	0x000000ff
        /*04b4*/ 	.word	0x00000078
        /*04b8*/ 	.short	0x010a
        /*04ba*/ 	.byte	0x04
	.zero		1


	//   ....[61]....
        /*04bc*/ 	.word	0x00008b80
        /*04c0*/ 	.word	0x000000ff
        /*04c4*/ 	.word	0x00000060
        /*04c8*/ 	.short	0x010b
        /*04ca*/ 	.byte	0x04
	.zero		1


	//   ....[62]....
        /*04cc*/ 	.word	0x00008b90
        /*04d0*/ 	.word	0x000000ff
        /*04d4*/ 	.word	0x00000000
        /*04d8*/ 	.short	0x0101
        /*04da*/ 	.byte	0x05
	.zero		1


	//   ....[63]....
        /*04dc*/ 	.word	0x00008be0
        /*04e0*/ 	.word	0x000000ff
        /*04e4*/ 	.word	0x00000000
        /*04e8*/ 	.short	0x010a
        /*04ea*/ 	.byte	0x04
	.zero		1


	//   ....[64]....
        /*04ec*/ 	.word	0x00008c70
        /*04f0*/ 	.word	0x000000ff
        /*04f4*/ 	.word	0x00000000
        /*04f8*/ 	.short	0x010a
        /*04fa*/ 	.byte	0x05
	.zero		1


	//   ....[65]....
        /*04fc*/ 	.word	0x00008d10
        /*0500*/ 	.word	0x00000000
        /*0504*/ 	.word	0x00000000
        /*0508*/ 	.short	0x010a
        /*050a*/ 	.byte	0xff
	.zero		1


	//   ....[66]....
        /*050c*/ 	.word	0x00009090
        /*0510*/ 	.word	0x000000ff
        /*0514*/ 	.word	0x000000a0
        /*0518*/ 	.short	0x010a
        /*051a*/ 	.byte	0x30
	.zero		1


	//   ....[67]....
        /*051c*/ 	.word	0x00009160
        /*0520*/ 	.word	0x000000ff
        /*0524*/ 	.word	0x00000000
        /*0528*/ 	.short	0x0101
        /*052a*/ 	.byte	0x04
	.zero		1


	//   ....[68]....
        /*052c*/ 	.word	0x00009e00
        /*0530*/ 	.word	0x00000003
        /*0534*/ 	.word	0x00000060
        /*0538*/ 	.short	0x010a
        /*053a*/ 	.byte	0xff
	.zero		1


	//   ....[69]....
        /*053c*/ 	.word	0x00009e80
        /*0540*/ 	.word	0x0000004f
        /*0544*/ 	.word	0x000000b0
        /*0548*/ 	.short	0x010a
        /*054a*/ 	.byte	0xff
	.zero		1


	//   ....[70]....
        /*054c*/ 	.word	0x0000a040
        /*0550*/ 	.word	0x00000003
        /*0554*/ 	.word	0x00000060
        /*0558*/ 	.short	0x010a
        /*055a*/ 	.byte	0xff
	.zero		1


	//   ....[71]....
        /*055c*/ 	.word	0x0000a270
        /*0560*/ 	.word	0x0000004f
        /*0564*/ 	.word	0x000000b0
        /*0568*/ 	.short	0x010a
        /*056a*/ 	.byte	0xff
	.zero		1


	//   ....[72]....
        /*056c*/ 	.word	0x0000ab40
        /*0570*/ 	.word	0x00000000
        /*0574*/ 	.word	0x00000000
        /*0578*/ 	.short	0x0101
        /*057a*/ 	.byte	0xff
	.zero		1


	//   ....[73]....
        /*057c*/ 	.word	0x0000ab50
        /*0580*/ 	.word	0x00000003
        /*0584*/ 	.word	0x00000060
        /*0588*/ 	.short	0x010a
        /*058a*/ 	.byte	0xff
	.zero		1


	//   ....[74]....
        /*058c*/ 	.word	0x0000ac20
        /*0590*/ 	.word	0x00000003
        /*0594*/ 	.word	0x00000060
        /*0598*/ 	.short	0x010a
        /*059a*/ 	.byte	0xff
	.zero		1


	//   ....[75]....
        /*059c*/ 	.word	0x0000b250
        /*05a0*/ 	.word	0x000000ff
        /*05a4*/ 	.word	0x00000000
        /*05a8*/ 	.short	0x0101
        /*05aa*/ 	.byte	0x04
	.zero		1


	//   ....[76]....
        /*05ac*/ 	.word	0x0000b640
        /*05b0*/ 	.word	0x00000002
        /*05b4*/ 	.word	0x00000000
        /*05b8*/ 	.short	0x0101
        /*05ba*/ 	.byte	0xff
	.zero		1


	//   ....[77]....
        /*05bc*/ 	.word	0x0000b8d0
        /*05c0*/ 	.word	0x000000ff
        /*05c4*/ 	.word	0x00000000
        /*05c8*/ 	.short	0x0101
        /*05ca*/ 	.byte	0x04
	.zero		1


	//   ....[78]....
        /*05cc*/ 	.word	0x0000b920
        /*05d0*/ 	.word	0x0000002e
        /*05d4*/ 	.word	0x00000030
        /*05d8*/ 	.short	0x010a
        /*05da*/ 	.byte	0xff
	.zero		1


	//   ....[79]....
        /*05dc*/ 	.word	0x0000b9a0
        /*05e0*/ 	.word	0x0000002e
        /*05e4*/ 	.word	0x00000030
        /*05e8*/ 	.short	0x010a
        /*05ea*/ 	.byte	0xff
	.zero		1


	//   ....[80]....
        /*05ec*/ 	.word	0x0000ba00
        /*05f0*/ 	.word	0x00000000
        /*05f4*/ 	.word	0x000000a0
        /*05f8*/ 	.short	0x010a
        /*05fa*/ 	.byte	0xff
	.zero		1


	//   ....[81]....
        /*05fc*/ 	.word	0x0000ba60
        /*0600*/ 	.word	0x00000000
        /*0604*/ 	.word	0x00000000
        /*0608*/ 	.short	0x010a
        /*060a*/ 	.byte	0xff
	.zero		1


	//   ....[82]....
        /*060c*/ 	.word	0x0000bac0
        /*0610*/ 	.word	0x00000000
        /*0614*/ 	.word	0x00000000
        /*0618*/ 	.short	0x010a
        /*061a*/ 	.byte	0xff
	.zero		1


	//   ....[83]....
        /*061c*/ 	.word	0x0000bb20
        /*0620*/ 	.word	0x00000000
        /*0624*/ 	.word	0x00000000
        /*0628*/ 	.short	0x010a
        /*062a*/ 	.byte	0xff
	.zero		1


	//   ....[84]....
        /*062c*/ 	.word	0x0000bb80
        /*0630*/ 	.word	0x00000000
        /*0634*/ 	.word	0x00000000
        /*0638*/ 	.short	0x010a
        /*063a*/ 	.byte	0xff
	.zero		1


	//   ....[85]....
        /*063c*/ 	.word	0x0000bbe0
        /*0640*/ 	.word	0x00000000
        /*0644*/ 	.word	0x00000000
        /*0648*/ 	.short	0x010a
        /*064a*/ 	.byte	0xff
	.zero		1


	//   ....[86]....
        /*064c*/ 	.word	0x0000bc40
        /*0650*/ 	.word	0x00000004
        /*0654*/ 	.word	0x000000a8
        /*0658*/ 	.short	0x010a
        /*065a*/ 	.byte	0xff
	.zero		1


	//   ....[87]....
        /*065c*/ 	.word	0x0000bca0
        /*0660*/ 	.word	0x00000004
        /*0664*/ 	.word	0x000000a0
        /*0668*/ 	.short	0x010a
        /*066a*/ 	.byte	0xff
	.zero		1


	//   ....[88]....
        /*066c*/ 	.word	0x0000bd00
        /*0670*/ 	.word	0x00000002
        /*0674*/ 	.word	0x000000a0
        /*0678*/ 	.short	0x010a
        /*067a*/ 	.byte	0xff
	.zero		1


	//   ....[89]....
        /*067c*/ 	.word	0x0000bd60
        /*0680*/ 	.word	0x00000005
        /*0684*/ 	.word	0x000000c0
        /*0688*/ 	.short	0x010a
        /*068a*/ 	.byte	0xff
	.zero		1


	//   ....[90]....
        /*068c*/ 	.word	0x0000bdc0
        /*0690*/ 	.word	0x00000002
        /*0694*/ 	.word	0x00000000
        /*0698*/ 	.short	0x010a
        /*069a*/ 	.byte	0xff
	.zero		1


	//   ....[91]....
        /*069c*/ 	.word	0x0000be20
        /*06a0*/ 	.word	0x00000002
        /*06a4*/ 	.word	0x00000000
        /*06a8*/ 	.short	0x010a
        /*06aa*/ 	.byte	0xff
	.zero		1


	//   ....[92]....
        /*06ac*/ 	.word	0x0000be80
        /*06b0*/ 	.word	0x00000002
        /*06b4*/ 	.word	0x00000000
        /*06b8*/ 	.short	0x010a
        /*06ba*/ 	.byte	0xff
	.zero		1


	//   ....[93]....
        /*06bc*/ 	.word	0x0000bee0
        /*06c0*/ 	.word	0x00000000
        /*06c4*/ 	.word	0x000000a0
        /*06c8*/ 	.short	0x010a
        /*06ca*/ 	.byte	0xff
	.zero		1


	//   ....[94]....
        /*06cc*/ 	.word	0x0000bf40
        /*06d0*/ 	.word	0x00000000
        /*06d4*/ 	.word	0x00000098
        /*06d8*/ 	.short	0x010a
        /*06da*/ 	.byte	0xff
	.zero		1


	//   ....[95]....
        /*06dc*/ 	.word	0x0000bfa0
        /*06e0*/ 	.word	0x00000002
        /*06e4*/ 	.word	0x00000078
        /*06e8*/ 	.short	0x010a
        /*06ea*/ 	.byte	0xff
	.zero		1


	//   ....[96]....
        /*06ec*/ 	.word	0x0000c000
        /*06f0*/ 	.word	0x00000000
        /*06f4*/ 	.word	0x00000078
        /*06f8*/ 	.short	0x010a
        /*06fa*/ 	.byte	0xff
	.zero		1


	//   ....[97]....
        /*06fc*/ 	.word	0x0000c060
        /*0700*/ 	.word	0x00000000
        /*0704*/ 	.word	0x00000000
        /*0708*/ 	.short	0x010a
        /*070a*/ 	.byte	0xff
	.zero		1


	//   ....[98]....
        /*070c*/ 	.word	0x0000c0c0
        /*0710*/ 	.word	0x00000000
        /*0714*/ 	.word	0x00000000
        /*0718*/ 	.short	0x010a
        /*071a*/ 	.byte	0xff
	.zero		1


	//   ....[99]....
        /*071c*/ 	.word	0x0000c120
        /*0720*/ 	.word	0x00000000
        /*0724*/ 	.word	0x000000a0
        /*0728*/ 	.short	0x010a
        /*072a*/ 	.byte	0xff
	.zero		1


	//   ....[100]....
        /*072c*/ 	.word	0x0000c170
        /*0730*/ 	.word	0x00000003
        /*0734*/ 	.word	0x00000060
        /*0738*/ 	.short	0x010a
        /*073a*/ 	.byte	0xff
	.zero		1


	//   ....[101]....
        /*073c*/ 	.word	0x0000c1c0
        /*0740*/ 	.word	0x0000004f
        /*0744*/ 	.word	0x000000b0
        /*0748*/ 	.short	0x010a
        /*074a*/ 	.byte	0xff
	.zero		1


	//   ....[102]....
        /*074c*/ 	.word	0x0000c210
        /*0750*/ 	.word	0x00000003
        /*0754*/ 	.word	0x00000060
        /*0758*/ 	.short	0x010a
        /*075a*/ 	.byte	0xff
	.zero		1


	//----- nvinfo : EIATTR_NUM_MBARRIERS
	.align		4
.L_47:
        /*075c*/ 	.byte	0x03, 0x38
        /*075e*/ 	.short	0x001a


	//----- nvinfo : EIATTR_EXIT_INSTR_OFFSETS
	.align		4
        /*0760*/ 	.byte	0x04, 0x1c
        /*0762*/ 	.short	(.L_49 - .L_48)


	//   ....[0]....
.L_48:
        /*0764*/ 	.word	0x000067b0


	//   ....[1]....
        /*0768*/ 	.word	0x00006a60


	//   ....[2]....
        /*076c*/ 	.word	0x00006ac0


	//   ....[3]....
        /*0770*/ 	.word	0x00007b20


	//   ....[4]....
        /*0774*/ 	.word	0x00008d40


	//   ....[5]....
        /*0778*/ 	.word	0x00008d80


	//   ....[6]....
        /*077c*/ 	.word	0x0000b7b0


	//   ....[7]....
        /*0780*/ 	.word	0x0000b830


	//   ....[8]....
        /*0784*/ 	.word	0x0000b860


	//   ....[9]....
        /*0788*/ 	.word	0x0000b8e0


	//----- nvinfo : EIATTR_MAX_THREADS
	.align		4
.L_49:
        /*078c*/ 	.byte	0x04, 0x05
        /*078e*/ 	.short	(.L_51 - .L_50)
.L_50:
        /*0790*/ 	.word	0x00000100
        /*0794*/ 	.word	0x00000001
        /*0798*/ 	.word	0x00000001


	//----- nvinfo : EIATTR_CRS_STACK_SIZE
	.align		4
.L_51:
        /*079c*/ 	.byte	0x04, 0x1e
        /*079e*/ 	.short	(.L_53 - .L_52)
.L_52:
        /*07a0*/ 	.word	0x00000000


	//----- nvinfo : EIATTR_CBANK_PARAM_SIZE
	.align		4
.L_53:
        /*07a4*/ 	.byte	0x03, 0x19
        /*07a6*/ 	.short	0x0900


	//----- nvinfo : EIATTR_PARAM_CBANK
	.align		4
        /*07a8*/ 	.byte	0x04, 0x0a
        /*07aa*/ 	.short	(.L_55 - .L_54)
	.align		4
.L_54:
        /*07ac*/ 	.word	index@(.nv.constant0._ZN7cutlass13device_kernelINS_4conv6kernel13ConvUniversalINS1_16ConvProblemShapeILNS1_8OperatorE0ELi3EEENS1_10collective14CollectiveConvINS1_47MainloopSm100TmaUmmaWarpSpecializedImplicitGemmILS5_0ELi6ELi3ELi1ELi2EN4cute5tupleIJNSA_1CILi2EEENSC_ILi1EEESE_EEEEENSB_IJNSC_ILi64EEESH_NSB_IJSH_EEEEEENS_10tfloat32_tESK_NSA_8TiledMMAINSA_8MMA_AtomIJNSA_17SM100_MMA_TF32_SSISK_SK_fLi64ELi64ELNSA_4UMMA5MajorE0ELSP_0ELNSO_7ScaleInE0ELSQ_0EEEEEENSA_6LayoutINSB_IJSE_SE_SE_EEENSB_IJNSC_ILi0EEESV_SV_EEEEENSB_IJNSA_10UnderscoreESY_SY_EEEEENS7_6detail27Sm100ImplicitGemmTileTraitsINSA_20SM90_TMA_LOAD_IM2COLENSA_14ComposedLayoutINSA_7SwizzleILi3ELi4ELi3EEENSA_18smem_ptr_flag_bitsILi32EEENST_INSB_IJNSC_ILi8EEENSC_ILi32EEEEEENSB_IJS1A_SE_EEEEEEEvEENS12_INSA_23SM90_TMA_LOAD_MULTICASTES1E_vEEEENS_8epilogue10collective18CollectiveEpilogueINS1J_23Sm100TmaWarpSpecializedILi3ELi2ELi16ELb1ELb0EEEJSJ_NSB_IJNST_ISH_SE_EENST_IS1A_SE_EEEEESK_NSB_IJNSB_IJllllEEESE_SV_EEESK_S1S_NS1J_6fusion15FusionCallbacksIS1N_NS1T_17LinearCombinationISK_fSK_fLNS_15FloatRoundStyleE2EEESJ_S1Q_JEEENSA_5SM1004TMEM4LOAD26SM100_TMEM_LOAD_16dp128b8xES13_S1E_NSA_17SM75_U32x4_LDSM_NENSA_21SM90_TMA_STORE_IM2COLES1E_NSA_17SM90_U32x4_STSM_NENSA_39AutoVectorizingCopyWithAssumedAlignmentILi128EEEEEEvvEEEEvNT_6ParamsE)
        /*07b0*/ 	.short	0x0380
        /*07b2*/ 	.short	0x0900


	//----- nvinfo : EIATTR_SW_WAR
	.align		4
.L_55:
        /*07b4*/ 	.byte	0x04, 0x36
        /*07b6*/ 	.short	(.L_57 - .L_56)
.L_56:
        /*07b8*/ 	.word	0x00000008
.L_57:


//--------------------- .nv.callgraph             --------------------------
	.section	.nv.callgraph,"",@"SHT_CUDA_CALLGRAPH"
	.align	4
	.sectionentsize	8
	.align		4
        /*0000*/ 	.word	0x00000000
	.align		4
        /*0004*/ 	.word	0xffffffff
	.align		4
        /*0008*/ 	.word	index@(_ZN7cutlass13device_kernelINS_4conv6kernel13ConvUniversalINS1_16ConvProblemShapeILNS1_8OperatorE0ELi3EEENS1_10collective14CollectiveConvINS1_47MainloopSm100TmaUmmaWarpSpecializedImplicitGemmILS5_0ELi6ELi3ELi1ELi2EN4cute5tupleIJNSA_1CILi2EEENSC_ILi1EEESE_EEEEENSB_IJNSC_ILi64EEESH_NSB_IJSH_EEEEEENS_10tfloat32_tESK_NSA_8TiledMMAINSA_8MMA_AtomIJNSA_17SM100_MMA_TF32_SSISK_SK_fLi64ELi64ELNSA_4UMMA5MajorE0ELSP_0ELNSO_7ScaleInE0ELSQ_0EEEEEENSA_6LayoutINSB_IJSE_SE_SE_EEENSB_IJNSC_ILi0EEESV_SV_EEEEENSB_IJNSA_10UnderscoreESY_SY_EEEEENS7_6detail27Sm100ImplicitGemmTileTraitsINSA_20SM90_TMA_LOAD_IM2COLENSA_14ComposedLayoutINSA_7SwizzleILi3ELi4ELi3EEENSA_18smem_ptr_flag_bitsILi32EEENST_INSB_IJNSC_ILi8EEENSC_ILi32EEEEEENSB_IJS1A_SE_EEEEEEEvEENS12_INSA_23SM90_TMA_LOAD_MULTICASTES1E_vEEEENS_8epilogue10collective18CollectiveEpilogueINS1J_23Sm100TmaWarpSpecializedILi3ELi2ELi16ELb1ELb0EEEJSJ_NSB_IJNST_ISH_SE_EENST_IS1A_SE_EEEEESK_NSB_IJNSB_IJllllEEESE_SV_EEESK_S1S_NS1J_6fusion15FusionCallbacksIS1N_NS1T_17LinearCombinationISK_fSK_fLNS_15FloatRoundStyleE2EEESJ_S1Q_JEEENSA_5SM1004TMEM4LOAD26SM100_TMEM_LOAD_16dp128b8xES13_S1E_NSA_17SM75_U32x4_LDSM_NENSA_21SM90_TMA_STORE_IM2COLES1E_NSA_17SM90_U32x4_STSM_NENSA_39AutoVectorizingCopyWithAssumedAlignmentILi128EEEEEEvvEEEEvNT_6ParamsE)
	.align		4
        /*000c*/ 	.word	index@(__assertfail)
	.align		4
        /*0010*/ 	.word	0x00000000
	.align		4
        /*0014*/ 	.word	0xfffffffe
	.align		4
        /*0018*/ 	.word	0x00000000
	.align		4
        /*001c*/ 	.word	0xfffffffd
	.align		4
        /*0020*/ 	.word	0x00000000
	.align		4
        /*0024*/ 	.word	0xfffffffc


//--------------------- .nv.constant4             --------------------------
	.section	.nv.constant4,"a",@progbits
	.align	8
	.align		8
.nv.constant4:
        /*0000*/ 	.dword	__assertfail
	.align		8
        /*0008*/ 	.dword	__unnamed_1
	.align		8
        /*0010*/ 	.dword	__unnamed_2
	.align		8
        /*0018*/ 	.dword	_ZN39_INTERNAL_c0290d4c_4_k_cu_dcd7694b_34314cuda3std3__45__cpo5beginE
	.align		8
        /*0020*/ 	.dword	_ZN39_INTERNAL_c0290d4c_4_k_cu_dcd7694b_34314cuda3std3__45__cpo3endE
	.align		8
        /*0028*/ 	.dword	_ZN39_INTERNAL_c0290d4c_4_k_cu_dcd7694b_34314cuda3std3__45__cpo6cbeginE
	.align		8
        /*0030*/ 	.dword	_ZN39_INTERNAL_c0290d4c_4_k_cu_dcd7694b_34314cuda3std3__45__cpo4cendE
	.align		8
        /*0038*/ 	.dword	_ZN39_INTERNAL_c0290d4c_4_k_cu_dcd7694b_34314cuda3std3__441_GLOBAL__N__c0290d4c_4_k_cu_dcd7694b_34316ignoreE
	.align		8
        /*0040*/ 	.dword	_ZN39_INTERNAL_c0290d4c_4_k_cu_dcd7694b_34314cuda3std3__419piecewise_constructE
	.align		8
        /*0048*/ 	.dword	_ZN39_INTERNAL_c0290d4c_4_k_cu_dcd7694b_34314cuda3std3__48in_placeE
	.align		8
        /*0050*/ 	.dword	_ZN39_INTERNAL_c0290d4c_4_k_cu_dcd7694b_34314cuda3std6ranges3__45__cpo4swapE
	.align		8
        /*0058*/ 	.dword	_ZN39_INTERNAL_c0290d4c_4_k_cu_dcd7694b_34314cuda3std6ranges3__45__cpo9iter_moveE
	.align		8
        /*0060*/ 	.dword	_ZN39_INTERNAL_c0290d4c_4_k_cu_dcd7694b_34314cute7productE
	.align		8
        /*0068*/ 	.dword	_ZN39_INTERNAL_c0290d4c_4_k_cu_dcd7694b_34314cute1_E
	.align		8
        /*0070*/ 	.dword	$str$27
	.align		8
        /*0078*/ 	.dword	$str$28
	.align		8
        /*0080*/ 	.dword	$str$29
	.align		8
        /*0088*/ 	.dword	$str$30


//--------------------- .text._ZN7cutlass13device_kernelINS_4conv6kernel13ConvUniversalINS1_16ConvProblemShapeILNS1_8OperatorE0ELi3EEENS1_10collective14CollectiveConvINS1_47MainloopSm100TmaUmmaWarpSpecializedImplicitGemmILS5_0ELi6ELi3ELi1ELi2EN4cute5tupleIJNSA_1CILi2EEENSC_ILi1EEESE_EEEEENSB_IJNSC_ILi64EEESH_NSB_IJSH_EEEEEENS_10tfloat32_tESK_NSA_8TiledMMAINSA_8MMA_AtomIJNSA_17SM100_MMA_TF32_SSISK_SK_fLi64ELi64ELNSA_4UMMA5MajorE0ELSP_0ELNSO_7ScaleInE0ELSQ_0EEEEEENSA_6LayoutINSB_IJSE_SE_SE_EEENSB_IJNSC_ILi0EEESV_SV_EEEEENSB_IJNSA_10UnderscoreESY_SY_EEEEENS7_6detail27Sm100ImplicitGemmTileTraitsINSA_20SM90_TMA_LOAD_IM2COLENSA_14ComposedLayoutINSA_7SwizzleILi3ELi4ELi3EEENSA_18smem_ptr_flag_bitsILi32EEENST_INSB_IJNSC_ILi8EEENSC_ILi32EEEEEENSB_IJS1A_SE_EEEEEEEvEENS12_INSA_23SM90_TMA_LOAD_MULTICASTES1E_vEEEENS_8epilogue10collective18CollectiveEpilogueINS1J_23Sm100TmaWarpSpecializedILi3ELi2ELi16ELb1ELb0EEEJSJ_NSB_IJNST_ISH_SE_EENST_IS1A_SE_EEEEESK_NSB_IJNSB_IJllllEEESE_SV_EEESK_S1S_NS1J_6fusion15FusionCallbacksIS1N_NS1T_17LinearCombinationISK_fSK_fLNS_15FloatRoundStyleE2EEESJ_S1Q_JEEENSA_5SM1004TMEM4LOAD26SM100_TMEM_LOAD_16dp128b8xES13_S1E_NSA_17SM75_U32x4_LDSM_NENSA_21SM90_TMA_STORE_IM2COLES1E_NSA_17SM90_U32x4_STSM_NENSA_39AutoVectorizingCopyWithAssumedAlignmentILi128EEEEEEvvEEEEvNT_6ParamsE --------------------------
	.section	.text._ZN7cutlass13device_kernelINS_4conv6kernel13ConvUniversalINS1_16ConvProblemShapeILNS1_8OperatorE0ELi3EEENS1_10collective14CollectiveConvINS1_47MainloopSm100TmaUmmaWarpSpecializedImplicitGemmILS5_0ELi6ELi3ELi1ELi2EN4cute5tupleIJNSA_1CILi2EEENSC_ILi1EEESE_EEEEENSB_IJNSC_ILi64EEESH_NSB_IJSH_EEEEEENS_10tfloat32_tESK_NSA_8TiledMMAINSA_8MMA_AtomIJNSA_17SM100_MMA_TF32_SSISK_SK_fLi64ELi64ELNSA_4UMMA5MajorE0ELSP_0ELNSO_7ScaleInE0ELSQ_0EEEEEENSA_6LayoutINSB_IJSE_SE_SE_EEENSB_IJNSC_ILi0EEESV_SV_EEEEENSB_IJNSA_10UnderscoreESY_SY_EEEEENS7_6detail27Sm100ImplicitGemmTileTraitsINSA_20SM90_TMA_LOAD_IM2COLENSA_14ComposedLayoutINSA_7SwizzleILi3ELi4ELi3EEENSA_18smem_ptr_flag_bitsILi32EEENST_INSB_IJNSC_ILi8EEENSC_ILi32EEEEEENSB_IJS1A_SE_EEEEEEEvEENS12_INSA_23SM90_TMA_LOAD_MULTICASTES1E_vEEEENS_8epilogue10collective18CollectiveEpilogueINS1J_23Sm100TmaWarpSpecializedILi3ELi2ELi16ELb1ELb0EEEJSJ_NSB_IJNST_ISH_SE_EENST_IS1A_SE_EEEEESK_NSB_IJNSB_IJllllEEESE_SV_EEESK_S1S_NS1J_6fusion15FusionCallbacksIS1N_NS1T_17LinearCombinationISK_fSK_fLNS_15FloatRoundStyleE2EEESJ_S1Q_JEEENSA_5SM1004TMEM4LOAD26SM100_TMEM_LOAD_16dp128b8xES13_S1E_NSA_17SM75_U32x4_LDSM_NENSA_21SM90_TMA_STORE_IM2COLES1E_NSA_17SM90_U32x4_STSM_NENSA_39AutoVectorizingCopyWithAssumedAlignmentILi128EEEEEEvvEEEEvNT_6ParamsE,"ax",@progbits
	.align	128
.text._ZN7cutlass13device_kernelINS_4conv6kernel13ConvUniversalINS1_16ConvProblemShapeILNS1_8OperatorE0ELi3EEENS1_10collective14CollectiveConvINS1_47MainloopSm100TmaUmmaWarpSpecializedImplicitGemmILS5_0ELi6ELi3ELi1ELi2EN4cute5tupleIJNSA_1CILi2EEENSC_ILi1EEESE_EEEEENSB_IJNSC_ILi64EEESH_NSB_IJSH_EEEEEENS_10tfloat32_tESK_NSA_8TiledMMAINSA_8MMA_AtomIJNSA_17SM100_MMA_TF32_SSISK_SK_fLi64ELi64ELNSA_4UMMA5MajorE0ELSP_0ELNSO_7ScaleInE0ELSQ_0EEEEEENSA_6LayoutINSB_IJSE_SE_SE_EEENSB_IJNSC_ILi0EEESV_SV_EEEEENSB_IJNSA_10UnderscoreESY_SY_EEEEENS7_6detail27Sm100ImplicitGemmTileTraitsINSA_20SM90_TMA_LOAD_IM2COLENSA_14ComposedLayoutINSA_7SwizzleILi3ELi4ELi3EEENSA_18smem_ptr_flag_bitsILi32EEENST_INSB_IJNSC_ILi8EEENSC_ILi32EEEEEENSB_IJS1A_SE_EEEEEEEvEENS12_INSA_23SM90_TMA_LOAD_MULTICASTES1E_vEEEENS_8epilogue10collective18CollectiveEpilogueINS1J_23Sm100TmaWarpSpecializedILi3ELi2ELi16ELb1ELb0EEEJSJ_NSB_IJNST_ISH_SE_EENST_IS1A_SE_EEEEESK_NSB_IJNSB_IJllllEEESE_SV_EEESK_S1S_NS1J_6fusion15FusionCallbacksIS1N_NS1T_17LinearCombinationISK_fSK_fLNS_15FloatRoundStyleE2EEESJ_S1Q_JEEENSA_5SM1004TMEM4LOAD26SM100_TMEM_LOAD_16dp128b8xES13_S1E_NSA_17SM75_U32x4_LDSM_NENSA_21SM90_TMA_STORE_IM2COLES1E_NSA_17SM90_U32x4_STSM_NENSA_39AutoVectorizingCopyWithAssumedAlignmentILi128EEEEEEvvEEEEvNT_6ParamsE:
        .type           _ZN7cutlass13device_kernelINS_4conv6kernel13ConvUniversalINS1_16ConvProblemShapeILNS1_8OperatorE0ELi3EEENS1_10collective14CollectiveConvINS1_47MainloopSm100TmaUmmaWarpSpecializedImplicitGemmILS5_0ELi6ELi3ELi1ELi2EN4cute5tupleIJNSA_1CILi2EEENSC_ILi1EEESE_EEEEENSB_IJNSC_ILi64EEESH_NSB_IJSH_EEEEEENS_10tfloat32_tESK_NSA_8TiledMMAINSA_8MMA_AtomIJNSA_17SM100_MMA_TF32_SSISK_SK_fLi64ELi64ELNSA_4UMMA5MajorE0ELSP_0ELNSO_7ScaleInE0ELSQ_0EEEEEENSA_6LayoutINSB_IJSE_SE_SE_EEENSB_IJNSC_ILi0EEESV_SV_EEEEENSB_IJNSA_10UnderscoreESY_SY_EEEEENS7_6detail27Sm100ImplicitGemmTileTraitsINSA_20SM90_TMA_LOAD_IM2COLENSA_14ComposedLayoutINSA_7SwizzleILi3ELi4ELi3EEENSA_18smem_ptr_flag_bitsILi32EEENST_INSB_IJNSC_ILi8EEENSC_ILi32EEEEEENSB_IJS1A_SE_EEEEEEEvEENS12_INSA_23SM90_TMA_LOAD_MULTICASTES1E_vEEEENS_8epilogue10collective18CollectiveEpilogueINS1J_23Sm100TmaWarpSpecializedILi3ELi2ELi16ELb1ELb0EEEJSJ_NSB_IJNST_ISH_SE_EENST_IS1A_SE_EEEEESK_NSB_IJNSB_IJllllEEESE_SV_EEESK_S1S_NS1J_6fusion15FusionCallbacksIS1N_NS1T_17LinearCombinationISK_fSK_fLNS_15FloatRoundStyleE2EEESJ_S1Q_JEEENSA_5SM1004TMEM4LOAD26SM100_TMEM_LOAD_16dp128b8xES13_S1E_NSA_17SM75_U32x4_LDSM_NENSA_21SM90_TMA_STORE_IM2COLES1E_NSA_17SM90_U32x4_STSM_NENSA_39AutoVectorizingCopyWithAssumedAlignmentILi128EEEEEEvvEEEEvNT_6ParamsE,@function
        .size           _ZN7cutlass13device_kernelINS_4conv6kernel13ConvUniversalINS1_16ConvProblemShapeILNS1_8OperatorE0ELi3EEENS1_10collective14CollectiveConvINS1_47MainloopSm100TmaUmmaWarpSpecializedImplicitGemmILS5_0ELi6ELi3ELi1ELi2EN4cute5tupleIJNSA_1CILi2EEENSC_ILi1EEESE_EEEEENSB_IJNSC_ILi64EEESH_NSB_IJSH_EEEEEENS_10tfloat32_tESK_NSA_8TiledMMAINSA_8MMA_AtomIJNSA_17SM100_MMA_TF32_SSISK_SK_fLi64ELi64ELNSA_4UMMA5MajorE0ELSP_0ELNSO_7ScaleInE0ELSQ_0EEEEEENSA_6LayoutINSB_IJSE_SE_SE_EEENSB_IJNSC_ILi0EEESV_SV_EEEEENSB_IJNSA_10UnderscoreESY_SY_EEEEENS7_6detail27Sm100ImplicitGemmTileTraitsINSA_20SM90_TMA_LOAD_IM2COLENSA_14ComposedLayoutINSA_7SwizzleILi3ELi4ELi3EEENSA_18smem_ptr_flag_bitsILi32EEENST_INSB_IJNSC_ILi8EEENSC_ILi32EEEEEENSB_IJS1A_SE_EEEEEEEvEENS12_INSA_23SM90_TMA_LOAD_MULTICASTES1E_vEEEENS_8epilogue10collective18CollectiveEpilogueINS1J_23Sm100TmaWarpSpecializedILi3ELi2ELi16ELb1ELb0EEEJSJ_NSB_IJNST_ISH_SE_EENST_IS1A_SE_EEEEESK_NSB_IJNSB_IJllllEEESE_SV_EEESK_S1S_NS1J_6fusion15FusionCallbacksIS1N_NS1T_17LinearCombinationISK_fSK_fLNS_15FloatRoundStyleE2EEESJ_S1Q_JEEENSA_5SM1004TMEM4LOAD26SM100_TMEM_LOAD_16dp128b8xES13_S1E_NSA_17SM75_U32x4_LDSM_NENSA_21SM90_TMA_STORE_IM2COLES1E_NSA_17SM90_U32x4_STSM_NENSA_39AutoVectorizingCopyWithAssumedAlignmentILi128EEEEEEvvEEEEvNT_6ParamsE,(.L_x_157 - _ZN7cutlass13device_kernelINS_4conv6kernel13ConvUniversalINS1_16ConvProblemShapeILNS1_8OperatorE0ELi3EEENS1_10collective14CollectiveConvINS1_47MainloopSm100TmaUmmaWarpSpecializedImplicitGemmILS5_0ELi6ELi3ELi1ELi2EN4cute5tupleIJNSA_1CILi2EEENSC_ILi1EEESE_EEEEENSB_IJNSC_ILi64EEESH_NSB_IJSH_EEEEEENS_10tfloat32_tESK_NSA_8TiledMMAINSA_8MMA_AtomIJNSA_17SM100_MMA_TF32_SSISK_SK_fLi64ELi64ELNSA_4UMMA5MajorE0ELSP_0ELNSO_7ScaleInE0ELSQ_0EEEEEENSA_6LayoutINSB_IJSE_SE_SE_EEENSB_IJNSC_ILi0EEESV_SV_EEEEENSB_IJNSA_10UnderscoreESY_SY_EEEEENS7_6detail27Sm100ImplicitGemmTileTraitsINSA_20SM90_TMA_LOAD_IM2COLENSA_14ComposedLayoutINSA_7SwizzleILi3ELi4ELi3EEENSA_18smem_ptr_flag_bitsILi32EEENST_INSB_IJNSC_ILi8EEENSC_ILi32EEEEEENSB_IJS1A_SE_EEEEEEEvEENS12_INSA_23SM90_TMA_LOAD_MULTICASTES1E_vEEEENS_8epilogue10collective18CollectiveEpilogueINS1J_23Sm100TmaWarpSpecializedILi3ELi2ELi16ELb1ELb0EEEJSJ_NSB_IJNST_ISH_SE_EENST_IS1A_SE_EEEEESK_NSB_IJNSB_IJllllEEESE_SV_EEESK_S1S_NS1J_6fusion15FusionCallbacksIS1N_NS1T_17LinearCombinationISK_fSK_fLNS_15FloatRoundStyleE2EEESJ_S1Q_JEEENSA_5SM1004TMEM4LOAD26SM100_TMEM_LOAD_16dp128b8xES13_S1E_NSA_17SM75_U32x4_LDSM_NENSA_21SM90_TMA_STORE_IM2COLES1E_NSA_17SM90_U32x4_STSM_NENSA_39AutoVectorizingCopyWithAssumedAlignmentILi128EEEEEEvvEEEEvNT_6ParamsE)
        .other          _ZN7cutlass13device_kernelINS_4conv6kernel13ConvUniversalINS1_16ConvProblemShapeILNS1_8OperatorE0ELi3EEENS1_10collective14CollectiveConvINS1_47MainloopSm100TmaUmmaWarpSpecializedImplicitGemmILS5_0ELi6ELi3ELi1ELi2EN4cute5tupleIJNSA_1CILi2EEENSC_ILi1EEESE_EEEEENSB_IJNSC_ILi64EEESH_NSB_IJSH_EEEEEENS_10tfloat32_tESK_NSA_8TiledMMAINSA_8MMA_AtomIJNSA_17SM100_MMA_TF32_SSISK_SK_fLi64ELi64ELNSA_4UMMA5MajorE0ELSP_0ELNSO_7ScaleInE0ELSQ_0EEEEEENSA_6LayoutINSB_IJSE_SE_SE_EEENSB_IJNSC_ILi0EEESV_SV_EEEEENSB_IJNSA_10UnderscoreESY_SY_EEEEENS7_6detail27Sm100ImplicitGemmTileTraitsINSA_20SM90_TMA_LOAD_IM2COLENSA_14ComposedLayoutINSA_7SwizzleILi3ELi4ELi3EEENSA_18smem_ptr_flag_bitsILi32EEENST_INSB_IJNSC_ILi8EEENSC_ILi32EEEEEENSB_IJS1A_SE_EEEEEEEvEENS12_INSA_23SM90_TMA_LOAD_MULTICASTES1E_vEEEENS_8epilogue10collective18CollectiveEpilogueINS1J_23Sm100TmaWarpSpecializedILi3ELi2ELi16ELb1ELb0EEEJSJ_NSB_IJNST_ISH_SE_EENST_IS1A_SE_EEEEESK_NSB_IJNSB_IJllllEEESE_SV_EEESK_S1S_NS1J_6fusion15FusionCallbacksIS1N_NS1T_17LinearCombinationISK_fSK_fLNS_15FloatRoundStyleE2EEESJ_S1Q_JEEENSA_5SM1004TMEM4LOAD26SM100_TMEM_LOAD_16dp128b8xES13_S1E_NSA_17SM75_U32x4_LDSM_NENSA_21SM90_TMA_STORE_IM2COLES1E_NSA_17SM90_U32x4_STSM_NENSA_39AutoVectorizingCopyWithAssumedAlignmentILi128EEEEEEvvEEEEvNT_6ParamsE,@"STO_CUDA_ENTRY STV_DEFAULT"
_ZN7cutlass13device_kernelINS_4conv6kernel13ConvUniversalINS1_16ConvProblemShapeILNS1_8OperatorE0ELi3EEENS1_10collective14CollectiveConvINS1_47MainloopSm100TmaUmmaWarpSpecializedImplicitGemmILS5_0ELi6ELi3ELi1ELi2EN4cute5tupleIJNSA_1CILi2EEENSC_ILi1EEESE_EEEEENSB_IJNSC_ILi64EEESH_NSB_IJSH_EEEEEENS_10tfloat32_tESK_NSA_8TiledMMAINSA_8MMA_AtomIJNSA_17SM100_MMA_TF32_SSISK_SK_fLi64ELi64ELNSA_4UMMA5MajorE0ELSP_0ELNSO_7ScaleInE0ELSQ_0EEEEEENSA_6LayoutINSB_IJSE_SE_SE_EEENSB_IJNSC_ILi0EEESV_SV_EEEEENSB_IJNSA_10UnderscoreESY_SY_EEEEENS7_6detail27Sm100ImplicitGemmTileTraitsINSA_20SM90_TMA_LOAD_IM2COLENSA_14ComposedLayoutINSA_7SwizzleILi3ELi4ELi3EEENSA_18smem_ptr_flag_bitsILi32EEENST_INSB_IJNSC_ILi8EEENSC_ILi32EEEEEENSB_IJS1A_SE_EEEEEEEvEENS12_INSA_23SM90_TMA_LOAD_MULTICASTES1E_vEEEENS_8epilogue10collective18CollectiveEpilogueINS1J_23Sm100TmaWarpSpecializedILi3ELi2ELi16ELb1ELb0EEEJSJ_NSB_IJNST_ISH_SE_EENST_IS1A_SE_EEEEESK_NSB_IJNSB_IJllllEEESE_SV_EEESK_S1S_NS1J_6fusion15FusionCallbacksIS1N_NS1T_17LinearCombinationISK_fSK_fLNS_15FloatRoundStyleE2EEESJ_S1Q_JEEENSA_5SM1004TMEM4LOAD26SM100_TMEM_LOAD_16dp128b8xES13_S1E_NSA_17SM75_U32x4_LDSM_NENSA_21SM90_TMA_STORE_IM2COLES1E_NSA_17SM90_U32x4_STSM_NENSA_39AutoVectorizingCopyWithAssumedAlignmentILi128EEEEEEvvEEEEvNT_6ParamsE:
[----:B------:R-:W1:Y:S01]  /*0000*/  LDC R1, c[0x0][0x37c] ;  /* 0x0000df00ff017b82 */ /* 0x000e620000000800 */
[----:B------:R-:W2:Y:S01]  /*0010*/  S2R R61, SR_TID.X ;  /* 0x00000000003d7919 */ /* 0x000ea20000002100 */
[----:B------:R-:W3:Y:S01]  /*0020*/  LDCU.64 UR8, c[0x0][0x990] ;  /* 0x00013200ff0877ac */ /* 0x000ee20008000a00 */
[----:B-1----:R-:W-:Y:S01]  /*0030*/  VIADD R1, R1, 0xfffffff8 ;  /* 0xfffffff801017836 */ /* 0x002fe20000000000 */
[----:B------:R-:W-:Y:S02]  /*0040*/  PRMT R62, RZ, 0x7610, R62 ;  /* 0x00007610ff3e7816 */ /* 0x000fe4000000003e */
[----:B------:R-:W-:Y:S01]  /*0050*/  ELECT P3, URZ, PT ;  /* 0x0000000000ff782f */ /* 0x000fe20003860000 */
[----:B---3--:R-:W-:-:S04]  /*0060*/  UISETP.NE.U32.AND UP0, UPT, UR8, URZ, UPT ;  /* 0x000000ff0800728c */ /* 0x008fc8000bf05070 */
[----:B------:R-:W-:Y:S01]  /*0070*/  UISETP.NE.AND.EX UP0, UPT, UR9, URZ, UPT, UP0 ;  /* 0x000000ff0900728c */ /* 0x000fe2000bf05300 */
[----:B--2---:R-:W-:-:S05]  /*0080*/  SHF.R.U32.HI R63, RZ, 0x5, R61 ;  /* 0x00000005ff3f7819 */ /* 0x004fca000001163d */
[----:B------:R-:W1:Y:S02]  /*0090*/  SHFL.IDX PT, R0, R63, RZ, 0x1f ;  /* 0x00001fff3f007589 */ /* 0x000e6400000e0000 */
[----:B-1----:R-:W-:Y:S01]  /*00a0*/  R2UR UR18, R0 ;  /* 0x00000000001272ca */ /* 0x002fe200000e0000 */
[----:B------:R-:W-:-:S14]  /*00b0*/  BRA.U UP0, `(.L_x_0) ;  /* 0x0000000100307547 */ /* 0x000fdc000b800000 */
[----:B------:R-:W1:Y:S02]  /*00c0*/  LDCU.64 UR4, c[0x0][0x988] ;  /* 0x00013100ff0477ac */ /* 0x000e640008000a00 */
[----:B-1----:R-:W-:-:S04]  /*00d0*/  UISETP.NE.U32.AND UP0, UPT, UR4, URZ, UPT ;  /* 0x000000ff0400728c */ /* 0x002fc8000bf05070 */
[----:B------:R-:W-:-:S09]  /*00e0*/  UISETP.NE.AND.EX UP0, UPT, UR5, URZ, UPT, UP0 ;  /* 0x000000ff0500728c */ /* 0x000fd2000bf05300 */
[----:B------:R-:W-:Y:S05]  /*00f0*/  BRA.U !UP0, `(.L_x_1) ;  /* 0x0000000108147547 */ /* 0x000fea000b800000 */
[----:B------:R-:W1:Y:S01]  /*0100*/  LDC.64 R2, c[0x0][0x988] ;  /* 0x00026200ff027b82 */ /* 0x000e620000000a00 */
[----:B------:R-:W1:Y:S02]  /*0110*/  LDCU.64 UR4, c[0x0][0x358] ;  /* 0x00006b00ff0477ac */ /* 0x000e640008000a00 */
[----:B-1----:R1:W5:Y:S01]  /*0120*/  LDG.E R27, desc[UR4][R2.64] ;  /* 0x00000004021b7981 */ /* 0x002362000c1e1900 */
[----:B------:R-:W-:Y:S01]  /*0130*/  HFMA2 R62, -RZ, RZ, 0, 5.9604644775390625e-08 ;  /* 0x00000001ff3e7431 */ /* 0x000fe200000001ff */
[----:B------:R-:W-:Y:S05]  /*0140*/  BRA `(.L_x_0) ;  /* 0x00000000000c7947 */ /* 0x000fea0003800000 */
.L_x_1:
[----:B------:R-:W1:Y:S01]  /*0150*/  LDCU UR4, c[0x0][0x980] ;  /* 0x00013000ff0477ac */ /* 0x000e620008000800 */
[----:B------:R-:W-:Y:S01]  /*0160*/  HFMA2 R62, -RZ, RZ, 0, 5.9604644775390625e-08 ;  /* 0x00000001ff3e7431 */ /* 0x000fe200000001ff */
[----:B-1----:R-:W-:-:S07]  /*0170*/  MOV R27, UR4 ;  /* 0x00000004001b7c02 */ /* 0x002fce0008000f00 */
.L_x_0:
[----:B------:R-:W2:Y:S02]  /*0180*/  LDCU.64 UR4, c[0x0][0x9b0] ;  /* 0x00013600ff0477ac */ /* 0x000ea40008000a00 */
[----:B--2---:R-:W-:-:S04]  /*0190*/  UISETP.NE.U32.AND UP0, UPT, UR4, URZ, UPT ;  /* 0x000000ff0400728c */ /* 0x004fc8000bf05070 */
[----:B------:R-:W-:-:S09]  /*01a0*/  UISETP.NE.AND.EX UP0, UPT, UR5, URZ, UPT, UP0 ;  /* 0x000000ff0500728c */ /* 0x000fd2000bf05300 */
[----:B------:R-:W-:Y:S05]  /*01b0*/  BRA.U UP0, `(.L_x_2) ;  /* 0x0000000100287547 */ /* 0x000fea000b800000 */
[----:B------:R-:W2:Y:S02]  /*01c0*/  LDCU.64 UR4, c[0x0][0x9a8] ;  /* 0x00013500ff0477ac */ /* 0x000ea40008000a00 */
[----:B--2---:R-:W-:-:S04]  /*01d0*/  UISETP.NE.U32.AND UP0, UPT, UR4, URZ, UPT ;  /* 0x000000ff0400728c */ /* 0x004fc8000bf05070 */
[----:B------:R-:W-:-:S09]  /*01e0*/  UISETP.NE.AND.EX UP0, UPT, UR5, URZ, UPT, UP0 ;  /* 0x000000ff0500728c */ /* 0x000fd2000bf05300 */
[----:B------:R-:W-:Y:S05]  /*01f0*/  BRA.U !UP0, `(.L_x_3) ;  /* 0x0000000108107547 */ /* 0x000fea000b800000 */
[----:B------:R-:W2:Y:S01]  /*0200*/  LDC.64 R24, c[0x0][0x9a8] ;  /* 0x00026a00ff187b82 */ /* 0x000ea20000000a00 */
[----:B------:R-:W2:Y:S02]  /*0210*/  LDCU.64 UR4, c[0x0][0x358] ;  /* 0x00006b00ff0477ac */ /* 0x000ea40008000a00 */
[----:B--2---:R2:W5:Y:S01]  /*0220*/  LDG.E R24, desc[UR4][R24.64] ;  /* 0x0000000418187981 */ /* 0x004562000c1e1900 */
[----:B------:R-:W-:Y:S05]  /*0230*/  BRA `(.L_x_2) ;  /* 0x0000000000087947 */ /* 0x000fea0003800000 */
.L_x_3:
[----:B------:R-:W2:Y:S02]  /*0240*/  LDCU UR4, c[0x0][0x9a0] ;  /* 0x00013400ff0477ac */ /* 0x000ea40008000800 */
[----:B--2---:R-:W-:Y:S02]  /*0250*/  MOV R24, UR4 ;  /* 0x0000000400187c02 */ /* 0x004fe40008000f00 */
.L_x_2:
[----:B------:R-:W-:Y:S01]  /*0260*/  IMAD.U32 R0, RZ, RZ, UR18 ;  /* 0x00000012ff007e24 */ /* 0x000fe2000f8e00ff */
[----:B------:R-:W-:Y:S04]  /*0270*/  BSSY.RECONVERGENT B0, `(.L_x_4) ;  /* 0x000000c000007945 */ /* 0x000fe80003800200 */
[C---:B------:R-:W-:Y:S02]  /*0280*/  ISETP.NE.OR P1, PT, R0.reuse, 0x1, !P3 ;  /* 0x000000010000780c */ /* 0x040fe40005f25670 */
[----:B------:R-:W-:-:S11]  /*0290*/  ISETP.NE.OR P0, PT, R0, 0x3, !P3 ;  /* 0x000000030000780c */ /* 0x000fd60005f05670 */
[----:B------:R-:W-:Y:S05]  /*02a0*/  @P1 BRA `(.L_x_5) ;  /* 0x0000000000201947 */ /* 0x000fea0003800000 */
[----:B------:R-:W3:Y:S02]  /*02b0*/  LDCU.64 UR4, c[0x0][0x348] ;  /* 0x00006900ff0477ac */ /* 0x000ee40008000a00 */
[----:B---3--:R-:W-:Y:S02]  /*02c0*/  UIADD3 UR6, UP1, UPT, UR4, 0x80, URZ ;  /* 0x0000008004067890 */ /* 0x008fe4000ff3e0ff */
[----:B------:R-:W-:Y:S02]  /*02d0*/  UIADD3 UR4, UP0, UPT, UR4, 0x200, URZ ;  /* 0x0000020004047890 */ /* 0x000fe4000ff1e0ff */
[----:B------:R-:W-:Y:S02]  /*02e0*/  UIADD3.X UR7, UPT, UPT, URZ, UR5, URZ, UP1, !UPT ;  /* 0x00000005ff077290 */ /* 0x000fe40008ffe4ff */
[----:B------:R-:W-:-:S07]  /*02f0*/  UIADD3.X UR5, UPT, UPT, URZ, UR5, URZ, UP0, !UPT ;  /* 0x00000005ff057290 */ /* 0x000fce00087fe4ff */
[----:B------:R3:W-:Y:S02]  /*0300*/  UTMACCTL.PF [UR6] ;  /* 0x00000000060079b9 */ /* 0x0007e40008040000 */
[----:B------:R3:W-:Y:S02]  /*0310*/  UTMACCTL.PF [UR4] ;  /* 0x00000000040079b9 */ /* 0x0007e40008040000 */
[----:B---3--:R-:W-:Y:S01]  /*0320*/  NOP ;  /* 0x0000000000007918 */ /* 0x008fe20000000000 */
.L_x_5:
[----:B------:R-:W-:Y:S05]  /*0330*/  BSYNC.RECONVERGENT B0 ;  /* 0x0000000000007941 */ /* 0x000fea0003800200 */
.L_x_4:
[----:B------:R-:W-:Y:S04]  /*0340*/  BSSY.RECONVERGENT B0, `(.L_x_6) ;  /* 0x000000a000007945 */ /* 0x000fe80003800200 */
        /* <DEDUP_REMOVED lines=9> */
.L_x_7:
[----:B------:R-:W-:Y:S05]  /*03e0*/  BSYNC.RECONVERGENT B0 ;  /* 0x0000000000007941 */ /* 0x000fea0003800200 */
.L_x_6:
[----:B------:R-:W3:Y:S01]  /*03f0*/  LDCU.64 UR4, c[0x0][0x988] ;  /* 0x00013100ff0477ac */ /* 0x000ee20008000a00 */
[----:B------:R-:W-:Y:S02]  /*0400*/  UISETP.EQ.U32.AND UP2, UPT, UR8, URZ, UPT ;  /* 0x000000ff0800728c */ /* 0x000fe4000bf42070 */
[----:B------:R-:W-:Y:S02]  /*0410*/  UPLOP3.LUT UP3, UPT, UPT, UPT, UPT, 0x80, 0x8 ;  /* 0x000000000008789c */ /* 0x000fe40003f6f070 */
[----:B---3--:R-:W-:-:S04]  /*0420*/  UISETP.NE.U32.AND UP0, UPT, UR4, URZ, UPT ;  /* 0x000000ff0400728c */ /* 0x008fc8000bf05070 */
[----:B------:R-:W-:-:S04]  /*0430*/  UISETP.NE.AND.EX UP1, UPT, UR5, URZ, UPT, UP0 ;  /* 0x000000ff0500728c */ /* 0x000fc8000bf25300 */
[----:B------:R-:W-:-:S04]  /*0440*/  UISETP.EQ.OR.EX UP4, UPT, UR9, URZ, !UP1, UP2 ;  /* 0x000000ff0900728c */ /* 0x000fc8000cf82720 */
[----:B------:R-:W-:-:S06]  /*0450*/  UP2UR UR4, UPR, URZ, 0x10 ;  /* 0x00000010ff047883 */ /* 0x000fcc0008000000 */
[----:B------:R-:W-:Y:S01]  /*0460*/  MOV R66, UR4 ;  /* 0x0000000400427c02 */ /* 0x000fe20008000f00 */
[----:B------:R-:W-:Y:S06]  /*0470*/  BRA.U !UP4, `(.L_x_8) ;  /* 0x000000010c207547 */ /* 0x000fec000b800000 */
[----:B------:R-:W-:Y:S01]  /*0480*/  UISETP.NE.U32.AND UP2, UPT, UR8, URZ, UPT ;  /* 0x000000ff0800728c */ /* 0x000fe2000bf45070 */
[----:B-----5:R-:W-:Y:S01]  /*0490*/  FSETP.NEU.AND P0, PT, R27, RZ, PT ;  /* 0x000000ff1b00720b */ /* 0x020fe20003f0d000 */
[----:B------:R-:W-:Y:S02]  /*04a0*/  USEL UR4, URZ, 0xffffffff, UP1 ;  /* 0xffffffffff047887 */ /* 0x000fe40008800000 */
[----:B------:R-:W-:-:S10]  /*04b0*/  UISETP.NE.AND.EX UP2, UPT, UR9, URZ, UPT, UP2 ;  /* 0x000000ff0900728c */ /* 0x000fd4000bf45320 */
[----:B------:R-:W-:Y:S01]  /*04c0*/  VOTEU.ANY UP0, P0 ;  /* 0x0000000000ff7886 */ /* 0x000fe20000000100 */
[----:B------:R-:W-:-:S04]  /*04d0*/  @!UP2 USEL UR4, URZ, 0xffffffff, UP0 ;  /* 0xffffffffff04a887 */ /* 0x000fc80008000000 */
[----:B------:R-:W-:-:S04]  /*04e0*/  ULOP3.LUT UR4, UR4, 0x1, URZ, 0xc0, !UPT ;  /* 0x0000000104047892 */ /* 0x000fc8000f8ec0ff */
[----:B------:R-:W-:-:S11]  /*04f0*/  UISETP.NE.U32.AND UP3, UPT, UR4, 0x1, UPT ;  /* 0x000000010400788c */ /* 0x000fd6000bf65070 */
.L_x_8:
[----:B-1----:R-:W1:Y:S01]  /*0500*/  SHFL.IDX PT, R2, R63, RZ, 0x1f ;  /* 0x00001fff3f027589 */ /* 0x002e6200000e0000 */
[----:B------:R-:W-:Y:S01]  /*0510*/  UISETP.NE.AND UP5, UPT, UR18, 0x2, UPT ;  /* 0x000000021200788c */ /* 0x000fe2000bfa5270 */
[----:B-1----:R-:W-:-:S13]  /*0520*/  ISETP.NE.AND P0, PT, R2, RZ, PT ;  /* 0x000000ff0200720c */ /* 0x002fda0003f05270 */
[----:B------:R-:W-:Y:S05]  /*0530*/  @P0 BRA `(.L_x_9) ;  /* 0x0000000000680947 */ /* 0x000fea0003800000 */
[----:B------:R-:W1:Y:S01]  /*0540*/  S2UR UR4, SR_CgaCtaId ;  /* 0x00000000000479c3 */ /* 0x000e620000008800 */
[----:B------:R-:W-:Y:S01]  /*0550*/  UMOV UR5, 0x400 ;  /* 0x0000040000057882 */ /* 0x000fe20000000000 */
[----:B------:R-:W-:Y:S01]  /*0560*/  UMOV UR8, 0x1 ;  /* 0x0000000100087882 */ /* 0x000fe20000000000 */
[----:B------:R-:W-:Y:S01]  /*0570*/  UMOV UR6, 0x2 ;  /* 0x0000000200067882 */ /* 0x000fe20000000000 */
[----:B------:R-:W-:-:S04]  /*0580*/  UIADD3 UR8, UPT, UPT, -UR8, 0x100000, URZ ;  /* 0x0010000008087890 */ /* 0x000fc8000fffe1ff */
[----:B------:R-:W-:Y:S02]  /*0590*/  USHF.L.U32 UR9, UR8, 0xb, URZ ;  /* 0x0000000b08097899 */ /* 0x000fe400080006ff */
[----:B------:R-:W-:Y:S02]  /*05a0*/  USHF.L.U32 UR8, UR8, 0x1, URZ ;  /* 0x0000000108087899 */ /* 0x000fe400080006ff */
[----:B------:R-:W-:-:S04]  /*05b0*/  UIADD3 UR6, UPT, UPT, -UR6, 0x100000, URZ ;  /* 0x0010000006067890 */ /* 0x000fc8000fffe1ff */
[----:B------:R-:W-:Y:S02]  /*05c0*/  USHF.L.U32 UR7, UR6, 0xb, URZ ;  /* 0x0000000b06077899 */ /* 0x000fe400080006ff */
[----:B------:R-:W-:Y:S01]  /*05d0*/  USHF.L.U32 UR6, UR6, 0x1, URZ ;  /* 0x0000000106067899 */ /* 0x000fe200080006ff */
[----:B------:R-:W-:Y:S01]  /*05e0*/  ELECT P0, URZ, PT ;  /* 0x0000000000ff782f */ /* 0x000fe20003800000 */
[----:B-1----:R-:W-:Y:S01]  /*05f0*/  ULEA UR4, UR4, UR5, 0x18 ;  /* 0x0000000504047291 */ /* 0x002fe2000f8ec0ff */
[----:B------:R-:W1:Y:S11]  /*0600*/  FENCE.VIEW.ASYNC.S ;  /* 0x00000000000073c6 */ /* 0x000e760000000000 */
[----:B-1----:R1:W3:Y:S01]  /*0610*/  SYNCS.EXCH.64 URZ, [UR4], UR8 ;  /* 0x0000000804ff75b2 */ /* 0x0022e20008000100 */
[----:B------:R1:W4:Y:S01]  /*0620*/  SYNCS.EXCH.64 URZ, [UR4+0x30], UR6 ;  /* 0x0000300604ff75b2 */ /* 0x0003220008000100 */
[----:B------:R1:W1:Y:S01]  /*0630*/  SYNCS.EXCH.64 URZ, [UR4+0x8], UR8 ;  /* 0x0000080804ff75b2 */ /* 0x0002620008000100 */
        /* <DEDUP_REMOVED lines=9> */
[----:B------:R-:W-:Y:S01]  /*06d0*/  NOP ;  /* 0x0000000000007918 */ /* 0x000fe20000000000 */
.L_x_9:
[----:B------:R-:W2:Y:S01]  /*06e0*/  SHFL.IDX PT, R2, R63, RZ, 0x1f ;  /* 0x00001fff3f027589 */ /* 0x000ea200000e0000 */
[----:B------:R-:W-:Y:S01]  /*06f0*/  NOP ;  /* 0x0000000000007918 */ /* 0x000fe20000000000 */
[----:B--2---:R-:W-:-:S13]  /*0700*/  ISETP.NE.AND P0, PT, R2, 0x1, PT ;  /* 0x000000010200780c */ /* 0x004fda0003f05270 */
[----:B------:R-:W-:Y:S05]  /*0710*/  @P0 BRA `(.L_x_10) ;  /* 0x0000000000500947 */ /* 0x000fea0003800000 */
[----:B-1----:R-:W1:Y:S01]  /*0720*/  S2UR UR4, SR_CgaCtaId ;  /* 0x00000000000479c3 */ /* 0x002e620000008800 */
        /* <DEDUP_REMOVED lines=12> */
[----:B-1----:R2:W1:Y:S01]  /*07f0*/  SYNCS.EXCH.64 URZ, [UR4+0x60], UR8 ;  /* 0x0000600804ff75b2 */ /* 0x0024620008000100 */
[----:B------:R2:W1:Y:S01]  /*0800*/  SYNCS.EXCH.64 URZ, [UR4+0x78], UR6 ;  /* 0x0000780604ff75b2 */ /* 0x0004620008000100 */
[----:B------:R2:W1:Y:S01]  /*0810*/  SYNCS.EXCH.64 URZ, [UR4+0x68], UR8 ;  /* 0x0000680804ff75b2 */ /* 0x0004620008000100 */
[----:B------:R2:W1:Y:S01]  /*0820*/  SYNCS.EXCH.64 URZ, [UR4+0x80], UR6 ;  /* 0x0000800604ff75b2 */ /* 0x0004620008000100 */
[----:B------:R2:W1:Y:S01]  /*0830*/  SYNCS.EXCH.64 URZ, [UR4+0x70], UR8 ;  /* 0x0000700804ff75b2 */ /* 0x0004620008000100 */
[----:B------:R2:W1:Y:S02]  /*0840*/  SYNCS.EXCH.64 URZ, [UR4+0x88], UR6 ;  /* 0x0000880604ff75b2 */ /* 0x0004640008000100 */
[----:B--2---:R-:W-:Y:S01]  /*0850*/  NOP ;  /* 0x0000000000007918 */ /* 0x004fe20000000000 */
.L_x_10:
[----:B------:R-:W2:Y:S01]  /*0860*/  SHFL.IDX PT, R2, R63, RZ, 0x1f ;  /* 0x00001fff3f027589 */ /* 0x000ea200000e0000 */
[----:B------:R-:W-:Y:S01]  /*0870*/  NOP ;  /* 0x0000000000007918 */ /* 0x000fe20000000000 */
[----:B--2---:R-:W-:-:S13]  /*0880*/  ISETP.NE.AND P0, PT, R2, 0x3, PT ;  /* 0x000000030200780c */ /* 0x004fda0003f05270 */
[----:B------:R-:W-:Y:S05]  /*0890*/  @P0 BRA `(.L_x_11) ;  /* 0x0000000000300947 */ /* 0x000fea0003800000 */
[----:B-1----:R-:W1:Y:S01]  /*08a0*/  S2UR UR4, SR_CgaCtaId ;  /* 0x00000000000479c3 */ /* 0x002e620000008800 */
[----:B------:R-:W-:Y:S01]  /*08b0*/  UMOV UR6, 0x400 ;  /* 0x0000040000067882 */ /* 0x000fe20000000000 */
[----:B------:R-:W-:Y:S01]  /*08c0*/  UMOV UR5, 0x20 ;  /* 0x0000002000057882 */ /* 0x000fe20000000000 */
[----:B------:R-:W-:Y:S01]  /*08d0*/  ELECT P0, URZ, PT ;  /* 0x0000000000ff782f */ /* 0x000fe20003800000 */
[----:B-1----:R-:W-:Y:S02]  /*08e0*/  ULEA UR6, UR4, UR6, 0x18 ;  /* 0x0000000604067291 */ /* 0x002fe4000f8ec0ff */
[----:B------:R-:W-:-:S04]  /*08f0*/  UIADD3 UR4, UPT, UPT, -UR5, 0x100000, URZ ;  /* 0x0010000005047890 */ /* 0x000fc8000fffe1ff */
[----:B------:R-:W-:Y:S02]  /*0900*/  USHF.L.U32 UR5, UR4, 0xb, URZ ;  /* 0x0000000b04057899 */ /* 0x000fe400080006ff */
[----:B------:R-:W-:Y:S01]  /*0910*/  USHF.L.U32 UR4, UR4, 0x1, URZ ;  /* 0x0000000104047899 */ /* 0x000fe200080006ff */
[----:B------:R-:W1:Y:S11]  /*0920*/  FENCE.VIEW.ASYNC.S ;  /* 0x00000000000073c6 */ /* 0x000e760000000000 */
[----:B-1----:R2:W1:Y:S01]  /*0930*/  SYNCS.EXCH.64 URZ, [UR6+0x90], UR4 ;  /* 0x0000900406ff75b2 */ /* 0x0024620008000100 */
[----:B------:R2:W1:Y:S02]  /*0940*/  SYNCS.EXCH.64 URZ, [UR6+0x98], UR4 ;  /* 0x0000980406ff75b2 */ /* 0x0004640008000100 */
[----:B--2---:R-:W-:Y:S01]  /*0950*/  NOP ;  /* 0x0000000000007918 */ /* 0x004fe20000000000 */
.L_x_11:
[----:B------:R-:W2:Y:S01]  /*0960*/  SHFL.IDX PT, R2, R63, RZ, 0x1f ;  /* 0x00001fff3f027589 */ /* 0x000ea200000e0000 */
[----:B------:R-:W-:Y:S01]  /*0970*/  NOP ;  /* 0x0000000000007918 */ /* 0x000fe20000000000 */
[----:B--2---:R-:W-:-:S13]  /*0980*/  ISETP.NE.AND P0, PT, R2, 0x4, PT ;  /* 0x000000040200780c */ /* 0x004fda0003f05270 */
[----:B------:R-:W-:Y:S05]  /*0990*/  @P0 BRA `(.L_x_12) ;  /* 0x0000000000440947 */ /* 0x000fea0003800000 */
[----:B-1----:R-:W1:Y:S01]  /*09a0*/  S2UR UR6, SR_CgaCtaId ;  /* 0x00000000000679c3 */ /* 0x002e620000008800 */
[----:B------:R-:W-:Y:S01]  /*09b0*/  UMOV UR4, 0x1e0 ;  /* 0x000001e000047882 */ /* 0x000fe20000000000 */
[----:B------:R-:W-:Y:S01]  /*09c0*/  UMOV UR5, 0x400 ;  /* 0x0000040000057882 */ /* 0x000fe20000000000 */
[----:B------:R-:W-:Y:S01]  /*09d0*/  USEL UR4, UR4, 0x1a0, UP3 ;  /* 0x000001a004047887 */ /* 0x000fe20009800000 */
[----:B------:R-:W-:Y:S01]  /*09e0*/  UMOV UR8, 0x1 ;  /* 0x0000000100087882 */ /* 0x000fe20000000000 */
[----:B------:R-:W-:Y:S01]  /*09f0*/  ELECT P0, URZ, PT ;  /* 0x0000000000ff782f */ /* 0x000fe20003800000 */
[----:B------:R-:W-:-:S04]  /*0a00*/  UIADD3 UR8, UPT, UPT, -UR8, 0x100000, URZ ;  /* 0x0010000008087890 */ /* 0x000fc8000fffe1ff */
[----:B------:R-:W-:Y:S02]  /*0a10*/  USHF.L.U32 UR9, UR8, 0xb, URZ ;  /* 0x0000000b08097899 */ /* 0x000fe400080006ff */
[----:B------:R-:W-:Y:S02]  /*0a20*/  USHF.L.U32 UR8, UR8, 0x1, URZ ;  /* 0x0000000108087899 */ /* 0x000fe400080006ff */
[----:B-1----:R-:W-:Y:S02]  /*0a30*/  ULEA UR6, UR6, UR5, 0x18 ;  /* 0x0000000506067291 */ /* 0x002fe4000f8ec0ff */
[----:B------:R-:W-:-:S04]  /*0a40*/  UIADD3 UR4, UPT, UPT, -UR4, 0x100000, URZ ;  /* 0x0010000004047890 */ /* 0x000fc8000fffe1ff */
[----:B------:R-:W-:Y:S02]  /*0a50*/  USHF.L.U32 UR5, UR4, 0xb, URZ ;  /* 0x0000000b04057899 */ /* 0x000fe400080006ff */
[----:B------:R-:W-:Y:S01]  /*0a60*/  USHF.L.U32 UR4, UR4, 0x1, URZ ;  /* 0x0000000104047899 */ /* 0x000fe200080006ff */
[----:B------:R-:W1:Y:S03]  /*0a70*/  FENCE.VIEW.ASYNC.S ;  /* 0x00000000000073c6 */ /* 0x000e660000000000 */
[----:B-1----:R2:W1:Y:S08]  /*0a80*/  SYNCS.EXCH.64 URZ, [UR6+0xa0], UR8 ;  /* 0x0000a00806ff75b2 */ /* 0x0024700008000100 */
[----:B------:R2:W1:Y:S02]  /*0a90*/  SYNCS.EXCH.64 URZ, [UR6+0xa8], UR4 ;  /* 0x0000a80406ff75b2 */ /* 0x0004640008000100 */
[----:B--2---:R-:W-:Y:S01]  /*0aa0*/  NOP ;  /* 0x0000000000007918 */ /* 0x004fe20000000000 */
.L_x_12:
[----:B------:R-:W2:Y:S01]  /*0ab0*/  SHFL.IDX PT, R2, R63, RZ, 0x1f ;  /* 0x00001fff3f027589 */ /* 0x000ea200000e0000 */
[----:B------:R-:W-:Y:S01]  /*0ac0*/  NOP ;  /* 0x0000000000007918 */ /* 0x000fe20000000000 */
[----:B--2---:R-:W-:-:S13]  /*0ad0*/  ISETP.NE.AND P0, PT, R2, 0x5, PT ;  /* 0x000000050200780c */ /* 0x004fda0003f05270 */
[----:B------:R-:W-:Y:S05]  /*0ae0*/  @P0 BRA `(.L_x_13) ;  /* 0x0000000000480947 */ /* 0x000fea0003800000 */
[----:B------:R-:W2:Y:S01]  /*0af0*/  S2UR UR5, SR_CgaCtaId ;  /* 0x00000000000579c3 */ /* 0x000ea20000008800 */
[----:B-1----:R-:W-:Y:S01]  /*0b00*/  UMOV UR4, 0x400 ;  /* 0x0000040000047882 */ /* 0x002fe20000000000 */
        /* <DEDUP_REMOVED lines=9> */
[----:B--2---:R-:W-:Y:S01]  /*0ba0*/  ULEA UR4, UR5, UR4, 0x18 ;  /* 0x0000000405047291 */ /* 0x004fe2000f8ec0ff */
[----:B------:R-:W1:Y:S11]  /*0bb0*/  FENCE.VIEW.ASYNC.S ;  /* 0x00000000000073c6 */ /* 0x000e760000000000 */
[----:B-1----:R2:W1:Y:S01]  /*0bc0*/  SYNCS.EXCH.64 URZ, [UR4+0xb0], UR8 ;  /* 0x0000b00804ff75b2 */ /* 0x0024620008000100 */
[----:B------:R2:W1:Y:S01]  /*0bd0*/  SYNCS.EXCH.64 URZ, [UR4+0xc0], UR6 ;  /* 0x0000c00604ff75b2 */ /* 0x0004620008000100 */
[----:B------:R2:W1:Y:S01]  /*0be0*/  SYNCS.EXCH.64 URZ, [UR4+0xb8], UR8 ;  /* 0x0000b80804ff75b2 */ /* 0x0004620008000100 */
[----:B------:R2:W1:Y:S02]  /*0bf0*/  SYNCS.EXCH.64 URZ, [UR4+0xc8], UR6 ;  /* 0x0000c80604ff75b2 */ /* 0x0004640008000100 */
[----:B--2---:R-:W-:Y:S01]  /*0c00*/  NOP ;  /* 0x0000000000007918 */ /* 0x004fe20000000000 */
.L_x_13:
[----:B-1----:R-:W1:Y:S01]  /*0c10*/  LDCU UR4, c[0x0][0x36c] ;  /* 0x00006d80ff0477ac */ /* 0x002e620008000800 */
[----:B------:R-:W-:Y:S01]  /*0c20*/  ISETP.NE.OR P3, PT, R0, 0x2, !P3 ;  /* 0x000000020000780c */ /* 0x000fe20005f65670 */
[----:B------:R-:W-:Y:S01]  /*0c30*/  NOP ;  /* 0x0000000000007918 */ /* 0x000fe20000000000 */
[----:B------:R-:W-:Y:S01]  /*0c40*/  LOP3.LUT R0, R61, 0x1f, RZ, 0xc0, !PT ;  /* 0x0000001f3d007812 */ /* 0x000fe200078ec0ff */
[----:B------:R-:W-:Y:S02]  /*0c50*/  UISETP.NE.AND UP4, UPT, UR18, URZ, UPT ;  /* 0x000000ff1200728c */ /* 0x000fe4000bf85270 */
[----:B-1----:R-:W-:-:S09]  /*0c60*/  UISETP.EQ.U32.AND UP6, UPT, UR4, 0x1, UPT ;  /* 0x000000010400788c */ /* 0x002fd2000bfc2070 */
[----:B------:R-:W-:Y:S05]  /*0c70*/  BRA.U !UP6, `(.L_x_14) ;  /* 0x000000010e087547 */ /* 0x000fea000b800000 */
[----:B---34-:R-:W-:Y:S01]  /*0c80*/  UCGABAR_ARV ;  /* 0x00000000000079c7 */ /* 0x018fe20008000000 */
[----:B------:R-:W-:Y:S05]  /*0c90*/  BRA `(.L_x_15) ;  /* 0x0000000000047947 */ /* 0x000fea0003800000 */
.L_x_14:
[----:B---34-:R-:W-:Y:S01]  /*0ca0*/  NOP ;  /* 0x0000000000007918 */ /* 0x018fe20000000000 */
.L_x_15:
[----:B------:R-:W1:Y:S01]  /*0cb0*/  S2UR UR50, SR_CTAID.X ;  /* 0x00000000003279c3 */ /* 0x000e620000002500 */
[----:B------:R-:W-:-:S05]  /*0cc0*/  CS2R.32 R57, SR_CgaSize ;  /* 0x0000000000397805 */ /* 0x000fca0000008a00 */
[----:B------:R-:W-:-:S05]  /*0cd0*/  IMAD R57, R57, -0xa0, RZ ;  /* 0xffffff6039397824 */ /* 0x000fca00078e02ff */
[----:B------:R-:W-:-:S14]  /*0ce0*/  R2UR UR5, R57 ;  /* 0x00000000390572ca */ /* 0x000fdc00000e0000 */
[----:B------:R-:W2:Y:S01]  /*0cf0*/  LDCU UR5, c[0x0][UR5+0x2b0] ;  /* 0x00005600050577ac */ /* 0x000ea20008000800 */
[----:B------:R-:W-:-:S05]  /*0d00*/  CS2R.32 R57, SR_CgaSize ;  /* 0x0000000000397805 */ /* 0x000fca0000008a00 */
[----:B------:R-:W-:-:S05]  /*0d10*/  IMAD R57, R57, -0xa0, RZ ;  /* 0xffffff6039397824 */ /* 0x000fca00078e02ff */
[----:B------:R-:W-:-:S14]  /*0d20*/  R2UR UR4, R57 ;  /* 0x00000000390472ca */ /* 0x000fdc00000e0000 */
[----:B------:R-:W3:Y:S01]  /*0d30*/  LDCU UR4, c[0x0][UR4+0x2b4] ;  /* 0x00005680040477ac */ /* 0x000ee20008000800 */
[----:B------:R-:W4:Y:S01]  /*0d40*/  S2UR UR23, SR_CTAID.Y ;  /* 0x00000000001779c3 */ /* 0x000f220000002600 */
[----:B------:R-:W-:-:S05]  /*0d50*/  CS2R.32 R57, SR_CgaSize ;  /* 0x0000000000397805 */ /* 0x000fca0000008a00 */
[----:B------:R-:W-:-:S05]  /*0d60*/  IMAD R57, R57, -0xa0, RZ ;  /* 0xffffff6039397824 */ /* 0x000fca00078e02ff */
[----:B------:R-:W-:-:S14]  /*0d70*/  R2UR UR7, R57 ;  /* 0x00000000390772ca */ /* 0x000fdc00000e0000 */
[----:B------:R-:W3:Y:S01]  /*0d80*/  LDCU UR7, c[0x0][UR7+0x2a0] ;  /* 0x00005400070777ac */ /* 0x000ee20008000800 */
[----:B------:R-:W-:-:S05]  /*0d90*/  CS2R.32 R57, SR_CgaSize ;  /* 0x0000000000397805 */ /* 0x000fca0000008a00 */
[----:B------:R-:W-:-:S05]  /*0da0*/  IMAD R57, R57, -0xa0, RZ ;  /* 0xffffff6039397824 */ /* 0x000fca00078e02ff */
[----:B------:R-:W-:-:S14]  /*0db0*/  R2UR UR8, R57 ;  /* 0x00000000390872ca */ /* 0x000fdc00000e0000 */
[----:B------:R-:W3:Y:S01]  /*0dc0*/  LDCU UR8, c[0x0][UR8+0x2a4] ;  /* 0x00005480080877ac */ /* 0x000ee20008000800 */
[----:B------:R-:W3:Y:S01]  /*0dd0*/  S2UR UR9, SR_CgaCtaId ;  /* 0x00000000000979c3 */ /* 0x000ee20000008800 */
[----:B------:R-:W3:Y:S01]  /*0de0*/  LDCU UR19, c[0x0][0xc24] ;  /* 0x00018480ff1377ac */ /* 0x000ee20008000800 */
[----:B------:R-:W3:Y:S01]  /*0df0*/  LDCU UR55, c[0x0][0xc24] ;  /* 0x00018480ff3777ac */ /* 0x000ee20008000800 */
[----:B-1----:R-:W-:Y:S01]  /*0e00*/  I2FP.F32.U32 R3, UR50 ;  /* 0x0000003200037c45 */ /* 0x002fe20008201000 */
[----:B------:R-:W1:Y:S04]  /*0e10*/  LDCU UR22, c[0x0][0xc30] ;  /* 0x00018600ff1677ac */ /* 0x000e680008000800 */
[----:B--2---:R-:W-:Y:S01]  /*0e20*/  FMUL R3, R3, UR5 ;  /* 0x0000000503037c20 */ /* 0x004fe20008400000 */
[----:B----4-:R-:W-:-:S05]  /*0e30*/  I2FP.F32.U32 R2, UR23 ;  /* 0x0000001700027c45 */ /* 0x010fca0008201000 */
[----:B------:R-:W2:Y:S01]  /*0e40*/  F2I.U32.TRUNC.NTZ R3, R3 ;  /* 0x0000000300037305 */ /* 0x000ea2000020f000 */
[----:B---3--:R-:W-:Y:S01]  /*0e50*/  FMUL R2, R2, UR4 ;  /* 0x0000000402027c20 */ /* 0x008fe20008400000 */
[----:B------:R-:W-:-:S06]  /*0e60*/  USHF.L.U32 UR76, UR9, 0x7, URZ ;  /* 0x00000007094c7899 */ /* 0x000fcc00080006ff */
[----:B------:R-:W3:Y:S01]  /*0e70*/  F2I.U32.TRUNC.NTZ R2, R2 ;  /* 0x0000000200027305 */ /* 0x000ee2000020f000 */
[----:B------:R-:W-:Y:S01]  /*0e80*/  ULOP3.LUT UR76, UR76, 0x80, URZ, 0xc0, !UPT ;  /* 0x000000804c4c7892 */ /* 0x000fe2000f8ec0ff */
[----:B--2---:R-:W-:Y:S02]  /*0e90*/  R2UR UR4, R3 ;  /* 0x00000000030472ca */ /* 0x004fe400000e0000 */
[----:B---3--:R-:W-:Y:S02]  /*0ea0*/  R2UR UR6, R2 ;  /* 0x00000000020672ca */ /* 0x008fe400000e0000 */
[----:B------:R-:W-:-:S09]  /*0eb0*/  PRMT R2, RZ, 0x7610, R2 ;  /* 0x00007610ff027816 */ /* 0x000fd20000000002 */
[----:B------:R-:W-:-:S04]  /*0ec0*/  UIADD3 UR5, UPT, UPT, -UR4, URZ, URZ ;  /* 0x000000ff04057290 */ /* 0x000fc8000fffe1ff */
[----:B------:R-:W-:Y:S02]  /*0ed0*/  UIMAD UR5, UR7, UR5, UR50 ;  /* 0x00000005070572a4 */ /* 0x000fe4000f8e0232 */
[----:B------:R-:W-:-:S04]  /*0ee0*/  UIADD3 UR4, UPT, UPT, -UR6, URZ, URZ ;  /* 0x000000ff06047290 */ /* 0x000fc8000fffe1ff */
[----:B------:R-:W-:Y:S01]  /*0ef0*/  IMAD.U32 R57, RZ, RZ, UR5 ;  /* 0x00000005ff397e24 */ /* 0x000fe2000f8e00ff */
[----:B------:R-:W-:-:S06]  /*0f00*/  UIMAD UR4, UR8, UR4, UR23 ;  /* 0x00000004080472a4 */ /* 0x000fcc000f8e0217 */
[----:B------:R-:W-:Y:S01]  /*0f10*/  IMAD.U32 R56, RZ, RZ, UR4 ;  /* 0x00000004ff387e24 */ /* 0x000fe2000f8e00ff */
[----:B-1----:R-:W-:Y:S06]  /*0f20*/  BRA.U UP4, `(.L_x_16) ;  /* 0x00000001042c7547 */ /* 0x002fec000b800000 */
[----:B------:R-:W-:Y:S02]  /*0f30*/  R2UR UR4, R56 ;  /* 0x00000000380472ca */ /* 0x000fe400000e0000 */
[----:B------:R-:W-:-:S11]  /*0f40*/  R2UR UR6, R57 ;  /* 0x00000000390672ca */ /* 0x000fd600000e0000 */
[----:B------:R-:W-:-:S04]  /*0f50*/  UISETP.NE.AND UP0, UPT, UR4, URZ, UPT ;  /* 0x000000ff0400728c */ /* 0x000fc8000bf05270 */
[----:B------:R-:W-:-:S04]  /*0f60*/  UISETP.EQ.OR UP0, UPT, UR6, URZ, !UP0 ;  /* 0x000000ff0600728c */ /* 0x000fc8000c702670 */
[----:B------:R-:W-:Y:S02]  /*0f70*/  USEL UR5, URZ, 0x1, !UP0 ;  /* 0x00000001ff057887 */ /* 0x000fe4000c000000 */
[----:B------:R-:W-:-:S04]  /*0f80*/  UISETP.NE.AND UP0, UPT, UR4, URZ, UPT ;  /* 0x000000ff0400728c */ /* 0x000fc8000bf05270 */
[----:B------:R-:W-:Y:S02]  /*0f90*/  USEL UR4, URZ, 0x2, UP0 ;  /* 0x00000002ff047887 */ /* 0x000fe40008000000 */
[----:B------:R-:W-:-:S04]  /*0fa0*/  UISETP.NE.AND UP0, UPT, UR6, 0x1, UPT ;  /* 0x000000010600788c */ /* 0x000fc8000bf05270 */
[----:B------:R-:W-:-:S04]  /*0fb0*/  USEL UR4, UR4, 0x2, UP0 ;  /* 0x0000000204047887 */ /* 0x000fc80008000000 */
[----:B------:R-:W-:-:S06]  /*0fc0*/  UIADD3 UR4, UPT, UPT, UR5, UR4, URZ ;  /* 0x0000000405047290 */ /* 0x000fcc000fffe0ff */
[----:B------:R-:W-:-:S07]  /*0fd0*/  IMAD.U32 R2, RZ, RZ, UR4 ;  /* 0x00000004ff027e24 */ /* 0x000fce000f8e00ff */
.L_x_16:
[----:B------:R-:W1:Y:S01]  /*0fe0*/  S2UR UR52, SR_CTAID.Z ;  /* 0x00000000003479c3 */ /* 0x000e620000002700 */
[----:B------:R-:W-:-:S09]  /*0ff0*/  UISETP.GE.AND UP0, UPT, UR19, 0x1, UPT ;  /* 0x000000011300788c */ /* 0x000fd2000bf06270 */
[----:B------:R-:W-:Y:S05]  /*1000*/  BRA.U !UP0, `(.L_x_17) ;  /* 0x0000000108d47547 */ /* 0x000fea000b800000 */
[----:B------:R-:W2:Y:S01]  /*1010*/  LDCU.128 UR12, c[0x0][0xc10] ;  /* 0x00018200ff0c77ac */ /* 0x000ea20008000c00 */
[----:B------:R-:W3:Y:S01]  /*1020*/  LDCU UR20, c[0x0][0xc0c] ;  /* 0x00018180ff1477ac */ /* 0x000ee20008000800 */
[----:B------:R-:W4:Y:S01]  /*1030*/  LDCU UR6, c[0x0][0x370] ;  /* 0x00006e00ff0677ac */ /* 0x000f220008000800 */
[----:B------:R-:W1:Y:S01]  /*1040*/  LDCU UR7, c[0x0][0x374] ;  /* 0x00006e80ff0777ac */ /* 0x000e620008000800 */
[----:B------:R-:W1:Y:S01]  /*1050*/  LDCU UR21, c[0x0][0xc20] ;  /* 0x00018400ff1577ac */ /* 0x000e620008000800 */
[----:B--2---:R-:W-:Y:S02]  /*1060*/  UIMAD.WIDE.U32 UR4, UR50, UR12, URZ ;  /* 0x0000000c320472a5 */ /* 0x004fe4000f8e00ff */
[----:B---3--:R-:W-:Y:S01]  /*1070*/  UISETP.NE.AND UP0, UPT, UR20, 0x1, UPT ;  /* 0x000000011400788c */ /* 0x008fe2000bf05270 */
[----:B------:R-:W2:Y:S01]  /*1080*/  LDCU.64 UR8, c[0x0][0xc28] ;  /* 0x00018500ff0877ac */ /* 0x000ea20008000a00 */
[----:B----4-:R-:W-:-:S03]  /*1090*/  UIMAD.WIDE.U32 UR10, UR6, UR12, URZ ;  /* 0x0000000c060a72a5 */ /* 0x010fc6000f8e00ff */
[----:B------:R-:W-:Y:S01]  /*10a0*/  UMOV UR4, UR5 ;  /* 0x0000000500047c82 */ /* 0x000fe20008000000 */
[----:B------:R-:W-:Y:S02]  /*10b0*/  UISETP.NE.AND UP2, UPT, UR19, 0x1, UPT ;  /* 0x000000011300788c */ /* 0x000fe4000bf45270 */
[----:B------:R-:W-:Y:S01]  /*10c0*/  USHF.R.U32.HI UR4, URZ, UR13, UR4 ;  /* 0x0000000dff047299 */ /* 0x000fe20008011604 */
[----:B------:R-:W-:Y:S01]  /*10d0*/  UMOV UR10, UR11 ;  /* 0x0000000b000a7c82 */ /* 0x000fe20008000000 */
[----:B------:R-:W-:Y:S02]  /*10e0*/  UIMAD.WIDE.U32 UR16, UR23, UR15, URZ ;  /* 0x0000000f171072a5 */ /* 0x000fe4000f8e00ff */
[----:B------:R-:W-:Y:S02]  /*10f0*/  USEL UR5, UR50, UR4, !UP0 ;  /* 0x0000000432057287 */ /* 0x000fe4000c000000 */
[----:B------:R-:W-:Y:S02]  /*1100*/  @UP0 USHF.R.U32.HI UR6, URZ, UR13, UR10 ;  /* 0x0000000dff060299 */ /* 0x000fe4000801160a */
[----:B------:R-:W-:-:S02]  /*1110*/  UISETP.NE.AND UP0, UPT, UR14, 0x1, UPT ;  /* 0x000000010e00788c */ /* 0x000fc4000bf05270 */
[----:B-1----:R-:W-:Y:S02]  /*1120*/  UIMAD.WIDE.U32 UR10, UR7, UR15, URZ ;  /* 0x0000000f070a72a5 */ /* 0x002fe4000f8e00ff */
[----:B--2---:R-:W-:Y:S01]  /*1130*/  UIMAD.WIDE.U32 UR12, UR6, UR8, URZ ;  /* 0x00000008060c72a5 */ /* 0x004fe2000f8e00ff */
[----:B------:R-:W-:Y:S02]  /*1140*/  UMOV UR4, UR17 ;  /* 0x0000001100047c82 */ /* 0x000fe40008000000 */
[----:B------:R-:W-:Y:S02]  /*1150*/  USHF.R.U32.HI UR4, URZ, UR21, UR4 ;  /* 0x00000015ff047299 */ /* 0x000fe40008011604 */
[----:B------:R-:W-:Y:S02]  /*1160*/  UMOV UR10, UR11 ;  /* 0x0000000b000a7c82 */ /* 0x000fe40008000000 */
[----:B------:R-:W-:Y:S01]  /*1170*/  UMOV UR12, UR13 ;  /* 0x0000000d000c7c82 */ /* 0x000fe20008000000 */
[----:B------:R-:W-:-:S02]  /*1180*/  @UP0 USHF.R.U32.HI UR7, URZ, UR21, UR10 ;  /* 0x00000015ff070299 */ /* 0x000fc4000801160a */
[----:B------:R-:W-:Y:S02]  /*1190*/  USEL UR4, UR23, UR4, !UP0 ;  /* 0x0000000417047287 */ /* 0x000fe4000c000000 */
[----:B------:R-:W-:Y:S02]  /*11a0*/  UIMAD.WIDE.U32 UR10, UR7, UR8, URZ ;  /* 0x00000008070a72a5 */ /* 0x000fe4000f8e00ff */
[----:B------:R-:W-:Y:S02]  /*11b0*/  @UP2 USHF.R.U32.HI UR6, URZ, UR9, UR12 ;  /* 0x00000009ff062299 */ /* 0x000fe4000801160c */
[----:B------:R-:W-:-:S03]  /*11c0*/  UIMAD.WIDE.U32 UR12, UR4, UR8, URZ ;  /* 0x00000008040c72a5 */ /* 0x000fc6000f8e00ff */
[----:B------:R-:W-:Y:S02]  /*11d0*/  UMOV UR10, UR11 ;  /* 0x0000000b000a7c82 */ /* 0x000fe40008000000 */
[----:B------:R-:W-:Y:S02]  /*11e0*/  @UP2 USHF.R.U32.HI UR7, URZ, UR9, UR10 ;  /* 0x00000009ff072299 */ /* 0x000fe4000801160a */
[----:B------:R-:W-:Y:S02]  /*11f0*/  UIMAD UR10, UR6, UR19, URZ ;  /* 0x00000013060a72a4 */ /* 0x000fe4000f8e02ff */
[----:B------:R-:W-:-:S04]  /*1200*/  UIMAD UR7, UR7, UR19, URZ ;  /* 0x00000013070772a4 */ /* 0x000fc8000f8e02ff */
[----:B------:R-:W-:-:S03]  /*1210*/  UISETP.GE.AND UP0, UPT, UR4, UR7, UPT ;  /* 0x000000070400728c */ /* 0x000fc6000bf06270 */
[----:B------:R-:W-:Y:S01]  /*1220*/  UMOV UR7, UR13 ;  /* 0x0000000d00077c82 */ /* 0x000fe20008000000 */
[----:B------:R-:W-:Y:S02]  /*1230*/  UISETP.GE.OR UP0, UPT, UR5, UR10, UP0 ;  /* 0x0000000a0500728c */ /* 0x000fe40008706670 */
[----:B------:R-:W-:Y:S02]  /*1240*/  UIMAD.WIDE.U32 UR10, UR5, UR8, URZ ;  /* 0x00000008050a72a5 */ /* 0x000fe4000f8e00ff */
[----:B------:R-:W-:Y:S02]  /*1250*/  USHF.R.U32.HI UR7, URZ, UR9, UR7 ;  /* 0x00000009ff077299 */ /* 0x000fe40008011607 */
[----:B------:R-:W-:Y:S02]  /*1260*/  UIADD3 UR10, UPT, UPT, -UR4, URZ, URZ ;  /* 0x000000ff040a7290 */ /* 0x000fe4000fffe1ff */
[----:B------:R-:W-:Y:S02]  /*1270*/  USEL UR7, UR4, UR7, !UP2 ;  /* 0x0000000704077287 */ /* 0x000fe4000d000000 */
[----:B------:R-:W-:Y:S01]  /*1280*/  UIMAD UR10, UR14, UR10, UR23 ;  /* 0x0000000a0e0a72a4 */ /* 0x000fe2000f8e0217 */
[----:B------:R-:W-:Y:S01]  /*1290*/  @!UP0 UMOV UR8, UR11 ;  /* 0x0000000b00088c82 */ /* 0x000fe20008000000 */
[----:B------:R-:W-:-:S02]  /*12a0*/  UIADD3 UR11, UPT, UPT, -UR5, URZ, URZ ;  /* 0x000000ff050b7290 */ /* 0x000fc4000fffe1ff */
[----:B------:R-:W-:Y:S02]  /*12b0*/  @!UP0 USHF.R.U32.HI UR8, URZ, UR9, UR8 ;  /* 0x00000009ff088299 */ /* 0x000fe40008011608 */
[----:B------:R-:W-:Y:S02]  /*12c0*/  UIADD3 UR9, UPT, UPT, -UR7, URZ, URZ ;  /* 0x000000ff07097290 */ /* 0x000fe4000fffe1ff */
[----:B------:R-:W-:Y:S02]  /*12d0*/  @!UP0 USEL UR8, UR5, UR8, !UP2 ;  /* 0x0000000805088287 */ /* 0x000fe4000d000000 */
[----:B------:R-:W-:Y:S02]  /*12e0*/  UIMAD UR9, UR19, UR9, UR4 ;  /* 0x00000009130972a4 */ /* 0x000fe4000f8e0204 */
[----:B------:R-:W-:Y:S02]  /*12f0*/  @!UP0 UIADD3 UR7, UPT, UPT, UR7, -UR8, URZ ;  /* 0x8000000807078290 */ /* 0x000fe4000fffe0ff */
[----:B------:R-:W-:-:S02]  /*1300*/  @!UP0 UIMAD UR6, UR9, UR6, UR8 ;  /* 0x00000006090682a4 */ /* 0x000fc4000f8e0208 */
[----:B------:R-:W-:Y:S02]  /*1310*/  @!UP0 UIMAD UR4, UR7, UR19, UR5 ;  /* 0x00000013070482a4 */ /* 0x000fe4000f8e0205 */
[----:B------:R-:W-:Y:S02]  /*1320*/  UIMAD UR50, UR20, UR11, UR50 ;  /* 0x0000000b143272a4 */ /* 0x000fe4000f8e0232 */
[----:B------:R-:W-:Y:S01]  /*1330*/  UIMAD UR23, UR4, UR14, UR10 ;  /* 0x0000000e041772a4 */ /* 0x000fe2000f8e020a */
[----:B------:R-:W-:Y:S02]  /*1340*/  @!UP0 UMOV UR5, UR6 ;  /* 0x0000000600058c82 */ /* 0x000fe40008000000 */
[----:B------:R-:W-:-:S12]  /*1350*/  UIMAD UR50, UR5, UR20, UR50 ;  /* 0x00000014053272a4 */ /* 0x000fd8000f8e0232 */
.L_x_17:
[----:B------:R-:W-:-:S09]  /*1360*/  UISETP.NE.AND UP0, UPT, UR22, 0x1, UPT ;  /* 0x000000011600788c */ /* 0x000fd2000bf05270 */
[----:B------:R-:W-:Y:S05]  /*1370*/  BRA.U UP0, `(.L_x_18) ;  /* 0x0000000100407547 */ /* 0x000fea000b800000 */
[----:B------:R-:W2:Y:S01]  /*1380*/  LDCU.128 UR8, c[0x0][0xc10] ;  /* 0x00018200ff0877ac */ /* 0x000ea20008000c00 */
[----:B------:R-:W3:Y:S01]  /*1390*/  LDCU UR12, c[0x0][0xc0c] ;  /* 0x00018180ff0c77ac */ /* 0x000ee20008000800 */
[----:B------:R-:W4:Y:S01]  /*13a0*/  LDCU UR13, c[0x0][0xc20] ;  /* 0x00018400ff0d77ac */ /* 0x000f220008000800 */
[----:B--2---:R-:W-:Y:S02]  /*13b0*/  UIMAD.WIDE.U32 UR4, UR50, UR8, URZ ;  /* 0x00000008320472a5 */ /* 0x004fe4000f8e00ff */
[----:B------:R-:W-:Y:S02]  /*13c0*/  UIMAD.WIDE.U32 UR6, UR23, UR11, URZ ;  /* 0x0000000b170672a5 */ /* 0x000fe4000f8e00ff */
[----:B---3--:R-:W-:Y:S02]  /*13d0*/  UISETP.NE.AND UP0, UPT, UR12, 0x1, UPT ;  /* 0x000000010c00788c */ /* 0x008fe4000bf05270 */
[----:B------:R-:W-:-:S03]  /*13e0*/  USHF.R.U32.HI UR5, URZ, UR9, UR5 ;  /* 0x00000009ff057299 */ /* 0x000fc60008011605 */
[----:B------:R-:W-:Y:S01]  /*13f0*/  UMOV UR4, UR7 ;  /* 0x0000000700047c82 */ /* 0x000fe20008000000 */
[----:B------:R-:W-:Y:S02]  /*1400*/  USEL UR5, UR50, UR5, !UP0 ;  /* 0x0000000532057287 */ /* 0x000fe4000c000000 */
[----:B------:R-:W-:Y:S02]  /*1410*/  UISETP.NE.AND UP0, UPT, UR10, 0x1, UPT ;  /* 0x000000010a00788c */ /* 0x000fe4000bf05270 */
[----:B----4-:R-:W-:-:S04]  /*1420*/  USHF.R.U32.HI UR4, URZ, UR13, UR4 ;  /* 0x0000000dff047299 */ /* 0x010fc80008011604 */
[----:B------:R-:W-:-:S04]  /*1430*/  USEL UR4, UR23, UR4, !UP0 ;  /* 0x0000000417047287 */ /* 0x000fc8000c000000 */
[----:B------:R-:W-:Y:S02]  /*1440*/  UIADD3 UR6, UPT, UPT, UR5, -UR4, URZ ;  /* 0x8000000405067290 */ /* 0x000fe4000fffe0ff */
[----:B------:R-:W-:Y:S02]  /*1450*/  UIADD3 UR4, UPT, UPT, -UR5, UR4, URZ ;  /* 0x0000000405047290 */ /* 0x000fe4000fffe1ff */
[----:B------:R-:W-:Y:S02]  /*1460*/  UIMAD UR23, UR6, UR10, UR23 ;  /* 0x0000000a061772a4 */ /* 0x000fe4000f8e0217 */
[----:B------:R-:W-:-:S12]  /*1470*/  UIMAD UR50, UR4, UR12, UR50 ;  /* 0x0000000c043272a4 */ /* 0x000fd8000f8e0232 */
.L_x_18:
[----:B------:R-:W-:Y:S01]  /*1480*/  UISETP.NE.AND UP0, UPT, UR18, 0x2, UPT ;  /* 0x000000021200788c */ /* 0x000fe2000bf05270 */
[----:B------:R-:W-:Y:S09]  /*1490*/  BRA.U !UP6, `(.L_x_19) ;  /* 0x000000010e0c7547 */ /* 0x000ff2000b800000 */
[----:B------:R-:W-:Y:S01]  /*14a0*/  UCGABAR_WAIT ;  /* 0x0000000000007dc7 */ /* 0x000fe20008000000 */
[----:B------:R-:W-:Y:S01]  /*14b0*/  CCTL.IVALL ;  /* 0x00000000ff00798f */ /* 0x000fe20002000000 */
[----:B------:R-:W-:Y:S05]  /*14c0*/  BRA `(.L_x_20) ;  /* 0x0000000000047947 */ /* 0x000fea0003800000 */
.L_x_19:
[----:B------:R-:W-:Y:S06]  /*14d0*/  BAR.SYNC.DEFER_BLOCKING 0x0 ;  /* 0x0000000000007b1d */ /* 0x000fec0000010000 */
.L_x_20:
[----:B------:R-:W-:Y:S05]  /*14e0*/  BRA.U UP0, `(.L_x_21) ;  /* 0x0000005100b87547 */ /* 0x000fea000b800000 */
[----:B------:R-:W2:Y:S01]  /*14f0*/  LDCU UR5, c[0x0][0x388] ;  /* 0x00007100ff0577ac */ /* 0x000ea20008000800 */
[----:B------:R-:W3:Y:S01]  /*1500*/  S2UR UR9, SR_CgaCtaId ;  /* 0x00000000000979c3 */ /* 0x000ee20000008800 */
[----:B------:R-:W-:Y:S01]  /*1510*/  PLOP3.LUT P1, PT, PT, PT, UP3, 0x80, 0x8 ;  /* 0x000000000008781c */ /* 0x000fe20003f2f038 */
[----:B------:R-:W-:Y:S01]  /*1520*/  IMAD.MOV.U32 R3, RZ, RZ, 0x1 ;  /* 0x00000001ff037424 */ /* 0x000fe200078e00ff */
[----:B------:R-:W4:Y:S01]  /*1530*/  LDCU UR8, c[0x0][0x38c] ;  /* 0x00007180ff0877ac */ /* 0x000f220008000800 */
[----:B------:R-:W-:Y:S01]  /*1540*/  ISETP.EQ.OR P2, PT, R0, RZ, P3 ;  /* 0x000000ff0000720c */ /* 0x000fe20001f42670 */
[----:B------:R-:W-:Y:S01]  /*1550*/  IMAD.MOV.U32 R2, RZ, RZ, RZ ;  /* 0x000000ffff027224 */ /* 0x000fe200078e00ff */
[----:B------:R-:W-:Y:S01]  /*1560*/  PLOP3.LUT P1, PT, P1, PT, PT, 0x8, 0x80 ;  /* 0x000000000080781c */ /* 0x000fe20000f2e170 */
[----:B------:R-:W1:Y:S01]  /*1570*/  LDCU.64 UR6, c[0x0][0x390] ;  /* 0x00007200ff0677ac */ /* 0x000e620008000a00 */
[----:B------:R-:W-:Y:S02]  /*1580*/  UISETP.NE.AND UP1, UPT, UR18, URZ, UPT ;  /* 0x000000ff1200728c */ /* 0x000fe4000bf25270 */
[----:B------:R-:W-:Y:S01]  /*1590*/  USEL UR71, URZ, 0x1, UP5 ;  /* 0x00000001ff477887 */ /* 0x000fe2000a800000 */
[----:B------:R-:W-:Y:S01]  /*15a0*/  UMOV UR47, URZ ;  /* 0x000000ff002f7c82 */ /* 0x000fe20008000000 */
[----:B------:R-:W-:Y:S01]  /*15b0*/  UMOV UR39, URZ ;  /* 0x000000ff00277c82 */ /* 0x000fe20008000000 */
[----:B--2---:R-:W-:-:S02]  /*15c0*/  UIADD3 UR5, UPT, UPT, UR5, 0x3f, URZ ;  /* 0x0000003f05057890 */ /* 0x004fc4000fffe0ff */
[----:B------:R-:W-:Y:S02]  /*15d0*/  USEL UR71, UR71, 0x2, UP1 ;  /* 0x0000000247477887 */ /* 0x000fe40008800000 */
[----:B------:R-:W-:Y:S01]  /*15e0*/  USHF.R.S32.HI UR4, URZ, 0x1f, UR5 ;  /* 0x0000001fff047899 */ /* 0x000fe20008011405 */
[----:B------:R-:W-:-:S03]  /*15f0*/  UMOV UR77, URZ ;  /* 0x000000ff004d7c82 */ /* 0x000fc60008000000 */
[----:B------:R-:W-:Y:S02]  /*1600*/  ULEA.HI UR4, UR4, UR5, URZ, 0x6 ;  /* 0x0000000504047291 */ /* 0x000fe4000f8f30ff */
[----:B---3--:R-:W-:Y:S02]  /*1610*/  USHF.L.U32 UR5, UR9, 0x2, URZ ;  /* 0x0000000209057899 */ /* 0x008fe400080006ff */
[----:B------:R-:W-:-:S04]  /*1620*/  USHF.R.S32.HI UR4, URZ, 0x6, UR4 ;  /* 0x00000006ff047899 */ /* 0x000fc80008011404 */
[----:B----4-:R-:W-:Y:S01]  /*1630*/  UIMAD UR4, UR4, UR8, URZ ;  /* 0x00000008040472a4 */ /* 0x010fe2000f8e02ff */
[----:B------:R-:W2:Y:S03]  /*1640*/  LDCU UR8, c[0x0][0x370] ;  /* 0x00006e00ff0877ac */ /* 0x000ea60008000800 */
[----:B-1----:R-:W-:-:S04]  /*1650*/  UIMAD UR4, UR4, UR6, URZ ;  /* 0x00000006040472a4 */ /* 0x002fc8000f8e02ff */
[----:B------:R-:W-:Y:S02]  /*1660*/  UIMAD UR6, UR4, UR7, URZ ;  /* 0x00000007040672a4 */ /* 0x000fe4000f8e02ff */
[----:B------:R-:W-:Y:S02]  /*1670*/  ULOP3.LUT UR7, UR5, 0x4, URZ, 0xe2, !UPT ;  /* 0x0000000405077892 */ /* 0x000fe4000f8ee2ff */
[----:B------:R-:W-:Y:S02]  /*1680*/  UISETP.NE.AND UP2, UPT, UR6, URZ, UPT ;  /* 0x000000ff0600728c */ /* 0x000fe4000bf45270 */
[----:B------:R-:W-:Y:S01]  /*1690*/  UISETP.LT.U32.AND UP0, UPT, UR6, 0x6, UPT ;  /* 0x000000060600788c */ /* 0x000fe2000bf01070 */
[----:B------:R-:W-:Y:S02]  /*16a0*/  IMAD.U32 R44, RZ, RZ, UR6 ;  /* 0x00000006ff2c7e24 */ /* 0x000fe4000f8e00ff */
[----:B------:R-:W-:Y:S01]  /*16b0*/  IMAD.U32 R42, RZ, RZ, UR7 ;  /* 0x00000007ff2a7e24 */ /* 0x000fe2000f8e00ff */
[----:B------:R-:W-:Y:S01]  /*16c0*/  USEL UR4, UR6, 0x6, UP0 ;  /* 0x0000000606047887 */ /* 0x000fe20008000000 */
[----:B--2---:R-:W-:Y:S01]  /*16d0*/  IMAD.U32 R39, RZ, RZ, UR8 ;  /* 0x00000008ff277e24 */ /* 0x004fe2000f8e00ff */
[----:B------:R-:W1:Y:S02]  /*16e0*/  LDCU UR8, c[0x0][0x374] ;  /* 0x00006e80ff0877ac */ /* 0x000e640008000800 */
[----:B------:R-:W-:-:S02]  /*16f0*/  UIADD3 UR5, UPT, UPT, UR4, -0x1, URZ ;  /* 0xffffffff04057890 */ /* 0x000fc4000fffe0ff */
[----:B------:R-:W-:Y:S02]  /*1700*/  @!UP2 UIADD3 UR5, UPT, UPT, UR4, URZ, URZ ;  /* 0x000000ff0405a290 */ /* 0x000fe4000fffe0ff */
[----:B------:R-:W-:Y:S02]  /*1710*/  UIADD3 UR6, UPT, UPT, UR6, -UR4, URZ ;  /* 0x8000000406067290 */ /* 0x000fe4000fffe0ff */
[----:B------:R-:W-:-:S04]  /*1720*/  UIADD3 UR4, UPT, UPT, UR5, 0x1, URZ ;  /* 0x0000000105047890 */ /* 0x000fc8000fffe0ff */
[----:B------:R-:W-:Y:S02]  /*1730*/  MOV R43, UR6 ;  /* 0x00000006002b7c02 */ /* 0x000fe40008000f00 */
[----:B------:R-:W-:Y:S02]  /*1740*/  MOV R37, UR4 ;  /* 0x0000000400257c02 */ /* 0x000fe40008000f00 */
[----:B-1----:R-:W-:-:S07]  /*1750*/  MOV R38, UR8 ;  /* 0x0000000800267c02 */ /* 0x002fce0008000f00 */
.L_x_39:
[----:B------:R-:W1:Y:S01]  /*1760*/  S2UR UR31, SR_CgaCtaId ;  /* 0x00000000001f79c3 */ /* 0x000e620000008800 */
[----:B------:R-:W-:Y:S01]  /*1770*/  UMOV UR4, 0x400 ;  /* 0x0000040000047882 */ /* 0x000fe20000000000 */
[----:B------:R-:W-:Y:S01]  /*1780*/  R2UR UR5, R44 ;  /* 0x000000002c0572ca */ /* 0x000fe200000e0000 */
[----:B------:R-:W-:Y:S01]  /*1790*/  USHF.L.U32 UR63, UR50, 0x6, URZ ;  /* 0x00000006323f7899 */ /* 0x000fe200080006ff */
[----:B------:R-:W-:Y:S02]  /*17a0*/  R2UR UR6, R42 ;  /* 0x000000002a0672ca */ /* 0x000fe400000e0000 */
[----:B------:R-:W-:-:S09]  /*17b0*/  SHF.L.U32 R0, R3, 0x1f, RZ ;  /* 0x0000001f03007819 */ /* 0x000fd200000006ff */
[----:B------:R-:W-:-:S03]  /*17c0*/  UISETP.NE.AND UP0, UPT, UR5, URZ, UPT ;  /* 0x000000ff0500728c */ /* 0x000fc6000bf05270 */
[----:B------:R-:W-:Y:S01]  /*17d0*/  UMOV UR5, URZ ;  /* 0x000000ff00057c82 */ /* 0x000fe20008000000 */
[----:B-1----:R-:W-:-:S04]  /*17e0*/  ULEA UR31, UR31, UR4, 0x18 ;  /* 0x000000041f1f7291 */ /* 0x002fc8000f8ec0ff */
[----:B------:R-:W-:-:S09]  /*17f0*/  ULEA UR4, UR47, UR31, 0x3 ;  /* 0x0000001f2f047291 */ /* 0x000fd2000f8e18ff */
[----:B------:R1:W2:Y:S01]  /*1800*/  SYNCS.PHASECHK.TRANS64.TRYWAIT P0, [UR4+0x30], R0 ;  /* 0x00003000ff0075a7 */ /* 0x0002a20008001104 */
[----:B------:R-:W-:-:S03]  /*1810*/  ULEA UR4, UR23, UR6, 0x6 ;  /* 0x0000000617047291 */ /* 0x000fc6000f8e30ff */
[----:B------:R-:W-:Y:S01]  /*1820*/  UMOV UR6, URZ ;  /* 0x000000ff00067c82 */ /* 0x000fe20008000000 */
[----:B------:R-:W-:Y:S01]  /*1830*/  UMOV UR23, URZ ;  /* 0x000000ff00177c82 */ /* 0x000fe20008000000 */
[----:B------:R-:W-:Y:S02]  /*1840*/  IMAD.U32 R54, RZ, RZ, UR6 ;  /* 0x00000006ff367e24 */ /* 0x000fe4000f8e00ff */
[----:B------:R-:W-:Y:S01]  /*1850*/  IMAD.U32 R36, RZ, RZ, UR4 ;  /* 0x00000004ff247e24 */ /* 0x000fe2000f8e00ff */
[----:B------:R-:W-:Y:S02]  /*1860*/  UMOV UR4, URZ ;  /* 0x000000ff00047c82 */ /* 0x000fe40008000000 */
[----:B------:R-:W-:Y:S01]  /*1870*/  MOV R53, UR4 ;  /* 0x0000000400357c02 */ /* 0x000fe20008000f00 */
[----:B-1----:R-:W-:Y:S01]  /*1880*/  IMAD.U32 R0, RZ, RZ, UR5 ;  /* 0x00000005ff007e24 */ /* 0x002fe2000f8e00ff */
[----:B------:R-:W-:Y:S06]  /*1890*/  BRA.U !UP0, `(.L_x_22) ;  /* 0x00000021086c7547 */ /* 0x000fec000b800000 */
[----:B------:R-:W1:Y:S01]  /*18a0*/  LDCU.128 UR4, c[0x0][0x480] ;  /* 0x00009000ff0477ac */ /* 0x000e620008000c00 */
[----:B------:R-:W-:Y:S02]  /*18b0*/  R2UR UR59, R37 ;  /* 0x00000000253b72ca */ /* 0x000fe400000e0000 */
[----:B------:R-:W-:Y:S01]  /*18c0*/  R2UR UR58, R36 ;  /* 0x00000000243a72ca */ /* 0x000fe200000e0000 */
[----:B------:R-:W-:Y:S02]  /*18d0*/  UIADD3 UR50, UPT, UPT, UR63, 0x8, URZ ;  /* 0x000000083f327890 */ /* 0x000fe4000fffe0ff */
[----:B------:R-:W-:Y:S02]  /*18e0*/  UIADD3 UR49, UPT, UPT, UR63, 0x10, URZ ;  /* 0x000000103f317890 */ /* 0x000fe4000fffe0ff */
[----:B------:R-:W-:Y:S02]  /*18f0*/  UIADD3 UR48, UPT, UPT, UR63, 0x18, URZ ;  /* 0x000000183f307890 */ /* 0x000fe4000fffe0ff */
[----:B------:R-:W-:-:S02]  /*1900*/  UIADD3 UR46, UPT, UPT, UR63, 0x20, URZ ;  /* 0x000000203f2e7890 */ /* 0x000fc4000fffe0ff */
[----:B------:R-:W-:Y:S02]  /*1910*/  UIADD3 UR38, UPT, UPT, UR63, 0x28, URZ ;  /* 0x000000283f267890 */ /* 0x000fe4000fffe0ff */
[----:B------:R-:W-:Y:S02]  /*1920*/  UIADD3 UR30, UPT, UPT, UR63, 0x30, URZ ;  /* 0x000000303f1e7890 */ /* 0x000fe4000fffe0ff */
[----:B------:R-:W-:Y:S02]  /*1930*/  UIADD3 UR29, UPT, UPT, UR63, 0x38, URZ ;  /* 0x000000383f1d7890 */ /* 0x000fe4000fffe0ff */
[----:B-1----:R-:W-:Y:S02]  /*1940*/  UIMAD.WIDE.U32 UR12, UR50, UR5, URZ ;  /* 0x00000005320c72a5 */ /* 0x002fe4000f8e00ff */
[----:B------:R-:W-:Y:S02]  /*1950*/  UIMAD.WIDE.U32 UR14, UR49, UR5, URZ ;  /* 0x00000005310e72a5 */ /* 0x000fe4000f8e00ff */
[----:B------:R-:W-:-:S02]  /*1960*/  UIMAD.WIDE.U32 UR24, UR63, UR5, URZ ;  /* 0x000000053f1872a5 */ /* 0x000fc4000f8e00ff */
[----:B------:R-:W-:Y:S02]  /*1970*/  UIMAD.WIDE.U32 UR16, UR48, UR5, URZ ;  /* 0x00000005301072a5 */ /* 0x000fe4000f8e00ff */
[----:B------:R-:W-:Y:S02]  /*1980*/  UIMAD.WIDE.U32 UR18, UR46, UR5, URZ ;  /* 0x000000052e1272a5 */ /* 0x000fe4000f8e00ff */
[----:B------:R-:W-:Y:S02]  /*1990*/  UIMAD.WIDE.U32 UR20, UR38, UR5, URZ ;  /* 0x00000005261472a5 */ /* 0x000fe4000f8e00ff */
[----:B------:R-:W-:Y:S02]  /*19a0*/  UIMAD.WIDE.U32 UR22, UR30, UR5, URZ ;  /* 0x000000051e1672a5 */ /* 0x000fe4000f8e00ff */
[----:B------:R-:W-:Y:S01]  /*19b0*/  UIMAD.WIDE.U32 UR26, UR29, UR5, URZ ;  /* 0x000000051d1a72a5 */ /* 0x000fe2000f8e00ff */
[----:B------:R-:W1:Y:S02]  /*19c0*/  LDCU.128 UR8, c[0x0][0x490] ;  /* 0x00009200ff0877ac */ /* 0x000e640008000c00 */
[----:B------:R-:W-:Y:S01]  /*19d0*/  UMOV UR5, UR13 ;  /* 0x0000000d00057c82 */ /* 0x000fe20008000000 */
[----:B------:R-:W-:-:S02]  /*19e0*/  UISETP.NE.AND UP0, UPT, UR4, 0x1, UPT ;  /* 0x000000010400788c */ /* 0x000fc4000bf05270 */
[----:B------:R-:W-:Y:S02]  /*19f0*/  USHF.R.U32.HI UR28, URZ, UR6, UR5 ;  /* 0x00000006ff1c7299 */ /* 0x000fe40008011605 */
[----:B------:R-:W-:Y:S01]  /*1a00*/  UISETP.NE.AND UP1, UPT, UR7, 0x1, UPT ;  /* 0x000000010700788c */ /* 0x000fe2000bf25270 */
[----:B------:R-:W-:Y:S01]  /*1a10*/  UMOV UR5, UR15 ;  /* 0x0000000f00057c82 */ /* 0x000fe20008000000 */
[----:B------:R-:W-:Y:S02]  /*1a20*/  USEL UR16, UR50, UR28, !UP0 ;  /* 0x0000001c32107287 */ /* 0x000fe4000c000000 */
[----:B------:R-:W-:Y:S01]  /*1a30*/  USHF.R.U32.HI UR15, URZ, UR6, UR5 ;  /* 0x00000006ff0f7299 */ /* 0x000fe20008011605 */
[----:B------:R-:W3:Y:S02]  /*1a40*/  LDCU UR51, c[0x0][0x4a0] ;  /* 0x00009400ff3377ac */ /* 0x000ee40008000800 */
[----:B------:R-:W-:Y:S01]  /*1a50*/  UMOV UR5, UR17 ;  /* 0x0000001100057c82 */ /* 0x000fe20008000000 */
[----:B------:R-:W-:-:S02]  /*1a60*/  USEL UR15, UR49, UR15, !UP0 ;  /* 0x0000000f310f7287 */ /* 0x000fc4000c000000 */
[----:B------:R-:W-:Y:S02]  /*1a70*/  USHF.R.U32.HI UR14, URZ, UR6, UR5 ;  /* 0x00000006ff0e7299 */ /* 0x000fe40008011605 */
[----:B-1----:R-:W-:Y:S01]  /*1a80*/  UIMAD.WIDE.U32 UR32, UR15, UR8, URZ ;  /* 0x000000080f2072a5 */ /* 0x002fe2000f8e00ff */
[----:B------:R-:W-:Y:S01]  /*1a90*/  UMOV UR5, UR19 ;  /* 0x0000001300057c82 */ /* 0x000fe20008000000 */
[----:B------:R-:W-:Y:S02]  /*1aa0*/  USEL UR14, UR48, UR14, !UP0 ;  /* 0x0000000e300e7287 */ /* 0x000fe4000c000000 */
[----:B------:R-:W-:Y:S02]  /*1ab0*/  USHF.R.U32.HI UR13, URZ, UR6, UR5 ;  /* 0x00000006ff0d7299 */ /* 0x000fe40008011605 */
[----:B------:R-:W-:Y:S01]  /*1ac0*/  UIMAD.WIDE.U32 UR34, UR14, UR8, URZ ;  /* 0x000000080e2272a5 */ /* 0x000fe2000f8e00ff */
[----:B------:R-:W-:Y:S01]  /*1ad0*/  UMOV UR5, UR21 ;  /* 0x0000001500057c82 */ /* 0x000fe20008000000 */
[----:B------:R-:W-:-:S02]  /*1ae0*/  USEL UR13, UR46, UR13, !UP0 ;  /* 0x0000000d2e0d7287 */ /* 0x000fc4000c000000 */
[----:B------:R-:W-:Y:S02]  /*1af0*/  USHF.R.U32.HI UR12, URZ, UR6, UR5 ;  /* 0x00000006ff0c7299 */ /* 0x000fe40008011605 */
[----:B------:R-:W-:Y:S01]  /*1b00*/  UIMAD.WIDE.U32 UR20, UR16, UR8, URZ ;  /* 0x00000008101472a5 */ /* 0x000fe2000f8e00ff */
[----:B------:R-:W-:Y:S01]  /*1b10*/  UMOV UR5, UR23 ;  /* 0x0000001700057c82 */ /* 0x000fe20008000000 */
[----:B------:R-:W-:Y:S02]  /*1b20*/  USEL UR12, UR38, UR12, !UP0 ;  /* 0x0000000c260c7287 */ /* 0x000fe4000c000000 */
[----:B------:R-:W-:Y:S02]  /*1b30*/  USHF.R.U32.HI UR18, URZ, UR6, UR5 ;  /* 0x00000006ff127299 */ /* 0x000fe40008011605 */
[----:B------:R-:W-:Y:S01]  /*1b40*/  UIMAD.WIDE.U32 UR36, UR13, UR8, URZ ;  /* 0x000000080d2472a5 */ /* 0x000fe2000f8e00ff */
[----:B------:R-:W-:Y:S01]  /*1b50*/  UMOV UR5, UR25 ;  /* 0x0000001900057c82 */ /* 0x000fe20008000000 */
[----:B------:R-:W-:-:S02]  /*1b60*/  UIMAD.WIDE.U32 UR40, UR12, UR8, URZ ;  /* 0x000000080c2872a5 */ /* 0x000fc4000f8e00ff */
[----:B------:R-:W-:Y:S02]  /*1b70*/  USHF.R.U32.HI UR17, URZ, UR6, UR5 ;  /* 0x00000006ff117299 */ /* 0x000fe40008011605 */
[----:B------:R-:W-:Y:S01]  /*1b80*/  UIADD3 UR26, UPT, UPT, -UR15, URZ, URZ ;  /* 0x000000ff0f1a7290 */ /* 0x000fe2000fffe1ff */
[----:B------:R-:W-:Y:S01]  /*1b90*/  UMOV UR5, UR27 ;  /* 0x0000001b00057c82 */ /* 0x000fe20008000000 */
[----:B------:R-:W-:Y:S02]  /*1ba0*/  USEL UR17, UR63, UR17, !UP0 ;  /* 0x000000113f117287 */ /* 0x000fe4000c000000 */
[----:B------:R-:W-:Y:S02]  /*1bb0*/  USHF.R.U32.HI UR5, URZ, UR6, UR5 ;  /* 0x00000006ff057299 */ /* 0x000fe40008011605 */
[----:B------:R-:W-:Y:S02]  /*1bc0*/  USEL UR6, UR30, UR18, !UP0 ;  /* 0x000000121e067287 */ /* 0x000fe4000c000000 */
[----:B------:R-:W-:-:S02]  /*1bd0*/  USEL UR5, UR29, UR5, !UP0 ;  /* 0x000000051d057287 */ /* 0x000fc4000c000000 */
[----:B------:R-:W-:Y:S02]  /*1be0*/  UIMAD.WIDE.U32 UR18, UR17, UR8, URZ ;  /* 0x00000008111272a5 */ /* 0x000fe4000f8e00ff */
[----:B------:R-:W-:Y:S02]  /*1bf0*/  UIMAD.WIDE.U32 UR42, UR6, UR8, URZ ;  /* 0x00000008062a72a5 */ /* 0x000fe4000f8e00ff */
[----:B------:R-:W-:Y:S02]  /*1c00*/  UIMAD.WIDE.U32 UR44, UR5, UR8, URZ ;  /* 0x00000008052c72a5 */ /* 0x000fe4000f8e00ff */
[----:B------:R-:W-:Y:S02]  /*1c10*/  UIADD3 UR25, UPT, UPT, -UR14, URZ, URZ ;  /* 0x000000ff0e197290 */ /* 0x000fe4000fffe1ff */
[----:B------:R-:W-:Y:S02]  /*1c20*/  UIADD3 UR24, UPT, UPT, -UR13, URZ, URZ ;  /* 0x000000ff0d187290 */ /* 0x000fe4000fffe1ff */
[----:B------:R-:W-:-:S02]  /*1c30*/  UIADD3 UR27, UPT, UPT, -UR16, URZ, URZ ;  /* 0x000000ff101b7290 */ /* 0x000fc4000fffe1ff */
[----:B------:R-:W-:Y:S02]  /*1c40*/  UIADD3 UR23, UPT, UPT, -UR12, URZ, URZ ;  /* 0x000000ff0c177290 */ /* 0x000fe4000fffe1ff */
[----:B------:R-:W-:Y:S02]  /*1c50*/  UIADD3 UR22, UPT, UPT, -UR6, URZ, URZ ;  /* 0x000000ff06167290 */ /* 0x000fe4000fffe1ff */
[----:B------:R-:W-:Y:S02]  /*1c60*/  UIADD3 UR28, UPT, UPT, -UR17, URZ, URZ ;  /* 0x000000ff111c7290 */ /* 0x000fe4000fffe1ff */
[----:B------:R-:W-:Y:S02]  /*1c70*/  UIADD3 UR8, UPT, UPT, -UR5, URZ, URZ ;  /* 0x000000ff05087290 */ /* 0x000fe4000fffe1ff */
[----:B------:R-:W-:Y:S02]  /*1c80*/  UIMAD UR56, UR4, UR26, UR49 ;  /* 0x0000001a043872a4 */ /* 0x000fe4000f8e0231 */
[----:B------:R-:W-:-:S02]  /*1c90*/  UIMAD UR54, UR4, UR25, UR48 ;  /* 0x00000019043672a4 */ /* 0x000fc4000f8e0230 */
[----:B------:R-:W-:Y:S02]  /*1ca0*/  UIMAD UR53, UR4, UR24, UR46 ;  /* 0x00000018043572a4 */ /* 0x000fe4000f8e022e */
[----:B------:R-:W-:Y:S02]  /*1cb0*/  UIMAD UR57, UR4, UR27, UR50 ;  /* 0x0000001b043972a4 */ /* 0x000fe4000f8e0232 */
[----:B------:R-:W-:Y:S02]  /*1cc0*/  UIMAD UR52, UR4, UR23, UR38 ;  /* 0x00000017043472a4 */ /* 0x000fe4000f8e0226 */
[----:B------:R-:W-:Y:S02]  /*1cd0*/  UIMAD UR49, UR4, UR22, UR30 ;  /* 0x00000016043172a4 */ /* 0x000fe4000f8e021e */
[----:B------:R-:W-:Y:S02]  /*1ce0*/  UIMAD UR46, UR4, UR28, UR63 ;  /* 0x0000001c042e72a4 */ /* 0x000fe4000f8e023f */
[----:B------:R-:W-:-:S02]  /*1cf0*/  UIMAD UR48, UR4, UR8, UR29 ;  /* 0x00000008043072a4 */ /* 0x000fc4000f8e021d */
[----:B------:R-:W-:Y:S01]  /*1d00*/  UISETP.NE.AND UP0, UPT, UR10, 0x1, UPT ;  /* 0x000000010a00788c */ /* 0x000fe2000bf05270 */
[----:B------:R-:W-:Y:S01]  /*1d10*/  UMOV UR4, UR19 ;  /* 0x0000001300047c82 */ /* 0x000fe20008000000 */
[----:B------:R-:W1:Y:S01]  /*1d20*/  LDCU UR50, c[0x0][0x4ec] ;  /* 0x00009d80ff3277ac */ /* 0x000e620008000800 */
[----:B------:R-:W-:Y:S02]  /*1d30*/  USHF.R.U32.HI UR23, URZ, UR9, UR4 ;  /* 0x00000009ff177299 */ /* 0x000fe40008011604 */
[----:B------:R-:W-:Y:S01]  /*1d40*/  UIADD3 UR77, UPT, UPT, UR59, UR39, URZ ;  /* 0x000000273b4d7290 */ /* 0x000fe2000fffe0ff */
[----:B------:R-:W-:Y:S01]  /*1d50*/  UMOV UR4, UR21 ;  /* 0x0000001500047c82 */ /* 0x000fe20008000000 */
[----:B------:R-:W-:Y:S02]  /*1d60*/  USEL UR32, UR17, UR23, !UP1 ;  /* 0x0000001711207287 */ /* 0x000fe4000c800000 */
[----:B------:R-:W-:Y:S01]  /*1d70*/  USHF.R.U32.HI UR22, URZ, UR9, UR4 ;  /* 0x00000009ff167299 */ /* 0x000fe20008011604 */
[----:B------:R-:W4:Y:S02]  /*1d80*/  LDCU UR74, c[0x0][0x38c] ;  /* 0x00007180ff4a77ac */ /* 0x000f240008000800 */
[----:B------:R-:W-:Y:S01]  /*1d90*/  UMOV UR4, UR33 ;  /* 0x0000002100047c82 */ /* 0x000fe20008000000 */
[----:B------:R-:W-:-:S02]  /*1da0*/  USEL UR30, UR16, UR22, !UP1 ;  /* 0x00000016101e7287 */ /* 0x000fc4000c800000 */
[----:B------:R-:W-:Y:S02]  /*1db0*/  USHF.R.U32.HI UR21, URZ, UR9, UR4 ;  /* 0x00000009ff157299 */ /* 0x000fe40008011604 */
[----:B------:R-:W-:Y:S01]  /*1dc0*/  UIADD3 UR22, UPT, UPT, -UR32, URZ, URZ ;  /* 0x000000ff20167290 */ /* 0x000fe2000fffe1ff */
[----:B------:R-:W-:Y:S01]  /*1dd0*/  UMOV UR4, UR35 ;  /* 0x0000002300047c82 */ /* 0x000fe20008000000 */
[----:B------:R-:W-:Y:S02]  /*1de0*/  USEL UR29, UR15, UR21, !UP1 ;  /* 0x000000150f1d7287 */ /* 0x000fe4000c800000 */
[----:B------:R-:W-:Y:S02]  /*1df0*/  USHF.R.U32.HI UR20, URZ, UR9, UR4 ;  /* 0x00000009ff147299 */ /* 0x000fe40008011604 */
[----:B------:R-:W-:Y:S01]  /*1e00*/  UIADD3 UR21, UPT, UPT, -UR30, URZ, URZ ;  /* 0x000000ff1e157290 */ /* 0x000fe2000fffe1ff */
        /* <DEDUP_REMOVED lines=15> */
[----:B------:R-:W-:Y:S02]  /*1f00*/  UIADD3 UR8, UPT, UPT, -UR25, URZ, URZ ;  /* 0x000000ff19087290 */ /* 0x000fe4000fffe1ff */
[----:B------:R-:W-:-:S02]  /*1f10*/  USEL UR24, UR5, UR9, !UP1 ;  /* 0x0000000905187287 */ /* 0x000fc4000c800000 */
[----:B------:R-:W-:Y:S02]  /*1f20*/  UIADD3 UR9, UPT, UPT, -UR26, URZ, URZ ;  /* 0x000000ff1a097290 */ /* 0x000fe4000fffe1ff */
[----:B------:R-:W-:Y:S02]  /*1f30*/  UIADD3 UR4, UPT, UPT, -UR24, URZ, URZ ;  /* 0x000000ff18047290 */ /* 0x000fe4000fffe1ff */
[----:B------:R-:W-:Y:S02]  /*1f40*/  UIMAD UR45, UR7, UR22, UR17 ;  /* 0x00000016072d72a4 */ /* 0x000fe4000f8e0211 */
[----:B------:R-:W-:Y:S02]  /*1f50*/  UIMAD UR36, UR7, UR4, UR5 ;  /* 0x00000004072472a4 */ /* 0x000fe4000f8e0205 */
[----:B------:R-:W-:Y:S02]  /*1f60*/  UIMAD.WIDE.U32 UR4, UR32, UR11, URZ ;  /* 0x0000000b200472a5 */ /* 0x000fe4000f8e00ff */
[----:B------:R-:W-:-:S02]  /*1f70*/  UIMAD UR44, UR7, UR21, UR16 ;  /* 0x00000015072c72a4 */ /* 0x000fc4000f8e0210 */
[----:B------:R-:W-:Y:S02]  /*1f80*/  UIMAD UR42, UR7, UR20, UR15 ;  /* 0x00000014072a72a4 */ /* 0x000fe4000f8e020f */
[----:B------:R-:W-:Y:S02]  /*1f90*/  UIMAD UR41, UR7, UR19, UR14 ;  /* 0x00000013072972a4 */ /* 0x000fe4000f8e020e */
[----:B------:R-:W-:Y:S02]  /*1fa0*/  UIMAD UR40, UR7, UR18, UR13 ;  /* 0x00000012072872a4 */ /* 0x000fe4000f8e020d */
[----:B------:R-:W-:Y:S02]  /*1fb0*/  UIMAD UR38, UR7, UR9, UR12 ;  /* 0x00000009072672a4 */ /* 0x000fe4000f8e020c */
[----:B------:R-:W-:Y:S02]  /*1fc0*/  UIMAD UR37, UR7, UR8, UR6 ;  /* 0x00000008072572a4 */ /* 0x000fe4000f8e0206 */
[----:B------:R-:W-:-:S02]  /*1fd0*/  UIMAD.WIDE.U32 UR6, UR30, UR11, URZ ;  /* 0x0000000b1e0672a5 */ /* 0x000fc4000f8e00ff */
[----:B------:R-:W-:Y:S01]  /*1fe0*/  UIMAD.WIDE.U32 UR12, UR29, UR11, URZ ;  /* 0x0000000b1d0c72a5 */ /* 0x000fe2000f8e00ff */
[----:B------:R-:W-:Y:S01]  /*1ff0*/  UMOV UR4, UR5 ;  /* 0x0000000500047c82 */ /* 0x000fe20008000000 */
[----:B------:R-:W-:Y:S02]  /*2000*/  UIMAD.WIDE.U32 UR14, UR28, UR11, URZ ;  /* 0x0000000b1c0e72a5 */ /* 0x000fe4000f8e00ff */
[----:B---3--:R-:W-:Y:S02]  /*2010*/  USHF.R.U32.HI UR34, URZ, UR51, UR4 ;  /* 0x00000033ff227299 */ /* 0x008fe40008011604 */
[----:B------:R-:W-:Y:S01]  /*2020*/  UIMAD.WIDE.U32 UR16, UR27, UR11, URZ ;  /* 0x0000000b1b1072a5 */ /* 0x000fe2000f8e00ff */
[----:B------:R-:W-:Y:S01]  /*2030*/  UMOV UR4, UR7 ;  /* 0x0000000700047c82 */ /* 0x000fe20008000000 */
[----:B------:R-:W-:Y:S02]  /*2040*/  UIMAD.WIDE.U32 UR18, UR26, UR11, URZ ;  /* 0x0000000b1a1272a5 */ /* 0x000fe4000f8e00ff */
[----:B------:R-:W-:-:S02]  /*2050*/  USHF.R.U32.HI UR33, URZ, UR51, UR4 ;  /* 0x00000033ff217299 */ /* 0x000fc40008011604 */
[----:B------:R-:W-:Y:S01]  /*2060*/  UIMAD.WIDE.U32 UR20, UR25, UR11, URZ ;  /* 0x0000000b191472a5 */ /* 0x000fe2000f8e00ff */
[----:B------:R-:W-:Y:S01]  /*2070*/  UMOV UR4, UR13 ;  /* 0x0000000d00047c82 */ /* 0x000fe20008000000 */
[----:B------:R-:W-:Y:S02]  /*2080*/  UIMAD.WIDE.U32 UR22, UR24, UR11, URZ ;  /* 0x0000000b181672a5 */ /* 0x000fe4000f8e00ff */
[----:B------:R-:W-:Y:S01]  /*2090*/  USHF.R.U32.HI UR12, URZ, UR51, UR4 ;  /* 0x00000033ff0c7299 */ /* 0x000fe20008011604 */
[----:B------:R-:W1:Y:S02]  /*20a0*/  LDCU.64 UR8, c[0x0][0x4c0] ;  /* 0x00009800ff0877ac */ /* 0x000e640008000a00 */
[----:B------:R-:W-:Y:S01]  /*20b0*/  UMOV UR4, UR15 ;  /* 0x0000000f00047c82 */ /* 0x000fe20008000000 */
[----:B------:R-:W-:Y:S02]  /*20c0*/  USEL UR68, UR32, UR34, !UP0 ;  /* 0x0000002220447287 */ /* 0x000fe4000c000000 */
[----:B------:R-:W-:-:S02]  /*20d0*/  USHF.R.U32.HI UR11, URZ, UR51, UR4 ;  /* 0x00000033ff0b7299 */ /* 0x000fc40008011604 */
[----:B------:R-:W-:Y:S01]  /*20e0*/  USEL UR67, UR30, UR33, !UP0 ;  /* 0x000000211e437287 */ /* 0x000fe2000c000000 */
[----:B------:R-:W-:Y:S01]  /*20f0*/  UMOV UR4, UR17 ;  /* 0x0000001100047c82 */ /* 0x000fe20008000000 */
[----:B------:R-:W-:Y:S01]  /*2100*/  USEL UR66, UR29, UR12, !UP0 ;  /* 0x0000000c1d427287 */ /* 0x000fe2000c000000 */
[----:B------:R-:W-:Y:S01]  /*2110*/  IMAD.U32 R35, RZ, RZ, UR68 ;  /* 0x00000044ff237e24 */ /* 0x000fe2000f8e00ff */
[----:B------:R-:W-:Y:S02]  /*2120*/  USHF.R.U32.HI UR7, URZ, UR51, UR4 ;  /* 0x00000033ff077299 */ /* 0x000fe40008011604 */
[----:B------:R-:W-:Y:S01]  /*2130*/  MOV R31, UR67 ;  /* 0x00000043001f7c02 */ /* 0x000fe20008000f00 */
[----:B------:R-:W-:Y:S01]  /*2140*/  USEL UR65, UR28, UR11, !UP0 ;  /* 0x0000000b1c417287 */ /* 0x000fe2000c000000 */
[----:B------:R-:W-:Y:S01]  /*2150*/  UMOV UR4, UR19 ;  /* 0x0000001300047c82 */ /* 0x000fe20008000000 */
[----:B------:R-:W-:Y:S01]  /*2160*/  USEL UR64, UR27, UR7, !UP0 ;  /* 0x000000071b407287 */ /* 0x000fe2000c000000 */
[----:B-----5:R-:W-:Y:S01]  /*2170*/  IMAD.U32 R27, RZ, RZ, UR66 ;  /* 0x00000042ff1b7e24 */ /* 0x020fe2000f8e00ff */
[----:B------:R-:W-:-:S02]  /*2180*/  USHF.R.U32.HI UR6, URZ, UR51, UR4 ;  /* 0x00000033ff067299 */ /* 0x000fc40008011604 */
[----:B------:R-:W-:Y:S01]  /*2190*/  MOV R23, UR65 ;  /* 0x0000004100177c02 */ /* 0x000fe20008000f00 */
[----:B------:R-:W-:Y:S01]  /*21a0*/  UIADD3 UR14, UPT, UPT, -UR68, URZ, URZ ;  /* 0x000000ff440e7290 */ /* 0x000fe2000fffe1ff */
[----:B------:R-:W-:Y:S01]  /*21b0*/  UMOV UR4, UR21 ;  /* 0x0000001500047c82 */ /* 0x000fe20008000000 */
[----:B------:R-:W-:Y:S01]  /*21c0*/  USEL UR62, UR26, UR6, !UP0 ;  /* 0x000000061a3e7287 */ /* 0x000fe2000c000000 */
[----:B------:R-:W-:Y:S01]  /*21d0*/  IMAD.U32 R19, RZ, RZ, UR64 ;  /* 0x00000040ff137e24 */ /* 0x000fe2000f8e00ff */
[----:B------:R-:W-:Y:S02]  /*21e0*/  USHF.R.U32.HI UR5, URZ, UR51, UR4 ;  /* 0x00000033ff057299 */ /* 0x000fe40008011604 */
[----:B------:R-:W-:Y:S01]  /*21f0*/  UIADD3 UR13, UPT, UPT, -UR67, URZ, URZ ;  /* 0x000000ff430d7290 */ /* 0x000fe2000fffe1ff */
[----:B------:R-:W-:Y:S01]  /*2200*/  UMOV UR4, UR23 ;  /* 0x0000001700047c82 */ /* 0x000fe20008000000 */
[----:B------:R-:W-:Y:S01]  /*2210*/  USEL UR61, UR25, UR5, !UP0 ;  /* 0x00000005193d7287 */ /* 0x000fe2000c000000 */
[----:B------:R-:W-:Y:S01]  /*2220*/  MOV R15, UR62 ;  /* 0x0000003e000f7c02 */ /* 0x000fe20008000f00 */
[----:B------:R-:W-:-:S02]  /*2230*/  USHF.R.U32.HI UR4, URZ, UR51, UR4 ;  /* 0x00000033ff047299 */ /* 0x000fc40008011604 */
[----:B------:R-:W-:Y:S02]  /*2240*/  UIADD3 UR5, UPT, UPT, -UR61, URZ, URZ ;  /* 0x000000ff3d057290 */ /* 0x000fe4000fffe1ff */
[----:B------:R-:W-:Y:S01]  /*2250*/  USEL UR60, UR24, UR4, !UP0 ;  /* 0x00000004183c7287 */ /* 0x000fe2000c000000 */
[----:B------:R-:W-:Y:S01]  /*2260*/  IMAD.U32 R11, RZ, RZ, UR61 ;  /* 0x0000003dff0b7e24 */ /* 0x000fe2000f8e00ff */
[----:B------:R-:W-:Y:S02]  /*2270*/  UIADD3 UR12, UPT, UPT, -UR66, URZ, URZ ;  /* 0x000000ff420c7290 */ /* 0x000fe4000fffe1ff */
[----:B------:R-:W-:Y:S02]  /*2280*/  UIADD3 UR4, UPT, UPT, -UR60, URZ, URZ ;  /* 0x000000ff3c047290 */ /* 0x000fe4000fffe1ff */
[----:B------:R-:W-:Y:S01]  /*2290*/  UIADD3 UR11, UPT, UPT, -UR65, URZ, URZ ;  /* 0x000000ff410b7290 */ /* 0x000fe2000fffe1ff */
[----:B------:R-:W-:Y:S01]  /*22a0*/  MOV R7, UR60 ;  /* 0x0000003c00077c02 */ /* 0x000fe20008000f00 */
[----:B------:R-:W-:-:S02]  /*22b0*/  UIADD3 UR7, UPT, UPT, -UR64, URZ, URZ ;  /* 0x000000ff40077290 */ /* 0x000fc4000fffe1ff */
[----:B------:R-:W-:Y:S02]  /*22c0*/  UIADD3 UR6, UPT, UPT, -UR62, URZ, URZ ;  /* 0x000000ff3e067290 */ /* 0x000fe4000fffe1ff */
[----:B------:R-:W-:Y:S02]  /*22d0*/  UIMAD UR14, UR10, UR14, UR32 ;  /* 0x0000000e0a0e72a4 */ /* 0x000fe4000f8e0220 */
[----:B------:R-:W-:Y:S02]  /*22e0*/  UIMAD UR13, UR10, UR13, UR30 ;  /* 0x0000000d0a0d72a4 */ /* 0x000fe4000f8e021e */
[----:B------:R-:W-:Y:S02]  /*22f0*/  UIMAD UR12, UR10, UR12, UR29 ;  /* 0x0000000c0a0c72a4 */ /* 0x000fe4000f8e021d */
[----:B------:R-:W-:Y:S02]  /*2300*/  UIMAD UR11, UR10, UR11, UR28 ;  /* 0x0000000b0a0b72a4 */ /* 0x000fe4000f8e021c */
[----:B------:R-:W-:-:S02]  /*2310*/  UIMAD UR7, UR10, UR7, UR27 ;  /* 0x000000070a0772a4 */ /* 0x000fc4000f8e021b */
[----:B------:R-:W-:Y:S02]  /*2320*/  UIMAD UR6, UR10, UR6, UR26 ;  /* 0x000000060a0672a4 */ /* 0x000fe4000f8e021a */
[----:B------:R-:W-:Y:S02]  /*2330*/  UIMAD UR25, UR10, UR5, UR25 ;  /* 0x000000050a1972a4 */ /* 0x000fe4000f8e0219 */
[----:B------:R-:W-:Y:S01]  /*2340*/  UIMAD UR10, UR10, UR4, UR24 ;  /* 0x000000040a0a72a4 */ /* 0x000fe2000f8e0218 */
[----:B------:R-:W3:Y:S01]  /*2350*/  LDCU.64 UR4, c[0x0][0x4f0] ;  /* 0x00009e00ff0477ac */ /* 0x000ee20008000a00 */
[----:B-1----:R-:W-:Y:S02]  /*2360*/  UIMAD UR17, UR46, UR8, UR50 ;  /* 0x000000082e1172a4 */ /* 0x002fe4000f8e0232 */
[----:B------:R-:W-:Y:S02]  /*2370*/  UIMAD UR16, UR56, UR8, UR50 ;  /* 0x00000008381072a4 */ /* 0x000fe4000f8e0232 */
[----:B------:R-:W-:-:S02]  /*2380*/  UIMAD UR18, UR57, UR8, UR50 ;  /* 0x00000008391272a4 */ /* 0x000fc4000f8e0232 */
[----:B------:R-:W-:Y:S01]  /*2390*/  IMAD.U32 R34, RZ, RZ, UR17 ;  /* 0x00000011ff227e24 */ /* 0x000fe2000f8e00ff */
[----:B------:R-:W-:Y:S01]  /*23a0*/  UIMAD UR17, UR54, UR8, UR50 ;  /* 0x00000008361172a4 */ /* 0x000fe2000f8e0232 */
[----:B------:R-:W-:Y:S01]  /*23b0*/  IMAD.U32 R26, RZ, RZ, UR16 ;  /* 0x00000010ff1a7e24 */ /* 0x000fe2000f8e00ff */
[----:B------:R-:W-:Y:S01]  /*23c0*/  UIMAD UR16, UR52, UR8, UR50 ;  /* 0x00000008341072a4 */ /* 0x000fe2000f8e0232 */
[----:B------:R-:W-:Y:S01]  /*23d0*/  MOV R30, UR18 ;  /* 0x00000012001e7c02 */ /* 0x000fe20008000f00 */
[----:B------:R-:W-:Y:S02]  /*23e0*/  UIMAD UR18, UR53, UR8, UR50 ;  /* 0x00000008351272a4 */ /* 0x000fe4000f8e0232 */
[----:B------:R-:W-:Y:S01]  /*23f0*/  MOV R22, UR17 ;  /* 0x0000001100167c02 */ /* 0x000fe20008000f00 */
[----:B------:R-:W-:Y:S01]  /*2400*/  UIMAD UR17, UR49, UR8, UR50 ;  /* 0x00000008311172a4 */ /* 0x000fe2000f8e0232 */
[----:B------:R-:W-:Y:S01]  /*2410*/  MOV R14, UR16 ;  /* 0x00000010000e7c02 */ /* 0x000fe20008000f00 */
[----:B------:R-:W-:Y:S01]  /*2420*/  UIMAD UR8, UR48, UR8, UR50 ;  /* 0x00000008300872a4 */ /* 0x000fe2000f8e0232 */
[----:B------:R-:W-:Y:S01]  /*2430*/  IMAD.U32 R18, RZ, RZ, UR18 ;  /* 0x00000012ff127e24 */ /* 0x000fe2000f8e00ff */
[----:B---3--:R-:W-:Y:S01]  /*2440*/  UIMAD UR16, UR45, UR9, UR4 ;  /* 0x000000092d1072a4 */ /* 0x008fe2000f8e0204 */
[----:B------:R-:W1:Y:S01]  /*2450*/  LDCU UR15, c[0x0][0x4c8] ;  /* 0x00009900ff0f77ac */ /* 0x000e620008000800 */
[----:B------:R-:W-:-:S02]  /*2460*/  IMAD.U32 R10, RZ, RZ, UR17 ;  /* 0x00000011ff0a7e24 */ /* 0x000fc4000f8e00ff */
[----:B------:R-:W-:Y:S02]  /*2470*/  MOV R6, UR8 ;  /* 0x0000000800067c02 */ /* 0x000fe40008000f00 */
[----:B------:R-:W-:Y:S01]  /*2480*/  IMAD.U32 R33, RZ, RZ, UR16 ;  /* 0x00000010ff217e24 */ /* 0x000fe2000f8e00ff */
[----:B------:R-:W-:Y:S02]  /*2490*/  UIMAD UR17, UR44, UR9, UR4 ;  /* 0x000000092c1172a4 */ /* 0x000fe4000f8e0204 */
[----:B------:R-:W-:Y:S02]  /*24a0*/  UIMAD UR8, UR42, UR9, UR4 ;  /* 0x000000092a0872a4 */ /* 0x000fe4000f8e0204 */
[----:B------:R-:W-:Y:S02]  /*24b0*/  UIMAD UR16, UR41, UR9, UR4 ;  /* 0x00000009291072a4 */ /* 0x000fe4000f8e0204 */
[----:B------:R-:W-:Y:S01]  /*24c0*/  MOV R29, UR17 ;  /* 0x00000011001d7c02 */ /* 0x000fe20008000f00 */
[----:B------:R-:W-:Y:S01]  /*24d0*/  UIMAD UR17, UR40, UR9, UR4 ;  /* 0x00000009281172a4 */ /* 0x000fe2000f8e0204 */
[----:B------:R-:W-:Y:S01]  /*24e0*/  IMAD.U32 R25, RZ, RZ, UR8 ;  /* 0x00000008ff197e24 */ /* 0x000fe2000f8e00ff */
[----:B------:R-:W-:Y:S01]  /*24f0*/  UIMAD UR8, UR38, UR9, UR4 ;  /* 0x00000009260872a4 */ /* 0x000fe2000f8e0204 */
[----:B------:R-:W-:Y:S01]  /*2500*/  MOV R21, UR16 ;  /* 0x0000001000157c02 */ /* 0x000fe20008000f00 */
[----:B------:R-:W-:-:S02]  /*2510*/  UIMAD UR16, UR37, UR9, UR4 ;  /* 0x00000009251072a4 */ /* 0x000fc4000f8e0204 */
[----:B------:R-:W-:Y:S01]  /*2520*/  UIMAD UR4, UR36, UR9, UR4 ;  /* 0x00000009240472a4 */ /* 0x000fe2000f8e0204 */
[----:B------:R-:W-:Y:S01]  /*2530*/  IMAD.U32 R17, RZ, RZ, UR17 ;  /* 0x00000011ff117e24 */ /* 0x000fe2000f8e00ff */
[----:B------:R-:W-:Y:S01]  /*2540*/  MOV R13, UR8 ;  /* 0x00000008000d7c02 */ /* 0x000fe20008000f00 */
[----:B-1----:R-:W-:Y:S01]  /*2550*/  UIMAD UR8, UR14, UR15, UR5 ;  /* 0x0000000f0e0872a4 */ /* 0x002fe2000f8e0205 */
[----:B------:R-:W-:Y:S01]  /*2560*/  IMAD.U32 R9, RZ, RZ, UR16 ;  /* 0x00000010ff097e24 */ /* 0x000fe2000f8e00ff */
[----:B------:R-:W-:Y:S01]  /*2570*/  UIMAD UR9, UR13, UR15, UR5 ;  /* 0x0000000f0d0972a4 */ /* 0x000fe2000f8e0205 */
[----:B------:R-:W-:Y:S01]  /*2580*/  MOV R5, UR4 ;  /* 0x0000000400057c02 */ /* 0x000fe20008000f00 */
[----:B------:R-:W-:Y:S02]  /*2590*/  UIMAD UR4, UR12, UR15, UR5 ;  /* 0x0000000f0c0472a4 */ /* 0x000fe4000f8e0205 */
[----:B------:R-:W-:Y:S01]  /*25a0*/  IMAD.U32 R32, RZ, RZ, UR8 ;  /* 0x00000008ff207e24 */ /* 0x000fe2000f8e00ff */
[----:B------:R-:W-:Y:S01]  /*25b0*/  UIMAD UR8, UR11, UR15, UR5 ;  /* 0x0000000f0b0872a4 */ /* 0x000fe2000f8e0205 */
[----:B------:R-:W-:Y:S01]  /*25c0*/  MOV R28, UR9 ;  /* 0x00000009001c7c02 */ /* 0x000fe20008000f00 */
[----:B------:R-:W-:Y:S01]  /*25d0*/  UIMAD UR7, UR7, UR15, UR5 ;  /* 0x0000000f070772a4 */ /* 0x000fe2000f8e0205 */
[----:B------:R-:W-:Y:S01]  /*25e0*/  IMAD.U32 R24, RZ, RZ, UR4 ;  /* 0x00000004ff187e24 */ /* 0x000fe2000f8e00ff */
[----:B------:R-:W-:-:S02]  /*25f0*/  UIMAD UR4, UR6, UR15, UR5 ;  /* 0x0000000f060472a4 */ /* 0x000fc4000f8e0205 */
[----:B------:R-:W-:Y:S01]  /*2600*/  UIMAD UR6, UR25, UR15, UR5 ;  /* 0x0000000f190672a4 */ /* 0x000fe2000f8e0205 */
[----:B------:R-:W-:Y:S01]  /*2610*/  MOV R20, UR8 ;  /* 0x0000000800147c02 */ /* 0x000fe20008000f00 */
[----:B------:R-:W-:Y:S01]  /*2620*/  IMAD.U32 R16, RZ, RZ, UR7 ;  /* 0x00000007ff107e24 */ /* 0x000fe2000f8e00ff */
[----:B------:R-:W-:Y:S01]  /*2630*/  UIADD3 UR67, UPT, UPT, UR58, 0x8, URZ ;  /* 0x000000083a437890 */ /* 0x000fe2000fffe0ff */
[----:B------:R-:W-:Y:S01]  /*2640*/  MOV R12, UR4 ;  /* 0x00000004000c7c02 */ /* 0x000fe20008000f00 */
[----:B------:R-:W-:Y:S01]  /*2650*/  UIMAD UR4, UR10, UR15, UR5 ;  /* 0x0000000f0a0472a4 */ /* 0x000fe2000f8e0205 */
[----:B------:R-:W-:Y:S01]  /*2660*/  IMAD.U32 R8, RZ, RZ, UR6 ;  /* 0x00000006ff087e24 */ /* 0x000fe2000f8e00ff */
[----:B------:R-:W-:Y:S01]  /*2670*/  UMOV UR6, URZ ;  /* 0x000000ff00067c82 */ /* 0x000fe20008000000 */
[----:B------:R-:W-:Y:S01]  /*2680*/  UMOV UR5, URZ ;  /* 0x000000ff00057c82 */ /* 0x000fe20008000000 */
[----:B------:R-:W-:Y:S01]  /*2690*/  IMAD.U32 R53, RZ, RZ, UR6 ;  /* 0x00000006ff357e24 */ /* 0x000fe2000f8e00ff */
[----:B------:R-:W-:Y:S01]  /*26a0*/  UIADD3 UR59, UPT, UPT, UR58, 0x10, URZ ;  /* 0x000000103a3b7890 */ /* 0x000fe2000fffe0ff */
[----:B------:R-:W-:Y:S01]  /*26b0*/  MOV R4, UR4 ;  /* 0x0000000400047c02 */ /* 0x000fe20008000f00 */
[----:B------:R-:W-:Y:S01]  /*26c0*/  UMOV UR4, URZ ;  /* 0x000000ff00047c82 */ /* 0x000fe20008000000 */
[----:B------:R-:W-:Y:S01]  /*26d0*/  IMAD.U32 R0, RZ, RZ, UR5 ;  /* 0x00000005ff007e24 */ /* 0x000fe2000f8e00ff */
[----:B------:R-:W-:Y:S01]  /*26e0*/  MOV R54, UR4 ;  /* 0x0000000400367c02 */ /* 0x000fe20008000f00 */
[----:B------:R-:W-:-:S02]  /*26f0*/  UIADD3 UR51, UPT, UPT, UR58, 0x18, URZ ;  /* 0x000000183a337890 */ /* 0x000fc4000fffe0ff */
[----:B------:R-:W-:Y:S02]  /*2700*/  UIADD3 UR43, UPT, UPT, UR58, 0x20, URZ ;  /* 0x000000203a2b7890 */ /* 0x000fe4000fffe0ff */
[----:B------:R-:W-:Y:S02]  /*2710*/  UIADD3 UR35, UPT, UPT, UR58, 0x28, URZ ;  /* 0x000000283a237890 */ /* 0x000fe4000fffe0ff */
[----:B------:R-:W-:Y:S02]  /*2720*/  UIADD3 UR27, UPT, UPT, UR58, 0x30, URZ ;  /* 0x000000303a1b7890 */ /* 0x000fe4000fffe0ff */
[----:B------:R-:W-:Y:S01]  /*2730*/  UIADD3 UR19, UPT, UPT, UR58, 0x38, URZ ;  /* 0x000000383a137890 */ /* 0x000fe2000fffe0ff */
[----:B------:R-:W-:Y:S01]  /*2740*/  UMOV UR15, UR47 ;  /* 0x0000002f000f7c82 */ /* 0x000fe20008000000 */
[----:B----4-:R-:W-:-:S10]  /*2750*/  UMOV UR23, URZ ;  /* 0x000000ff00177c82 */ /* 0x010fd40008000000 */
.L_x_28:
[----:B------:R-:W-:Y:S01]  /*2760*/  @!P3 MOV R47, 0x8000 ;  /* 0x00008000002fb802 */ /* 0x000fe20000000f00 */
[----:B------:R-:W-:Y:S06]  /*2770*/  ULEA UR4, UR15, UR31, 0x3 ;  /* 0x0000001f0f047291 */ /* 0x000fec000f8e18ff */
[----:B------:R-:W-:Y:S01]  /*2780*/  MOV R45, UR4 ;  /* 0x00000004002d7c02 */ /* 0x000fe20008000f00 */
[----:B--2---:R-:W-:Y:S06]  /*2790*/  @P0 BRA `(.L_x_23) ;  /* 0x0000000000100947 */ /* 0x004fec0003800000 */
[----:B------:R-:W-:Y:S02]  /*27a0*/  R2UR UR4, R45 ;  /* 0x000000002d0472ca */ /* 0x000fe400000e0000 */
[----:B------:R-:W-:Y:S11]  /*27b0*/  SHF.L.U32 R49, R3, 0x1f, RZ ;  /* 0x0000001f03317819 */ /* 0x000ff600000006ff */
[----:B------:R-:W1:Y:S02]  /*27c0*/  SYNCS.PHASECHK.TRANS64.TRYWAIT P0, [UR4+0x30], R49 ;  /* 0x00003031ff0075a7 */ /* 0x000e640008001104 */
[----:B-1----:R-:W-:Y:S05]  /*27d0*/  @!P0 BRA `(.L_x_24) ;  /* 0x0000009000448947 */ /* 0x002fea0003800000 */
.L_x_23:
[----:B------:R-:W-:Y:S11]  /*27e0*/  R2UR UR4, R45 ;  /* 0x000000002d0472ca */ /* 0x000ff600000e0000 */
[----:B------:R-:W-:Y:S02]  /*27f0*/  @!UPT UIADD3 URZ, UPT, UPT, URZ, URZ, URZ ;  /* 0x000000fffffff290 */ /* 0x000fe4000fffe0ff */
[----:B------:R2:W-:Y:S01]  /*2800*/  @!P3 SYNCS.ARRIVE.TRANS64 RZ, [UR4], R47 ;  /* 0x0000002fffffb9a7 */ /* 0x0005e20008000004 */
[----:B------:R-:W-:Y:S04]  /*2810*/  ULOP3.LUT UR4, UR71, 0x2, URZ, 0xfc, !UPT ;  /* 0x0000000247047892 */ /* 0x000fe8000f8efcff */
[----:B------:R-:W-:Y:S09]  /*2820*/  UISETP.NE.AND UP0, UPT, UR4, 0x2, UPT ;  /* 0x000000020400788c */ /* 0x000ff2000bf05270 */
[----:B------:R-:W-:Y:S05]  /*2830*/  BRA.U UP0, `(.L_x_25) ;  /* 0x0000000100047547 */ /* 0x000fea000b800000 */
[----:B------:R-:W-:Y:S05]  /*2840*/  BPT.TRAP 0x1 ;  /* 0x000000040000795c */ /* 0x000fea0000300000 */
.L_x_25:
[----:B------:R-:W-:Y:S04]  /*2850*/  BSSY.RECONVERGENT B0, `(.L_x_26) ;  /* 0x0000003000007945 */ /* 0x000fe80003800200 */
[----:B------:R-:W-:Y:S05]  /*2860*/  @P2 BRA `(.L_x_27) ;  /* 0x0000000000042947 */ /* 0x000fea0003800000 */
[----:B------:R-:W-:Y:S05]  /*2870*/  BPT.TRAP 0x1 ;  /* 0x000000040000795c */ /* 0x000fea0000300000 */
.L_x_27:
[----:B------:R-:W-:Y:S05]  /*2880*/  BSYNC.RECONVERGENT B0 ;  /* 0x0000000000007941 */ /* 0x000fea0003800200 */
.L_x_26:
[----:B------:R-:W3:Y:S01]  /*2890*/  LDCU UR7, c[0x0][0x4cc] ;  /* 0x00009980ff0777ac */ /* 0x000ee20008000800 */
[----:B------:R-:W-:Y:S02]  /*28a0*/  R2UR UR49, R45 ;  /* 0x000000002d3172ca */ /* 0x000fe400000e0000 */
[----:B------:R-:W-:Y:S01]  /*28b0*/  R2UR UR53, R32 ;  /* 0x00000000203572ca */ /* 0x000fe200000e0000 */
[----:B------:R-:W3:Y:S01]  /*28c0*/  LDCU.64 UR4, c[0x0][0x4f8] ;  /* 0x00009f00ff0477ac */ /* 0x000ee20008000a00 */
[----:B------:R-:W-:Y:S02]  /*28d0*/  R2UR UR61, R28 ;  /* 0x000000001c3d72ca */ /* 0x000fe400000e0000 */
[----:B------:R-:W-:Y:S01]  /*28e0*/  R2UR UR69, R24 ;  /* 0x00000000184572ca */ /* 0x000fe200000e0000 */
[----:B------:R-:W4:Y:S01]  /*28f0*/  LDCU.64 UR8, c[0x0][0x4d0] ;  /* 0x00009a00ff0877ac */ /* 0x000f220008000a00 */
[----:B------:R-:W-:Y:S02]  /*2900*/  R2UR UR36, R53 ;  /* 0x00000000352472ca */ /* 0x000fe400000e0000 */
[----:B------:R-:W-:Y:S01]  /*2910*/  R2UR UR52, R33 ;  /* 0x00000000213472ca */ /* 0x000fe200000e0000 */
[----:B------:R-:W5:Y:S01]  /*2920*/  LDCU UR6, c[0x0][0x500] ;  /* 0x0000a000ff0677ac */ /* 0x000f620008000800 */
[----:B------:R-:W-:Y:S02]  /*2930*/  R2UR UR37, R0 ;  /* 0x00000000002572ca */ /* 0x000fe400000e0000 */
[----:B------:R-:W-:Y:S01]  /*2940*/  R2UR UR38, R54 ;  /* 0x00000000362672ca */ /* 0x000fe200000e0000 */
[----:B------:R-:W5:Y:S01]  /*2950*/  LDCU.64 UR24, c[0x0][0x348] ;  /* 0x00006900ff1877ac */ /* 0x000f620008000a00 */
[----:B--2---:R-:W-:Y:S02]  /*2960*/  MOV.SPILL R47, UR51 ;  /* 0x00000033002f7c02 */ /* 0x004fe40009000f00 */
[----:B------:R-:W-:Y:S01]  /*2970*/  R2UR UR51, R34 ;  /* 0x00000000223372ca */ /* 0x000fe200000e0000 */
[----:B------:R-:W-:Y:S01]  /*2980*/  UIADD3 UR10, UPT, UPT, UR15, 0x1, URZ ;  /* 0x000000010f0a7890 */ /* 0x000fe2000fffe0ff */
[----:B------:R-:W-:Y:S01]  /*2990*/  R2UR UR54, R35 ;  /* 0x00000000233672ca */ /* 0x000fe200000e0000 */
[----:B------:R-:W-:Y:S01]  /*29a0*/  USHF.L.U32 UR50, UR23, 0x6, URZ ;  /* 0x0000000617327899 */ /* 0x000fe200080006ff */
[----:B-1----:R-:W-:Y:S01]  /*29b0*/  MOV.SPILL R49, UR59 ;  /* 0x0000003b00317c02 */ /* 0x002fe20009000f00 */
[----:B------:R-:W-:Y:S01]  /*29c0*/  UISETP.NE.AND UP0, UPT, UR10, 0x6, UPT ;  /* 0x000000060a00788c */ /* 0x000fe2000bf05270 */
[----:B------:R-:W-:Y:S01]  /*29d0*/  R2UR UR59, R30 ;  /* 0x000000001e3b72ca */ /* 0x000fe200000e0000 */
[----:B------:R-:W-:Y:S01]  /*29e0*/  UMOV UR20, UR49 ;  /* 0x0000003100147c82 */ /* 0x000fe20008000000 */
[----:B------:R-:W-:Y:S01]  /*29f0*/  UMOV UR12, UR52 ;  /* 0x00000034000c7c82 */ /* 0x000fe20008000000 */
[----:B------:R-:W-:Y:S01]  /*2a00*/  USEL UR47, UR10, URZ, UP0 ;  /* 0x000000ff0a2f7287 */ /* 0x000fe20008000000 */
[----:B------:R-:W-:Y:S01]  /*2a10*/  R2UR UR60, R29 ;  /* 0x000000001d3c72ca */ /* 0x000fe200000e0000 */
[----:B------:R-:W-:Y:S01]  /*2a20*/  UIADD3 UR10, UPT, UPT, UR50, 0x20, URZ ;  /* 0x00000020320a7890 */ /* 0x000fe2000fffe0ff */
[----:B------:R-:W-:Y:S01]  /*2a30*/  R2UR UR62, R31 ;  /* 0x000000001f3e72ca */ /* 0x000fe200000e0000 */
[----:B------:R-:W-:Y:S01]  /*2a40*/  UMOV UR11, UR51 ;  /* 0x00000033000b7c82 */ /* 0x000fe20008000000 */
[----:B------:R-:W-:Y:S01]  /*2a50*/  UMOV UR18, UR50 ;  /* 0x0000003200127c82 */ /* 0x000fe20008000000 */
[----:B---3--:R-:W-:Y:S01]  /*2a60*/  UIMAD UR4, UR36, UR7, UR4 ;  /* 0x00000007240472a4 */ /* 0x008fe2000f8e0204 */
[----:B------:R-:W-:Y:S01]  /*2a70*/  MOV.SPILL R51, UR67 ;  /* 0x0000004300337c02 */ /* 0x000fe20009000f00 */
[----:B----4-:R-:W-:Y:S01]  /*2a80*/  UIMAD UR5, UR37, UR8, UR5 ;  /* 0x00000008250572a4 */ /* 0x010fe2000f8e0205 */
[----:B------:R-:W-:Y:S01]  /*2a90*/  R2UR UR67, R26 ;  /* 0x000000001a4372ca */ /* 0x000fe200000e0000 */
[----:B-----5:R-:W-:Y:S01]  /*2aa0*/  UIMAD UR6, UR38, UR9, UR6 ;  /* 0x00000009260672a4 */ /* 0x020fe2000f8e0206 */
[----:B------:R-:W-:Y:S01]  /*2ab0*/  R2UR UR68, R25 ;  /* 0x00000000194472ca */ /* 0x000fe200000e0000 */
[----:B------:R-:W-:Y:S01]  /*2ac0*/  ULEA UR4, UR5, UR4, 0x5 ;  /* 0x0000000405047291 */ /* 0x000fe2000f8e28ff */
[----:B------:R-:W-:Y:S01]  /*2ad0*/  R2UR UR70, R27 ;  /* 0x000000001b4672ca */ /* 0x000fe200000e0000 */
[----:B------:R-:W-:Y:S01]  /*2ae0*/  USEL UR8, URZ, 0x1, UP0 ;  /* 0x00000001ff087887 */ /* 0x000fe20008000000 */
[----:B------:R-:W-:Y:S01]  /*2af0*/  MOV.SPILL R45, UR35 ;  /* 0x00000023002d7c02 */ /* 0x000fe20009000f00 */
[----:B------:R-:W-:Y:S01]  /*2b00*/  UIADD3 UR16, UP1, UPT, UR24, 0x80, URZ ;  /* 0x0000008018107890 */ /* 0x000fe2000ff3e0ff */
[----:B------:R-:W-:Y:S01]  /*2b10*/  R2UR UR35, R36 ;  /* 0x00000000242372ca */ /* 0x000fe200000e0000 */
[----:B------:R-:W-:Y:S01]  /*2b20*/  ULEA UR7, UR15, UR31, 0xe ;  /* 0x0000001f0f077291 */ /* 0x000fe2000f8e70ff */
[----:B------:R-:W-:Y:S01]  /*2b30*/  MOV.SPILL R58, UR37 ;  /* 0x00000025003a7c02 */ /* 0x000fe20009000f00 */
[----:B------:R-:W-:Y:S01]  /*2b40*/  ULEA UR4, UR6, UR4, 0xa ;  /* 0x0000000406047291 */ /* 0x000fe2000f8e50ff */
[----:B------:R-:W-:Y:S01]  /*2b50*/  LOP3.LUT R3, R3, UR8, RZ, 0x3c, !PT ;  /* 0x0000000803037c12 */ /* 0x000fe2000f8e3cff */
[----:B------:R-:W-:Y:S01]  /*2b60*/  ULEA UR5, UR47, UR31, 0x3 ;  /* 0x0000001f2f057291 */ /* 0x000fe2000f8e18ff */
[----:B------:R-:W-:Y:S01]  /*2b70*/  MOV.SPILL R59, UR38 ;  /* 0x00000026003b7c02 */ /* 0x000fe20009000f00 */
[----:B------:R-:W-:Y:S01]  /*2b80*/  UIADD3.X UR17, UPT, UPT, URZ, UR25, URZ, UP1, !UPT ;  /* 0x00000019ff117290 */ /* 0x000fe20008ffe4ff */
[----:B------:R-:W-:Y:S01]  /*2b90*/  SHF.L.U32 R53, R3, 0x1f, RZ ;  /* 0x0000001f03357819 */ /* 0x000fe200000006ff */
[----:B------:R-:W-:Y:S01]  /*2ba0*/  UIADD3 UR48, UPT, UPT, UR7, 0x6800, URZ ;  /* 0x0000680007307890 */ /* 0x000fe2000fffe0ff */
[----:B------:R-:W-:Y:S01]  /*2bb0*/  MOV.SPILL R55, UR36 ;  /* 0x0000002400377c02 */ /* 0x000fe20009000f00 */
[----:B------:R-:W-:Y:S01]  /*2bc0*/  UPRMT UR4, UR4, 0x5410, URZ ;  /* 0x0000541004047896 */ /* 0x000fe200080000ff */
[----:B------:R-:W-:Y:S01]  /*2bd0*/  R2UR UR37, R16 ;  /* 0x00000000102572ca */ /* 0x000fe200000e0000 */
[----:B------:R-:W-:Y:S01]  /*2be0*/  UIADD3 UR8, UPT, UPT, UR7, 0x6c00, URZ ;  /* 0x00006c0007087890 */ /* 0x000fe2000fffe0ff */
[----:B------:R1:W3:Y:S01]  /*2bf0*/  SYNCS.PHASECHK.TRANS64.TRYWAIT P0, [UR5+0x30], R53 ;  /* 0x00003035ff0075a7 */ /* 0x0002e20008001105 */
[----:B------:R-:W-:Y:S01]  /*2c00*/  UMOV UR9, UR20 ;  /* 0x0000001400097c82 */ /* 0x000fe20008000000 */
[----:B------:R-:W-:Y:S01]  /*2c10*/  UIADD3 UR56, UPT, UPT, UR7, 0x7000, URZ ;  /* 0x0000700007387890 */ /* 0x000fe2000fffe0ff */
[----:B------:R-:W-:Y:S01]  /*2c20*/  R2UR UR36, R17 ;  /* 0x00000000112472ca */ /* 0x000fe200000e0000 */
[----:B------:R-:W-:Y:S01]  /*2c30*/  UMOV UR57, UR20 ;  /* 0x0000001400397c82 */ /* 0x000fe20008000000 */
[----:B------:R-:W-:Y:S01]  /*2c40*/  UMOV UR58, UR18 ;  /* 0x00000012003a7c82 */ /* 0x000fe20008000000 */
[----:B------:R2:W-:Y:S01]  /*2c50*/  UTMALDG.5D.IM2COL [UR48], [UR16], UR4 ;  /* 0x00000030100073b4 */ /* 0x0005e20008060004 */
[----:B------:R-:W-:Y:S01]  /*2c60*/  UMOV UR6, UR53 ;  /* 0x0000003500067c82 */ /* 0x000fe20008000000 */
[----:B------:R-:W-:Y:S01]  /*2c70*/  UMOV UR5, UR54 ;  /* 0x0000003600057c82 */ /* 0x000fe20008000000 */
[----:B------:R-:W-:Y:S01]  /*2c80*/  UMOV UR13, UR6 ;  /* 0x00000006000d7c82 */ /* 0x000fe20008000000 */
[----:B------:R-:W-:Y:S01]  /*2c90*/  UMOV UR14, UR5 ;  /* 0x00000005000e7c82 */ /* 0x000fe20008000000 */
[----:B------:R-:W-:Y:S01]  /*2ca0*/  UIADD3 UR64, UPT, UPT, UR7, 0x7800, URZ ;  /* 0x0000780007407890 */ /* 0x000fe2000fffe0ff */
[----:B------:R-:W-:Y:S01]  /*2cb0*/  R2UR UR38, R19 ;  /* 0x00000000132672ca */ /* 0x000fe200000e0000 */
[----:B------:R-:W-:Y:S01]  /*2cc0*/  UMOV UR65, UR20 ;  /* 0x0000001400417c82 */ /* 0x000fe20008000000 */
[----:B------:R4:W-:Y:S01]  /*2cd0*/  UTMALDG.5D.IM2COL [UR8], [UR16], UR4 ;  /* 0x00000008100073b4 */ /* 0x0009e20008060004 */
[----:B------:R-:W-:Y:S01]  /*2ce0*/  UMOV UR66, UR18 ;  /* 0x0000001200427c82 */ /* 0x000fe20008000000 */
[----:B------:R-:W-:Y:S01]  /*2cf0*/  UIADD3 UR32, UPT, UPT, UR7, 0x8800, URZ ;  /* 0x0000880007207890 */ /* 0x000fe2000fffe0ff */
[----:B------:R-:W-:Y:S01]  /*2d00*/  MOV.SPILL R54, UR35 ;  /* 0x0000002300367c02 */ /* 0x000fe20009000f00 */
[----:B------:R-:W-:Y:S01]  /*2d10*/  UMOV UR33, UR20 ;  /* 0x0000001400217c82 */ /* 0x000fe20008000000 */
[----:B------:R-:W-:Y:S01]  /*2d20*/  R2UR UR35, R18 ;  /* 0x00000000122372ca */ /* 0x000fe200000e0000 */
[----:B------:R-:W-:Y:S01]  /*2d30*/  UMOV UR34, UR18 ;  /* 0x0000001200227c82 */ /* 0x000fe20008000000 */
[----:B------:R-:W-:Y:S01]  /*2d40*/  UMOV UR72, 0x0 ;  /* 0x0000000000487882 */ /* 0x000fe20000000000 */
[----:B------:R5:W-:Y:S01]  /*2d50*/  UTMALDG.5D.IM2COL [UR56], [UR16], UR4 ;  /* 0x00000038100073b4 */ /* 0x000be20008060004 */
[----:B------:R-:W-:Y:S01]  /*2d60*/  UMOV UR6, UR61 ;  /* 0x0000003d00067c82 */ /* 0x000fe20008000000 */
[----:B------:R-:W-:Y:S01]  /*2d70*/  UMOV UR5, UR62 ;  /* 0x0000003e00057c82 */ /* 0x000fe20008000000 */
[----:B------:R-:W-:Y:S01]  /*2d80*/  UMOV UR73, 0x10000000 ;  /* 0x1000000000497882 */ /* 0x000fe20000000000 */
[----:B------:R-:W-:Y:S01]  /*2d90*/  UMOV UR42, UR18 ;  /* 0x00000012002a7c82 */ /* 0x000fe20008000000 */
[----:B------:R-:W-:Y:S01]  /*2da0*/  UMOV UR26, UR18 ;  /* 0x00000012001a7c82 */ /* 0x000fe20008000000 */
[----:B------:R-:W-:Y:S02]  /*2db0*/  MOV.SPILL R46, UR39 ;  /* 0x00000027002e7c02 */ /* 0x000fe40009000f00 */
[----:B------:R-:W-:Y:S02]  /*2dc0*/  MOV.SPILL R52, UR71 ;  /* 0x0000004700347c02 */ /* 0x000fe40009000f00 */
[----:B------:R-:W-:Y:S02]  /*2dd0*/  R2UR.FILL UR39, R46 ;  /* 0x000000002e2772ca */ /* 0x000fe400004e0000 */
[----:B------:R-:W-:Y:S02]  /*2de0*/  MOV.SPILL R50, UR63 ;  /* 0x0000003f00327c02 */ /* 0x000fe40009000f00 */
[----:B------:R-:W-:Y:S02]  /*2df0*/  MOV.SPILL R48, UR55 ;  /* 0x0000003700307c02 */ /* 0x000fe40009000f00 */
[----:B------:R-:W-:Y:S02]  /*2e00*/  R2UR.FILL UR71, R52 ;  /* 0x00000000344772ca */ /* 0x000fe400004e0000 */
[----:B------:R-:W-:Y:S02]  /*2e10*/  R2UR.FILL UR63, R50 ;  /* 0x00000000323f72ca */ /* 0x000fe400004e0000 */
[----:B------:R-:W-:Y:S03]  /*2e20*/  R2UR.FILL UR55, R48 ;  /* 0x00000000303772ca */ /* 0x000fe600004e0000 */
[----:B------:R-:W-:Y:S01]  /*2e30*/  UIADD3 UR39, UPT, UPT, UR39, 0x1, URZ ;  /* 0x0000000127277890 */ /* 0x000fe2000fffe0ff */
[----:B--2---:R-:W-:Y:S01]  /*2e40*/  R2UR UR53, R20 ;  /* 0x00000000143572ca */ /* 0x004fe200000e0000 */
[----:B------:R-:W-:Y:S01]  /*2e50*/  UIADD3 UR48, UPT, UPT, UR7, 0x8000, URZ ;  /* 0x0000800007307890 */ /* 0x000fe2000fffe0ff */
[----:B------:R-:W-:Y:S01]  /*2e60*/  R2UR UR51, R22 ;  /* 0x00000000163372ca */ /* 0x000fe200000e0000 */
[----:B------:R-:W-:Y:S01]  /*2e70*/  UMOV UR49, UR20 ;  /* 0x0000001400317c82 */ /* 0x000fe20008000000 */
[----:B------:R-:W-:Y:S01]  /*2e80*/  R2UR UR52, R21 ;  /* 0x00000000153472ca */ /* 0x000fe200000e0000 */
[----:B------:R-:W-:Y:S01]  /*2e90*/  UMOV UR50, UR18 ;  /* 0x0000001200327c82 */ /* 0x000fe20008000000 */
[----:B------:R-:W-:Y:S01]  /*2ea0*/  R2UR UR54, R23 ;  /* 0x00000000173672ca */ /* 0x000fe200000e0000 */
[----:B----4-:R-:W-:Y:S01]  /*2eb0*/  UIADD3 UR8, UPT, UPT, UR7, 0x7400, URZ ;  /* 0x0000740007087890 */ /* 0x010fe2000fffe0ff */
[----:B------:R-:W-:Y:S01]  /*2ec0*/  UMOV UR13, UR6 ;  /* 0x00000006000d7c82 */ /* 0x000fe20008000000 */
[----:B------:R-:W-:Y:S01]  /*2ed0*/  UMOV UR11, UR59 ;  /* 0x0000003b000b7c82 */ /* 0x000fe20008000000 */
[----:B------:R-:W-:Y:S01]  /*2ee0*/  UMOV UR12, UR60 ;  /* 0x0000003c000c7c82 */ /* 0x000fe20008000000 */
[----:B------:R-:W-:Y:S01]  /*2ef0*/  UMOV UR14, UR5 ;  /* 0x00000005000e7c82 */ /* 0x000fe20008000000 */
[----:B------:R-:W-:Y:S01]  /*2f00*/  UMOV UR6, UR69 ;  /* 0x0000004500067c82 */ /* 0x000fe20008000000 */
[----:B------:R-:W-:Y:S01]  /*2f10*/  UMOV UR5, UR70 ;  /* 0x0000004600057c82 */ /* 0x000fe20008000000 */
[----:B-----5:R-:W-:Y:S02]  /*2f20*/  R2UR UR61, R8 ;  /* 0x00000000083d72ca */ /* 0x020fe400000e0000 */
[----:B------:R2:W-:Y:S01]  /*2f30*/  UTMALDG.5D.IM2COL [UR8], [UR16], UR4 ;  /* 0x00000008100073b4 */ /* 0x0005e20008060004 */
[----:B------:R-:W-:Y:S01]  /*2f40*/  R2UR UR59, R10 ;  /* 0x000000000a3b72ca */ /* 0x000fe200000e0000 */
[----:B------:R-:W-:Y:S01]  /*2f50*/  UIADD3 UR56, UPT, UPT, UR7, 0x9800, URZ ;  /* 0x0000980007387890 */ /* 0x000fe2000fffe0ff */
[----:B------:R-:W-:Y:S02]  /*2f60*/  R2UR UR60, R9 ;  /* 0x00000000093c72ca */ /* 0x000fe400000e0000 */
[----:B------:R-:W-:Y:S01]  /*2f70*/  R2UR UR62, R11 ;  /* 0x000000000b3e72ca */ /* 0x000fe200000e0000 */
[----:B------:R4:W-:Y:S01]  /*2f80*/  UTMALDG.5D.IM2COL [UR64], [UR16], UR4 ;  /* 0x00000040100073b4 */ /* 0x0009e20008060004 */
[----:B--2---:R-:W-:Y:S01]  /*2f90*/  UIADD3 UR8, UPT, UPT, UR7, 0x7c00, URZ ;  /* 0x00007c0007087890 */ /* 0x004fe2000fffe0ff */
[----:B------:R-:W-:Y:S01]  /*2fa0*/  UMOV UR13, UR6 ;  /* 0x00000006000d7c82 */ /* 0x000fe20008000000 */
[----:B------:R-:W-:Y:S01]  /*2fb0*/  UMOV UR11, UR67 ;  /* 0x00000043000b7c82 */ /* 0x000fe20008000000 */
[----:B------:R-:W-:Y:S01]  /*2fc0*/  UMOV UR12, UR68 ;  /* 0x00000044000c7c82 */ /* 0x000fe20008000000 */
[----:B------:R-:W-:Y:S01]  /*2fd0*/  UMOV UR14, UR5 ;  /* 0x00000005000e7c82 */ /* 0x000fe20008000000 */
[----:B------:R-:W-:Y:S01]  /*2fe0*/  UMOV UR6, UR53 ;  /* 0x0000003500067c82 */ /* 0x000fe20008000000 */
[----:B------:R-:W-:Y:S01]  /*2ff0*/  UMOV UR5, UR54 ;  /* 0x0000003600057c82 */ /* 0x000fe20008000000 */
[----:B----4-:R-:W-:Y:S02]  /*3000*/  R2UR UR69, R12 ;  /* 0x000000000c4572ca */ /* 0x010fe400000e0000 */
        /* <DEDUP_REMOVED lines=27> */
[----:B----4-:R-:W-:Y:S02]  /*31c0*/  R2UR.FILL UR37, R58 ;  /* 0x000000003a2572ca */ /* 0x010fe400004e0000 */
[----:B------:R2:W-:Y:S01]  /*31d0*/  UTMALDG.5D.IM2COL [UR8], [UR16], UR4 ;  /* 0x00000008100073b4 */ /* 0x0005e20008060004 */
[----:B------:R-:W-:Y:S02]  /*31e0*/  R2UR.FILL UR38, R59 ;  /* 0x000000003b2672ca */ /* 0x000fe400004e0000 */
[----:B------:R-:W-:Y:S02]  /*31f0*/  R2UR.FILL UR36, R55 ;  /* 0x00000000372472ca */ /* 0x000fe400004e0000 */
[----:B------:R-:W-:Y:S01]  /*3200*/  R2UR.FILL UR35, R54 ;  /* 0x00000000362372ca */ /* 0x000fe200004e0000 */
[----:B------:R4:W-:Y:S05]  /*3210*/  UTMALDG.5D.IM2COL [UR64], [UR16], UR4 ;  /* 0x00000040100073b4 */ /* 0x0009ea0008060004 */
[----:B------:R-:W-:Y:S02]  /*3220*/  UMOV UR75, UR37 ;  /* 0x00000025004b7c82 */ /* 0x000fe40008000000 */
[----:B------:R-:W-:Y:S01]  /*3230*/  UMOV UR45, UR75 ;  /* 0x0000004b002d7c82 */ /* 0x000fe20008000000 */
[----:B------:R-:W-:Y:S01]  /*3240*/  UMOV UR29, UR75 ;  /* 0x0000004b001d7c82 */ /* 0x000fe20008000000 */
[----:B------:R-:W-:Y:S01]  /*3250*/  UMOV UR21, UR75 ;  /* 0x0000004b00157c82 */ /* 0x000fe20008000000 */
[----:B--2---:R-:W-:Y:S01]  /*3260*/  UIADD3 UR8, UPT, UPT, UR7, 0x9400, URZ ;  /* 0x0000940007087890 */ /* 0x004fe2000fffe0ff */
[----:B------:R-:W-:Y:S01]  /*3270*/  UMOV UR13, UR6 ;  /* 0x00000006000d7c82 */ /* 0x000fe20008000000 */
[----:B------:R-:W-:Y:S01]  /*3280*/  UMOV UR11, UR67 ;  /* 0x00000043000b7c82 */ /* 0x000fe20008000000 */
[----:B------:R-:W-:Y:S01]  /*3290*/  UMOV UR12, UR68 ;  /* 0x00000044000c7c82 */ /* 0x000fe20008000000 */
[----:B------:R-:W-:Y:S01]  /*32a0*/  UMOV UR14, UR5 ;  /* 0x00000005000e7c82 */ /* 0x000fe20008000000 */
[----:B------:R-:W-:Y:S01]  /*32b0*/  UMOV UR6, UR61 ;  /* 0x0000003d00067c82 */ /* 0x000fe20008000000 */
[----:B------:R-:W-:Y:S01]  /*32c0*/  UMOV UR5, UR62 ;  /* 0x0000003e00057c82 */ /* 0x000fe20008000000 */
[----:B----4-:R-:W-:Y:S02]  /*32d0*/  UMOV UR69, UR75 ;  /* 0x0000004b00457c82 */ /* 0x010fe40008000000 */
[----:B------:R2:W-:Y:S01]  /*32e0*/  UTMALDG.5D.IM2COL [UR8], [UR16], UR4 ;  /* 0x00000008100073b4 */ /* 0x0005e20008060004 */
[----:B------:R-:W-:Y:S01]  /*32f0*/  R2UR.FILL UR67, R51 ;  /* 0x00000000334372ca */ /* 0x000fe200004e0000 */
        /* <DEDUP_REMOVED lines=10> */
[----:B------:R-:W-:Y:S01]  /*33a0*/  UMOV UR61, UR75 ;  /* 0x0000004b003d7c82 */ /* 0x000fe20008000000 */
[----:B------:R4:W-:Y:S01]  /*33b0*/  UTMALDG.5D.IM2COL [UR48], [UR16], UR4 ;  /* 0x00000030100073b4 */ /* 0x0009e20008060004 */
[----:B--2---:R-:W-:Y:S01]  /*33c0*/  UIADD3 UR8, UPT, UPT, UR7, 0xa400, URZ ;  /* 0x0000a40007087890 */ /* 0x004fe2000fffe0ff */
[----:B------:R-:W-:Y:S01]  /*33d0*/  UMOV UR13, UR6 ;  /* 0x00000006000d7c82 */ /* 0x000fe20008000000 */
[----:B------:R-:W-:Y:S01]  /*33e0*/  UMOV UR11, UR51 ;  /* 0x00000033000b7c82 */ /* 0x000fe20008000000 */
[----:B------:R-:W-:Y:S01]  /*33f0*/  UMOV UR12, UR52 ;  /* 0x00000034000c7c82 */ /* 0x000fe20008000000 */
[----:B------:R-:W-:Y:S01]  /*3400*/  UMOV UR14, UR5 ;  /* 0x00000005000e7c82 */ /* 0x000fe20008000000 */
[----:B------:R-:W-:Y:S01]  /*3410*/  UMOV UR7, 0x30000 ;  /* 0x0003000000077882 */ /* 0x000fe20000000000 */
[----:B------:R-:W-:Y:S01]  /*3420*/  ULEA UR6, UR15, UR76, 0xc ;  /* 0x0000004c0f067291 */ /* 0x000fe2000f8e60ff */
[----:B----4-:R-:W-:Y:S02]  /*3430*/  R2UR.FILL UR51, R47 ;  /* 0x000000002f3372ca */ /* 0x010fe400004e0000 */
[----:B------:R2:W-:Y:S01]  /*3440*/  UTMALDG.5D.IM2COL [UR8], [UR16], UR4 ;  /* 0x00000008100073b4 */ /* 0x0005e20008060004 */
[----:B------:R-:W-:Y:S01]  /*3450*/  UMOV UR15, UR38 ;  /* 0x00000026000f7c82 */ /* 0x000fe20008000000 */
[----:B------:R-:W-:Y:S01]  /*3460*/  ULEA UR6, UR6, UR31, 0x2 ;  /* 0x0000001f06067291 */ /* 0x000fe2000f8e10ff */
[----:B------:R-:W-:Y:S01]  /*3470*/  UMOV UR70, UR15 ;  /* 0x0000000f00467c82 */ /* 0x000fe20008000000 */
[----:B------:R-:W-:Y:S02]  /*3480*/  UMOV UR62, UR15 ;  /* 0x0000000f003e7c82 */ /* 0x000fe40008000000 */
[----:B------:R-:W-:Y:S02]  /*3490*/  UIADD3 UR32, UPT, UPT, UR6, 0x1e800, URZ ;  /* 0x0001e80006207890 */ /* 0x000fe4000fffe0ff */
[----:B------:R-:W-:Y:S02]  /*34a0*/  UIADD3 UR64, UPT, UPT, UR6, 0x1f000, URZ ;  /* 0x0001f00006407890 */ /* 0x000fe4000fffe0ff */
[----:B------:R-:W-:Y:S02]  /*34b0*/  UIADD3 UR56, UPT, UPT, UR6, 0x1f800, URZ ;  /* 0x0001f80006387890 */ /* 0x000fe4000fffe0ff */
[----:B------:R-:W-:Y:S01]  /*34c0*/  UIADD3 UR48, UPT, UPT, UR6, 0x20000, URZ ;  /* 0x0002000006307890 */ /* 0x000fe2000fffe0ff */
[----:B------:R-:W-:Y:S01]  /*34d0*/  UMOV UR53, UR75 ;  /* 0x0000004b00357c82 */ /* 0x000fe20008000000 */
[----:B------:R-:W-:Y:S01]  /*34e0*/  UMOV UR54, UR15 ;  /* 0x0000000f00367c82 */ /* 0x000fe20008000000 */
[----:B------:R-:W-:Y:S01]  /*34f0*/  UIADD3 UR40, UPT, UPT, UR6, 0x20800, URZ ;  /* 0x0002080006287890 */ /* 0x000fe2000fffe0ff */
[----:B------:R-:W-:Y:S01]  /*3500*/  UMOV UR46, UR15 ;  /* 0x0000000f002e7c82 */ /* 0x000fe20008000000 */
[----:B------:R-:W-:Y:S01]  /*3510*/  UMOV UR30, UR15 ;  /* 0x0000000f001e7c82 */ /* 0x000fe20008000000 */
[----:B------:R-:W-:Y:S01]  /*3520*/  UMOV UR22, UR15 ;  /* 0x0000000f00167c82 */ /* 0x000fe20008000000 */
[----:B--2---:R-:W-:Y:S02]  /*3530*/  UIADD3 UR4, UP0, UPT, UR24, 0x200, URZ ;  /* 0x0000020018047890 */ /* 0x004fe4000ff1e0ff */
[----:B------:R-:W-:Y:S02]  /*3540*/  UIADD3 UR8, UPT, UPT, UR6, 0x1ec00, URZ ;  /* 0x0001ec0006087890 */ /* 0x000fe4000fffe0ff */
[----:B------:R-:W-:Y:S01]  /*3550*/  UIADD3.X UR5, UPT, UPT, URZ, UR25, URZ, UP0, !UPT ;  /* 0x00000019ff057290 */ /* 0x000fe200087fe4ff */
[----:B------:R-:W-:Y:S01]  /*3560*/  UMOV UR11, UR35 ;  /* 0x00000023000b7c82 */ /* 0x000fe20008000000 */
[----:B------:R-:W-:Y:S01]  /*3570*/  UMOV UR13, UR75 ;  /* 0x0000004b000d7c82 */ /* 0x000fe20008000000 */
[----:B------:R-:W-:Y:S01]  /*3580*/  UMOV UR14, UR15 ;  /* 0x0000000f000e7c82 */ /* 0x000fe20008000000 */
[----:B------:R-:W-:Y:S01]  /*3590*/  UIADD3 UR24, UPT, UPT, UR6, 0x21800, URZ ;  /* 0x0002180006187890 */ /* 0x000fe2000fffe0ff */
[----:B------:R-:W-:Y:S04]  /*35a0*/  UMOV UR16, UR36 ;  /* 0x0000002400107c82 */ /* 0x000fe80008000000 */
[----:B------:R2:W-:Y:S01]  /*35b0*/  UTMALDG.5D.MULTICAST [UR32], [UR4], UR7, desc[UR72] ;  /* 0x00004820040073b4 */ /* 0x0005e20008021807 */
[----:B------:R-:W-:Y:S01]  /*35c0*/  UMOV UR12, UR16 ;  /* 0x00000010000c7c82 */ /* 0x000fe20008000000 */
[----:B------:R-:W-:Y:S01]  /*35d0*/  UMOV UR68, UR16 ;  /* 0x0000001000447c82 */ /* 0x000fe20008000000 */
[----:B------:R4:W-:Y:S01]  /*35e0*/  UTMALDG.5D.MULTICAST [UR8], [UR4], UR7, desc[UR72] ;  /* 0x00004808040073b4 */ /* 0x0009e20008021807 */
[----:B------:R5:W-:Y:S01]  /*35f0*/  UTMALDG.5D.MULTICAST [UR64], [UR4], UR7, desc[UR72] ;  /* 0x00004840040073b4 */ /* 0x000be20008021807 */
[----:B--2---:R-:W-:Y:S01]  /*3600*/  R2UR.FILL UR35, R45 ;  /* 0x000000002d2372ca */ /* 0x004fe200004e0000 */
[----:B------:R-:W-:Y:S01]  /*3610*/  UIADD3 UR32, UPT, UPT, UR6, 0x21000, URZ ;  /* 0x0002100006207890 */ /* 0x000fe2000fffe0ff */
[----:B------:R-:W-:Y:S01]  /*3620*/  UMOV UR37, UR75 ;  /* 0x0000004b00257c82 */ /* 0x000fe20008000000 */
[----:B------:R-:W-:Y:S01]  /*3630*/  UMOV UR38, UR15 ;  /* 0x0000000f00267c82 */ /* 0x000fe20008000000 */
[----:B----4-:R-:W-:Y:S01]  /*3640*/  UIADD3 UR8, UPT, UPT, UR6, 0x1f400, URZ ;  /* 0x0001f40006087890 */ /* 0x010fe2000fffe0ff */
[----:B------:R-:W-:Y:S01]  /*3650*/  UMOV UR11, UR67 ;  /* 0x00000043000b7c82 */ /* 0x000fe20008000000 */
[----:B-----5:R-:W-:Y:S01]  /*3660*/  UMOV UR69, UR20 ;  /* 0x0000001400457c82 */ /* 0x020fe20008000000 */
[----:B------:R-:W-:Y:S01]  /*3670*/  UMOV UR70, UR16 ;  /* 0x0000001000467c82 */ /* 0x000fe20008000000 */
[----:B------:R-:W-:Y:S01]  /*3680*/  UMOV UR9, UR69 ;  /* 0x0000004500097c82 */ /* 0x000fe20008000000 */
[----:B------:R-:W-:Y:S01]  /*3690*/  UMOV UR12, UR70 ;  /* 0x00000046000c7c82 */ /* 0x000fe20008000000 */
[----:B------:R-:W-:Y:S03]  /*36a0*/  UMOV UR57, UR69 ;  /* 0x0000004500397c82 */ /* 0x000fe60008000000 */
[----:B------:R2:W-:Y:S01]  /*36b0*/  UTMALDG.5D.MULTICAST [UR8], [UR4], UR7, desc[UR72] ;  /* 0x00004808040073b4 */ /* 0x0005e20008021807 */
[----:B------:R-:W-:Y:S01]  /*36c0*/  UMOV UR60, UR70 ;  /* 0x00000046003c7c82 */ /* 0x000fe20008000000 */
[----:B------:R-:W-:Y:S01]  /*36d0*/  UMOV UR49, UR69 ;  /* 0x0000004500317c82 */ /* 0x000fe20008000000 */
[----:B------:R-:W-:Y:S01]  /*36e0*/  UMOV UR52, UR70 ;  /* 0x0000004600347c82 */ /* 0x000fe20008000000 */
[----:B------:R-:W-:Y:S01]  /*36f0*/  UMOV UR41, UR69 ;  /* 0x0000004500297c82 */ /* 0x000fe20008000000 */
[----:B------:R-:W-:Y:S01]  /*3700*/  UMOV UR44, UR70 ;  /* 0x00000046002c7c82 */ /* 0x000fe20008000000 */
[----:B------:R-:W-:Y:S01]  /*3710*/  UMOV UR33, UR69 ;  /* 0x0000004500217c82 */ /* 0x000fe20008000000 */
[----:B------:R-:W-:Y:S01]  /*3720*/  UMOV UR36, UR70 ;  /* 0x0000004600247c82 */ /* 0x000fe20008000000 */
[----:B------:R-:W-:Y:S01]  /*3730*/  UTMALDG.5D.MULTICAST [UR56], [UR4], UR7, desc[UR72] ;  /* 0x00004838040073b4 */ /* 0x000fe20008021807 */
[----:B------:R-:W-:Y:S01]  /*3740*/  UMOV UR25, UR69 ;  /* 0x0000004500197c82 */ /* 0x000fe20008000000 */
[----:B------:R-:W-:Y:S01]  /*3750*/  UMOV UR28, UR70 ;  /* 0x00000046001c7c82 */ /* 0x000fe20008000000 */
[----:B------:R-:W-:Y:S01]  /*3760*/  UIADD3 UR16, UPT, UPT, UR6, 0x22000, URZ ;  /* 0x0002200006107890 */ /* 0x000fe2000fffe0ff */
[----:B------:R-:W-:Y:S01]  /*3770*/  UMOV UR17, UR69 ;  /* 0x0000004500117c82 */ /* 0x000fe20008000000 */
[----:B------:R-:W-:Y:S01]  /*3780*/  UMOV UR20, UR70 ;  /* 0x0000004600147c82 */ /* 0x000fe20008000000 */
[----:B--2---:R-:W-:Y:S01]  /*3790*/  UIADD3 UR8, UPT, UPT, UR6, 0x1fc00, URZ ;  /* 0x0001fc0006087890 */ /* 0x004fe2000fffe0ff */
[----:B------:R-:W-:Y:S08]  /*37a0*/  UMOV UR11, UR59 ;  /* 0x0000003b000b7c82 */ /* 0x000ff00008000000 */
[----:B------:R2:W-:Y:S01]  /*37b0*/  UTMALDG.5D.MULTICAST [UR8], [UR4], UR7, desc[UR72] ;  /* 0x00004808040073b4 */ /* 0x0005e20008021807 */
[----:B------:R-:W-:Y:S01]  /*37c0*/  UTMALDG.5D.MULTICAST [UR48], [UR4], UR7, desc[UR72] ;  /* 0x00004830040073b4 */ /* 0x000fe20008021807 */
        /* <DEDUP_REMOVED lines=16> */
[----:B--2---:R-:W-:Y:S02]  /*38d0*/  UIADD3 UR8, UPT, UPT, UR6, 0x22400, URZ ;  /* 0x0002240006087890 */ /* 0x004fe4000fffe0ff */
[----:B------:R-:W-:Y:S01]  /*38e0*/  UIADD3 UR6, UPT, UPT, UR70, 0x1, URZ ;  /* 0x0000000146067890 */ /* 0x000fe2000fffe0ff */
[----:B------:R-:W-:Y:S03]  /*38f0*/  UMOV UR11, UR19 ;  /* 0x00000013000b7c82 */ /* 0x000fe60008000000 */
[----:B------:R-:W-:Y:S03]  /*3900*/  UISETP.NE.AND UP2, UPT, UR6, UR74, UPT ;  /* 0x0000004a0600728c */ /* 0x000fe6000bf45270 */
[----:B------:R2:W-:Y:S01]  /*3910*/  UTMALDG.5D.MULTICAST [UR8], [UR4], UR7, desc[UR72] ;  /* 0x00004808040073b4 */ /* 0x0005e20008021807 */
[----:B------:R-:W-:Y:S06]  /*3920*/  USEL UR6, UR6, URZ, UP2 ;  /* 0x000000ff06067287 */ /* 0x000fec0009000000 */
[----:B-1----:R-:W-:Y:S01]  /*3930*/  IMAD.U32 R53, RZ, RZ, UR6 ;  /* 0x00000006ff357e24 */ /* 0x002fe2000f8e00ff */
[----:B--2---:R-:W1:Y:S01]  /*3940*/  LDCU.64 UR8, c[0x0][0x390] ;  /* 0x00007200ff0877ac */ /* 0x004e620008000a00 */
[----:B------:R-:W-:Y:S02]  /*3950*/  UIADD3 UR5, UPT, UPT, UR75, 0x1, URZ ;  /* 0x000000014b057890 */ /* 0x000fe4000fffe0ff */
[----:B------:R-:W-:Y:S02]  /*3960*/  @UP2 UIADD3 UR5, UPT, UPT, UR75, URZ, URZ ;  /* 0x000000ff4b052290 */ /* 0x000fe4000fffe0ff */
[----:B------:R-:W-:Y:S02]  /*3970*/  UIADD3 UR4, UPT, UPT, UR15, 0x1, URZ ;  /* 0x000000010f047890 */ /* 0x000fe4000fffe0ff */
[----:B------:R-:W-:Y:S02]  /*3980*/  UIADD3 UR7, UPT, UPT, UR23, 0x1, URZ ;  /* 0x0000000117077890 */ /* 0x000fe4000fffe0ff */
[----:B-1----:R-:W-:Y:S04]  /*3990*/  UISETP.NE.AND UP1, UPT, UR5, UR8, UPT ;  /* 0x000000080500728c */ /* 0x002fe8000bf25270 */
[----:B------:R-:W-:Y:S06]  /*39a0*/  USEL UR5, UR5, URZ, UP1 ;  /* 0x000000ff05057287 */ /* 0x000fec0008800000 */
[----:B------:R-:W-:Y:S01]  /*39b0*/  IMAD.U32 R0, RZ, RZ, UR5 ;  /* 0x00000005ff007e24 */ /* 0x000fe2000f8e00ff */
[----:B------:R-:W-:Y:S03]  /*39c0*/  @UP1 UIADD3 UR4, UPT, UPT, UR15, URZ, URZ ;  /* 0x000000ff0f041290 */ /* 0x000fe6000fffe0ff */
[----:B------:R-:W-:Y:S01]  /*39d0*/  UMOV UR15, UR47 ;  /* 0x0000002f000f7c82 */ /* 0x000fe20008000000 */
[----:B------:R-:W-:Y:S04]  /*39e0*/  UISETP.NE.AND UP0, UPT, UR4, UR9, UPT ;  /* 0x000000090400728c */ /* 0x000fe8000bf05270 */
[----:B------:R-:W-:Y:S06]  /*39f0*/  USEL UR4, UR4, URZ, UP0 ;  /* 0x000000ff04047287 */ /* 0x000fec0008000000 */
[----:B------:R-:W-:Y:S01]  /*3a00*/  IMAD.U32 R54, RZ, RZ, UR4 ;  /* 0x00000004ff367e24 */ /* 0x000fe2000f8e00ff */
[----:B------:R-:W-:Y:S02]  /*3a10*/  @UP0 UIADD3 UR7, UPT, UPT, UR23, URZ, URZ ;  /* 0x000000ff17070290 */ /* 0x000fe4000fffe0ff */
[----:B------:R-:W-:Y:S05]  /*3a20*/  UISETP.NE.AND UP0, UPT, UR39, UR77, UPT ;  /* 0x0000004d2700728c */ /* 0x000fea000bf05270 */
[----:B------:R-:W-:Y:S04]  /*3a30*/  UMOV UR23, UR7 ;  /* 0x0000000700177c82 */ /* 0x000fe80008000000 */
[----:B---3--:R-:W-:Y:S05]  /*3a40*/  BRA.U UP0, `(.L_x_28) ;  /* 0xffffffed00447547 */ /* 0x008fea000b83ffff */
.L_x_22:
[----:B------:R-:W-:Y:S01]  /*3a50*/  ULEA UR4, UR47, UR31, 0x3 ;  /* 0x0000001f2f047291 */ /* 0x000fe2000f8e18ff */
[----:B------:R-:W-:Y:S01]  /*3a60*/  SHF.L.U32 R4, R3, 0x1f, RZ ;  /* 0x0000001f03047819 */ /* 0x000fe200000006ff */
[----:B------:R-:W-:Y:S01]  /*3a70*/  @!P1 SYNCS.ARRIVE.TRANS64.A1T0 RZ, [UR31+0x98], RZ ;  /* 0x000098ffffff99a7 */ /* 0x000fe2000810001f */
[----:B------:R-:W-:-:S06]  /*3a80*/  R2UR UR5, R43 ;  /* 0x000000002b0572ca */ /* 0x000fcc00000e0000 */
[----:B--2---:R1:W2:Y:S07]  /*3a90*/  SYNCS.PHASECHK.TRANS64.TRYWAIT P0, [UR4+0x30], R4 ;  /* 0x00003004ff0075a7 */ /* 0x0042ae0008001104 */
[----:B------:R-:W-:-:S09]  /*3aa0*/  UISETP.GE.AND UP0, UPT, UR5, 0x1, UPT ;  /* 0x000000010500788c */ /* 0x000fd2000bf06270 */
[----:B------:R-:W-:Y:S05]  /*3ab0*/  BRA.U !UP0, `(.L_x_29) ;  /* 0x0000002108847547 */ /* 0x000fea000b800000 */
[----:B------:R-:W3:Y:S01]  /*3ac0*/  LDCU.128 UR4, c[0x0][0x480] ;  /* 0x00009000ff0477ac */ /* 0x000ee20008000c00 */
        /* <DEDUP_REMOVED lines=9> */
[----:B---3--:R-:W-:Y:S02]  /*3b60*/  UIMAD.WIDE.U32 UR12, UR48, UR5, URZ ;  /* 0x00000005300c72a5 */ /* 0x008fe4000f8e00ff */
[----:B------:R-:W-:Y:S02]  /*3b70*/  UIMAD.WIDE.U32 UR14, UR46, UR5, URZ ;  /* 0x000000052e0e72a5 */ /* 0x000fe4000f8e00ff */
[----:B------:R-:W-:-:S02]  /*3b80*/  UIMAD.WIDE.U32 UR26, UR63, UR5, URZ ;  /* 0x000000053f1a72a5 */ /* 0x000fc4000f8e00ff */
[----:B------:R-:W-:Y:S02]  /*3b90*/  UIMAD.WIDE.U32 UR16, UR45, UR5, URZ ;  /* 0x000000052d1072a5 */ /* 0x000fe4000f8e00ff */
[----:B------:R-:W-:Y:S02]  /*3ba0*/  UIMAD.WIDE.U32 UR18, UR44, UR5, URZ ;  /* 0x000000052c1272a5 */ /* 0x000fe4000f8e00ff */
[----:B------:R-:W-:Y:S02]  /*3bb0*/  UIMAD.WIDE.U32 UR20, UR43, UR5, URZ ;  /* 0x000000052b1472a5 */ /* 0x000fe4000f8e00ff */
[----:B------:R-:W-:Y:S02]  /*3bc0*/  UIMAD.WIDE.U32 UR24, UR42, UR5, URZ ;  /* 0x000000052a1872a5 */ /* 0x000fe4000f8e00ff */
[----:B------:R-:W-:Y:S01]  /*3bd0*/  UIMAD.WIDE.U32 UR28, UR30, UR5, URZ ;  /* 0x000000051e1c72a5 */ /* 0x000fe2000f8e00ff */
[----:B------:R-:W3:Y:S02]  /*3be0*/  LDCU.128 UR8, c[0x0][0x490] ;  /* 0x00009200ff0877ac */ /* 0x000ee40008000c00 */
[----:B------:R-:W-:Y:S01]  /*3bf0*/  UMOV UR5, UR13 ;  /* 0x0000000d00057c82 */ /* 0x000fe20008000000 */
[----:B------:R-:W-:-:S02]  /*3c00*/  UISETP.NE.AND UP0, UPT, UR4, 0x1, UPT ;  /* 0x000000010400788c */ /* 0x000fc4000bf05270 */
[----:B------:R-:W-:Y:S02]  /*3c10*/  USHF.R.U32.HI UR22, URZ, UR6, UR5 ;  /* 0x00000006ff167299 */ /* 0x000fe40008011605 */
[----:B------:R-:W-:Y:S01]  /*3c20*/  UISETP.NE.AND UP1, UPT, UR7, 0x1, UPT ;  /* 0x000000010700788c */ /* 0x000fe2000bf25270 */
[----:B------:R-:W-:Y:S01]  /*3c30*/  UMOV UR5, UR15 ;  /* 0x0000000f00057c82 */ /* 0x000fe20008000000 */
[----:B------:R-:W-:Y:S02]  /*3c40*/  USEL UR16, UR48, UR22, !UP0 ;  /* 0x0000001630107287 */ /* 0x000fe4000c000000 */
[----:B------:R-:W-:Y:S02]  /*3c50*/  USHF.R.U32.HI UR15, URZ, UR6, UR5 ;  /* 0x00000006ff0f7299 */ /* 0x000fe40008011605 */
[----:B------:R-:W-:Y:S01]  /*3c60*/  UIADD3 UR28, UPT, UPT, -UR16, URZ, URZ ;  /* 0x000000ff101c7290 */ /* 0x000fe2000fffe1ff */
[----:B------:R-:W-:Y:S01]  /*3c70*/  UMOV UR5, UR17 ;  /* 0x0000001100057c82 */ /* 0x000fe20008000000 */
[----:B------:R-:W-:-:S02]  /*3c80*/  USEL UR15, UR46, UR15, !UP0 ;  /* 0x0000000f2e0f7287 */ /* 0x000fc4000c000000 */
[----:B------:R-:W-:Y:S02]  /*3c90*/  USHF.R.U32.HI UR14, URZ, UR6, UR5 ;  /* 0x00000006ff0e7299 */ /* 0x000fe40008011605 */
[----:B---3--:R-:W-:Y:S01]  /*3ca0*/  UIMAD.WIDE.U32 UR32, UR15, UR8, URZ ;  /* 0x000000080f2072a5 */ /* 0x008fe2000f8e00ff */
        /* <DEDUP_REMOVED lines=30> */
[----:B------:R-:W-:Y:S02]  /*3e90*/  UIMAD UR54, UR4, UR28, UR48 ;  /* 0x0000001c043672a4 */ /* 0x000fe4000f8e0230 */
[----:B------:R-:W-:Y:S02]  /*3ea0*/  UIMAD UR53, UR4, UR27, UR46 ;  /* 0x0000001b043572a4 */ /* 0x000fe4000f8e022e */
[----:B------:R-:W-:-:S02]  /*3eb0*/  UIMAD UR52, UR4, UR26, UR45 ;  /* 0x0000001a043472a4 */ /* 0x000fc4000f8e022d */
[----:B------:R-:W-:Y:S02]  /*3ec0*/  UIMAD UR49, UR4, UR25, UR44 ;  /* 0x00000019043172a4 */ /* 0x000fe4000f8e022c */
[----:B------:R-:W-:Y:S02]  /*3ed0*/  UIMAD UR48, UR4, UR24, UR43 ;  /* 0x00000018043072a4 */ /* 0x000fe4000f8e022b */
[----:B------:R-:W-:Y:S02]  /*3ee0*/  UIMAD UR46, UR4, UR22, UR42 ;  /* 0x00000016042e72a4 */ /* 0x000fe4000f8e022a */
[----:B------:R-:W-:Y:S02]  /*3ef0*/  UIMAD UR63, UR4, UR29, UR63 ;  /* 0x0000001d043f72a4 */ /* 0x000fe4000f8e023f */
[----:B------:R-:W-:Y:S01]  /*3f00*/  UIMAD UR45, UR4, UR8, UR30 ;  /* 0x00000008042d72a4 */ /* 0x000fe2000f8e021e */
[----:B------:R-:W3:Y:S02]  /*3f10*/  LDCU UR56, c[0x0][0x4a0] ;  /* 0x00009400ff3877ac */ /* 0x000ee40008000800 */
[----:B------:R-:W-:Y:S01]  /*3f20*/  UMOV UR4, UR19 ;  /* 0x0000001300047c82 */ /* 0x000fe20008000000 */
[----:B------:R-:W-:-:S02]  /*3f30*/  UISETP.NE.AND UP0, UPT, UR10, 0x1, UPT ;  /* 0x000000010a00788c */ /* 0x000fc4000bf05270 */
[----:B------:R-:W-:Y:S01]  /*3f40*/  USHF.R.U32.HI UR24, URZ, UR9, UR4 ;  /* 0x00000009ff187299 */ /* 0x000fe20008011604 */
[----:B------:R-:W4:Y:S02]  /*3f50*/  LDCU UR50, c[0x0][0x4ec] ;  /* 0x00009d80ff3277ac */ /* 0x000f240008000800 */
        /* <DEDUP_REMOVED lines=25> */
[----:B------:R-:W-:Y:S02]  /*40f0*/  UIMAD UR44, UR7, UR32, UR17 ;  /* 0x00000020072c72a4 */ /* 0x000fe4000f8e0211 */
[----:B------:R-:W-:Y:S02]  /*4100*/  USHF.R.U32.HI UR4, URZ, UR9, UR4 ;  /* 0x00000009ff047299 */ /* 0x000fe40008011604 */
[----:B------:R-:W-:Y:S02]  /*4110*/  USEL UR9, UR6, UR8, !UP1 ;  /* 0x0000000806097287 */ /* 0x000fe4000c800000 */
[----:B------:R-:W-:-:S02]  /*4120*/  USEL UR8, UR5, UR4, !UP1 ;  /* 0x0000000405087287 */ /* 0x000fc4000c800000 */
[----:B------:R-:W-:Y:S02]  /*4130*/  UIADD3 UR25, UPT, UPT, -UR9, URZ, URZ ;  /* 0x000000ff09197290 */ /* 0x000fe4000fffe1ff */
[----:B------:R-:W-:Y:S02]  /*4140*/  UIADD3 UR4, UPT, UPT, -UR8, URZ, URZ ;  /* 0x000000ff08047290 */ /* 0x000fe4000fffe1ff */
[----:B------:R-:W-:Y:S02]  /*4150*/  UIMAD UR42, UR7, UR30, UR16 ;  /* 0x0000001e072a72a4 */ /* 0x000fe4000f8e0210 */
[----:B------:R-:W-:Y:S02]  /*4160*/  UIMAD UR41, UR7, UR29, UR15 ;  /* 0x0000001d072972a4 */ /* 0x000fe4000f8e020f */
[----:B------:R-:W-:Y:S02]  /*4170*/  UIMAD UR40, UR7, UR28, UR14 ;  /* 0x0000001c072872a4 */ /* 0x000fe4000f8e020e */
[----:B------:R-:W-:-:S02]  /*4180*/  UIMAD UR39, UR7, UR27, UR13 ;  /* 0x0000001b072772a4 */ /* 0x000fc4000f8e020d */
[----:B------:R-:W-:Y:S02]  /*4190*/  UIMAD UR38, UR7, UR26, UR12 ;  /* 0x0000001a072672a4 */ /* 0x000fe4000f8e020c */
[----:B------:R-:W-:Y:S02]  /*41a0*/  UIMAD UR37, UR7, UR25, UR6 ;  /* 0x00000019072572a4 */ /* 0x000fe4000f8e0206 */
[----:B------:R-:W-:Y:S02]  /*41b0*/  UIMAD UR36, UR7, UR4, UR5 ;  /* 0x00000004072472a4 */ /* 0x000fe4000f8e0205 */
[----:B------:R-:W-:Y:S02]  /*41c0*/  UIMAD.WIDE.U32 UR6, UR24, UR11, URZ ;  /* 0x0000000b180672a5 */ /* 0x000fe4000f8e00ff */
[----:B------:R-:W-:Y:S02]  /*41d0*/  UIMAD.WIDE.U32 UR12, UR22, UR11, URZ ;  /* 0x0000000b160c72a5 */ /* 0x000fe4000f8e00ff */
        /* <DEDUP_REMOVED lines=11> */
[----:B------:R-:W4:Y:S01]  /*4290*/  LDCU.64 UR4, c[0x0][0x4c0] ;  /* 0x00009800ff0477ac */ /* 0x000f220008000a00 */
[----:B------:R-:W-:Y:S02]  /*42a0*/  USHF.R.U32.HI UR14, URZ, UR56, UR6 ;  /* 0x00000038ff0e7299 */ /* 0x000fe40008011606 */
[----:B------:R-:W-:Y:S01]  /*42b0*/  USEL UR67, UR24, UR30, !UP0 ;  /* 0x0000001e18437287 */ /* 0x000fe2000c000000 */
[----:B------:R-:W-:Y:S01]  /*42c0*/  UMOV UR6, UR17 ;  /* 0x0000001100067c82 */ /* 0x000fe20008000000 */
[----:B------:R-:W-:Y:S02]  /*42d0*/  USEL UR66, UR22, UR25, !UP0 ;  /* 0x0000001916427287 */ /* 0x000fe4000c000000 */
[----:B------:R-:W-:Y:S02]  /*42e0*/  USHF.R.U32.HI UR13, URZ, UR56, UR6 ;  /* 0x00000038ff0d7299 */ /* 0x000fe40008011606 */
[----:B-----5:R-:W-:Y:S01]  /*42f0*/  IMAD.U32 R27, RZ, RZ, UR67 ;  /* 0x00000043ff1b7e24 */ /* 0x020fe2000f8e00ff */
[----:B------:R-:W-:Y:S01]  /*4300*/  USEL UR65, UR21, UR14, !UP0 ;  /* 0x0000000e15417287 */ /* 0x000fe2000c000000 */
[----:B------:R-:W-:Y:S01]  /*4310*/  UMOV UR6, UR27 ;  /* 0x0000001b00067c82 */ /* 0x000fe20008000000 */
[----:B------:R-:W-:Y:S01]  /*4320*/  USEL UR64, UR20, UR13, !UP0 ;  /* 0x0000000d14407287 */ /* 0x000fe2000c000000 */
[----:B------:R-:W-:Y:S01]  /*4330*/  IMAD.U32 R24, RZ, RZ, UR66 ;  /* 0x00000042ff187e24 */ /* 0x000fe2000f8e00ff */
[----:B------:R-:W-:-:S02]  /*4340*/  USHF.R.U32.HI UR12, URZ, UR56, UR6 ;  /* 0x00000038ff0c7299 */ /* 0x000fc40008011606 */
[----:B------:R-:W-:Y:S01]  /*4350*/  MOV R21, UR65 ;  /* 0x0000004100157c02 */ /* 0x000fe20008000f00 */
[----:B------:R-:W-:Y:S01]  /*4360*/  UIADD3 UR13, UPT, UPT, -UR64, URZ, URZ ;  /* 0x000000ff400d7290 */ /* 0x000fe2000fffe1ff */
[----:B------:R-:W-:Y:S01]  /*4370*/  UMOV UR6, UR29 ;  /* 0x0000001d00067c82 */ /* 0x000fe20008000000 */
[----:B----4-:R-:W-:Y:S01]  /*4380*/  UIMAD UR17, UR53, UR4, UR50 ;  /* 0x00000004351172a4 */ /* 0x010fe2000f8e0232 */
[----:B------:R-:W-:Y:S01]  /*4390*/  IMAD.U32 R18, RZ, RZ, UR64 ;  /* 0x00000040ff127e24 */ /* 0x000fe2000f8e00ff */
[----:B------:R-:W-:Y:S02]  /*43a0*/  USHF.R.U32.HI UR11, URZ, UR56, UR6 ;  /* 0x00000038ff0b7299 */ /* 0x000fe40008011606 */
[----:B------:R-:W-:Y:S01]  /*43b0*/  UIMAD UR13, UR10, UR13, UR20 ;  /* 0x0000000d0a0d72a4 */ /* 0x000fe2000f8e0214 */
[----:B------:R-:W-:Y:S01]  /*43c0*/  UMOV UR6, UR33 ;  /* 0x0000002100067c82 */ /* 0x000fe20008000000 */
[----:B------:R-:W-:Y:S01]  /*43d0*/  USEL UR61, UR18, UR11, !UP0 ;  /* 0x0000000b123d7287 */ /* 0x000fe2000c000000 */
[----:B------:R-:W-:Y:S01]  /*43e0*/  MOV R20, UR17 ;  /* 0x0000001100147c02 */ /* 0x000fe20008000f00 */
[----:B------:R-:W-:-:S02]  /*43f0*/  USHF.R.U32.HI UR7, URZ, UR56, UR6 ;  /* 0x00000038ff077299 */ /* 0x000fc40008011606 */
[----:B------:R-:W-:Y:S01]  /*4400*/  UIADD3 UR11, UPT, UPT, -UR61, URZ, URZ ;  /* 0x000000ff3d0b7290 */ /* 0x000fe2000fffe1ff */
[----:B------:R-:W-:Y:S01]  /*4410*/  UMOV UR6, UR35 ;  /* 0x0000002300067c82 */ /* 0x000fe20008000000 */
[----:B------:R-:W-:Y:S01]  /*4420*/  USEL UR60, UR9, UR7, !UP0 ;  /* 0x00000007093c7287 */ /* 0x000fe2000c000000 */
[----:B------:R-:W-:Y:S01]  /*4430*/  IMAD.U32 R12, RZ, RZ, UR61 ;  /* 0x0000003dff0c7e24 */ /* 0x000fe2000f8e00ff */
[----:B------:R-:W-:Y:S02]  /*4440*/  USHF.R.U32.HI UR6, URZ, UR56, UR6 ;  /* 0x00000038ff067299 */ /* 0x000fe40008011606 */
[----:B------:R-:W-:Y:S02]  /*4450*/  UIADD3 UR7, UPT, UPT, -UR60, URZ, URZ ;  /* 0x000000ff3c077290 */ /* 0x000fe4000fffe1ff */
[----:B------:R-:W-:Y:S01]  /*4460*/  USEL UR59, UR8, UR6, !UP0 ;  /* 0x00000006083b7287 */ /* 0x000fe2000c000000 */
[----:B------:R-:W-:Y:S01]  /*4470*/  MOV R9, UR60 ;  /* 0x0000003c00097c02 */ /* 0x000fe20008000f00 */
[----:B------:R-:W-:-:S02]  /*4480*/  UIMAD UR9, UR10, UR7, UR9 ;  /* 0x000000070a0972a4 */ /* 0x000fc4000f8e0209 */
[----:B------:R-:W-:Y:S02]  /*4490*/  UIADD3 UR6, UPT, UPT, -UR59, URZ, URZ ;  /* 0x000000ff3b067290 */ /* 0x000fe4000fffe1ff */
[----:B------:R-:W-:Y:S01]  /*44a0*/  UIMAD UR11, UR10, UR11, UR18 ;  /* 0x0000000b0a0b72a4 */ /* 0x000fe2000f8e0212 */
[----:B------:R-:W-:Y:S01]  /*44b0*/  IMAD.U32 R6, RZ, RZ, UR59 ;  /* 0x0000003bff067e24 */ /* 0x000fe2000f8e00ff */
[----:B------:R-:W-:Y:S02]  /*44c0*/  UIMAD UR8, UR10, UR6, UR8 ;  /* 0x000000060a0872a4 */ /* 0x000fe4000f8e0208 */
[----:B------:R-:W-:Y:S02]  /*44d0*/  UIMAD UR20, UR63, UR4, UR50 ;  /* 0x000000043f1472a4 */ /* 0x000fe4000f8e0232 */
[----:B------:R-:W-:Y:S02]  /*44e0*/  UIMAD UR18, UR54, UR4, UR50 ;  /* 0x00000004361272a4 */ /* 0x000fe4000f8e0232 */
[----:B------:R-:W-:Y:S01]  /*44f0*/  USEL UR62, UR19, UR12, !UP0 ;  /* 0x0000000c133e7287 */ /* 0x000fe2000c000000 */
[----:B------:R-:W3:Y:S01]  /*4500*/  LDCU.64 UR6, c[0x0][0x4f0] ;  /* 0x00009e00ff0677ac */ /* 0x000ee20008000a00 */
[----:B------:R-:W-:-:S02]  /*4510*/  MOV R26, UR20 ;  /* 0x00000014001a7c02 */ /* 0x000fc40008000f00 */
[----:B------:R-:W-:Y:S01]  /*4520*/  IMAD.U32 R23, RZ, RZ, UR18 ;  /* 0x00000012ff177e24 */ /* 0x000fe2000f8e00ff */
[----:B------:R-:W-:Y:S01]  /*4530*/  UIMAD UR20, UR52, UR4, UR50 ;  /* 0x00000004341472a4 */ /* 0x000fe2000f8e0232 */
[----:B------:R-:W-:Y:S01]  /*4540*/  MOV R15, UR62 ;  /* 0x0000003e000f7c02 */ /* 0x000fe20008000f00 */
[----:B------:R-:W-:Y:S02]  /*4550*/  UIMAD UR18, UR49, UR4, UR50 ;  /* 0x00000004311272a4 */ /* 0x000fe4000f8e0232 */
[----:B------:R-:W-:Y:S02]  /*4560*/  UIADD3 UR16, UPT, UPT, -UR67, URZ, URZ ;  /* 0x000000ff43107290 */ /* 0x000fe4000fffe1ff */
[----:B------:R-:W-:Y:S01]  /*4570*/  UIADD3 UR15, UPT, UPT, -UR66, URZ, URZ ;  /* 0x000000ff420f7290 */ /* 0x000fe2000fffe1ff */
[----:B------:R-:W-:Y:S01]  /*4580*/  IMAD.U32 R17, RZ, RZ, UR20 ;  /* 0x00000014ff117e24 */ /* 0x000fe2000f8e00ff */
[----:B------:R-:W-:Y:S01]  /*4590*/  UIADD3 UR14, UPT, UPT, -UR65, URZ, URZ ;  /* 0x000000ff410e7290 */ /* 0x000fe2000fffe1ff */
[----:B------:R-:W-:Y:S01]  /*45a0*/  MOV R14, UR18 ;  /* 0x00000012000e7c02 */ /* 0x000fe20008000f00 */
[----:B------:R-:W-:-:S02]  /*45b0*/  UIADD3 UR12, UPT, UPT, -UR62, URZ, URZ ;  /* 0x000000ff3e0c7290 */ /* 0x000fc4000fffe1ff */
[----:B------:R-:W-:Y:S02]  /*45c0*/  UIMAD UR17, UR48, UR4, UR50 ;  /* 0x00000004301172a4 */ /* 0x000fe4000f8e0232 */
[----:B------:R-:W-:Y:S02]  /*45d0*/  UIMAD UR20, UR46, UR4, UR50 ;  /* 0x000000042e1472a4 */ /* 0x000fe4000f8e0232 */
[----:B------:R-:W-:Y:S02]  /*45e0*/  UIMAD UR18, UR45, UR4, UR50 ;  /* 0x000000042d1272a4 */ /* 0x000fe4000f8e0232 */
[----:B---3--:R-:W-:Y:S01]  /*45f0*/  UIMAD UR4, UR42, UR5, UR6 ;  /* 0x000000052a0472a4 */ /* 0x008fe2000f8e0206 */
[----:B------:R-:W-:Y:S01]  /*4600*/  IMAD.U32 R11, RZ, RZ, UR17 ;  /* 0x00000011ff0b7e24 */ /* 0x000fe2000f8e00ff */
[----:B------:R-:W-:Y:S01]  /*4610*/  UIMAD UR16, UR10, UR16, UR24 ;  /* 0x000000100a1072a4 */ /* 0x000fe2000f8e0218 */
[----:B------:R-:W-:Y:S01]  /*4620*/  MOV R8, UR20 ;  /* 0x0000001400087c02 */ /* 0x000fe20008000f00 */
[----:B------:R-:W-:Y:S01]  /*4630*/  UIMAD UR15, UR10, UR15, UR22 ;  /* 0x0000000f0a0f72a4 */ /* 0x000fe2000f8e0216 */
[----:B------:R-:W-:Y:S01]  /*4640*/  IMAD.U32 R5, RZ, RZ, UR18 ;  /* 0x00000012ff057e24 */ /* 0x000fe2000f8e00ff */
[----:B------:R-:W-:Y:S01]  /*4650*/  UIMAD UR14, UR10, UR14, UR21 ;  /* 0x0000000e0a0e72a4 */ /* 0x000fe2000f8e0215 */
[----:B------:R-:W-:Y:S01]  /*4660*/  IMAD.U32 R22, RZ, RZ, UR4 ;  /* 0x00000004ff167e24 */ /* 0x000fe2000f8e00ff */
[----:B------:R-:W-:Y:S01]  /*4670*/  UIMAD UR12, UR10, UR12, UR19 ;  /* 0x0000000c0a0c72a4 */ /* 0x000fe2000f8e0213 */
[----:B------:R-:W3:Y:S01]  /*4680*/  LDCU UR10, c[0x0][0x4c8] ;  /* 0x00009900ff0a77ac */ /* 0x000ee20008000800 */
[----:B------:R-:W-:-:S02]  /*4690*/  UIMAD UR17, UR44, UR5, UR6 ;  /* 0x000000052c1172a4 */ /* 0x000fc4000f8e0206 */
[----:B------:R-:W-:Y:S02]  /*46a0*/  UIMAD UR4, UR39, UR5, UR6 ;  /* 0x00000005270472a4 */ /* 0x000fe4000f8e0206 */
[----:B------:R-:W-:Y:S02]  /*46b0*/  UIMAD UR18, UR41, UR5, UR6 ;  /* 0x00000005291272a4 */ /* 0x000fe4000f8e0206 */
[----:B------:R-:W-:Y:S01]  /*46c0*/  MOV R25, UR17 ;  /* 0x0000001100197c02 */ /* 0x000fe20008000f00 */
[----:B------:R-:W-:Y:S01]  /*46d0*/  UIMAD UR17, UR40, UR5, UR6 ;  /* 0x00000005281172a4 */ /* 0x000fe2000f8e0206 */
[----:B------:R-:W-:Y:S01]  /*46e0*/  MOV R13, UR4 ;  /* 0x00000004000d7c02 */ /* 0x000fe20008000f00 */
[----:B------:R-:W-:Y:S01]  /*46f0*/  UIMAD UR4, UR36, UR5, UR6 ;  /* 0x00000005240472a4 */ /* 0x000fe2000f8e0206 */
[----:B------:R-:W-:Y:S01]  /*4700*/  MOV R19, UR18 ;  /* 0x0000001200137c02 */ /* 0x000fe20008000f00 */
[----:B------:R-:W-:Y:S02]  /*4710*/  UIMAD UR18, UR38, UR5, UR6 ;  /* 0x00000005261272a4 */ /* 0x000fe4000f8e0206 */
[----:B------:R-:W-:Y:S01]  /*4720*/  IMAD.U32 R16, RZ, RZ, UR17 ;  /* 0x00000011ff107e24 */ /* 0x000fe2000f8e00ff */
[----:B------:R-:W-:Y:S01]  /*4730*/  UIMAD UR17, UR37, UR5, UR6 ;  /* 0x00000005251172a4 */ /* 0x000fe2000f8e0206 */
[----:B-1----:R-:W-:Y:S01]  /*4740*/  IMAD.U32 R4, RZ, RZ, UR4 ;  /* 0x00000004ff047e24 */ /* 0x002fe2000f8e00ff */
[----:B---3--:R-:W-:Y:S01]  /*4750*/  UIMAD UR5, UR16, UR10, UR7 ;  /* 0x0000000a100572a4 */ /* 0x008fe2000f8e0207 */
[----:B------:R-:W-:Y:S01]  /*4760*/  IMAD.U32 R10, RZ, RZ, UR18 ;  /* 0x00000012ff0a7e24 */ /* 0x000fe2000f8e00ff */
[----:B------:R-:W-:-:S02]  /*4770*/  UIMAD UR4, UR14, UR10, UR7 ;  /* 0x0000000a0e0472a4 */ /* 0x000fc4000f8e0207 */
[----:B------:R-:W-:Y:S01]  /*4780*/  UIMAD UR6, UR15, UR10, UR7 ;  /* 0x0000000a0f0672a4 */ /* 0x000fe2000f8e0207 */
[----:B------:R-:W-:Y:S01]  /*4790*/  MOV R7, UR17 ;  /* 0x0000001100077c02 */ /* 0x000fe20008000f00 */
[----:B------:R-:W-:Y:S01]  /*47a0*/  UIADD3 UR77, UPT, UPT, UR57, UR77, URZ ;  /* 0x0000004d394d7290 */ /* 0x000fe2000fffe0ff */
[----:B------:R-:W-:Y:S01]  /*47b0*/  MOV R45, UR5 ;  /* 0x00000005002d7c02 */ /* 0x000fe20008000f00 */
[----:B------:R-:W-:Y:S01]  /*47c0*/  UIMAD UR5, UR13, UR10, UR7 ;  /* 0x0000000a0d0572a4 */ /* 0x000fe2000f8e0207 */
[----:B------:R-:W-:Y:S01]  /*47d0*/  MOV R34, UR4 ;  /* 0x0000000400227c02 */ /* 0x000fe20008000f00 */
[----:B------:R-:W-:Y:S01]  /*47e0*/  UIMAD UR4, UR11, UR10, UR7 ;  /* 0x0000000a0b0472a4 */ /* 0x000fe2000f8e0207 */
[----:B------:R-:W-:Y:S01]  /*47f0*/  IMAD.U32 R35, RZ, RZ, UR6 ;  /* 0x00000006ff237e24 */ /* 0x000fe2000f8e00ff */
[----:B------:R-:W-:Y:S02]  /*4800*/  UIMAD UR6, UR12, UR10, UR7 ;  /* 0x0000000a0c0672a4 */ /* 0x000fe4000f8e0207 */
[----:B------:R-:W-:Y:S01]  /*4810*/  IMAD.U32 R33, RZ, RZ, UR5 ;  /* 0x00000005ff217e24 */ /* 0x000fe2000f8e00ff */
[----:B------:R-:W-:Y:S01]  /*4820*/  UIMAD UR5, UR9, UR10, UR7 ;  /* 0x0000000a090572a4 */ /* 0x000fe2000f8e0207 */
[----:B------:R-:W-:Y:S01]  /*4830*/  IMAD.U32 R31, RZ, RZ, UR4 ;  /* 0x00000004ff1f7e24 */ /* 0x000fe2000f8e00ff */
[----:B------:R-:W-:Y:S01]  /*4840*/  UIMAD UR4, UR8, UR10, UR7 ;  /* 0x0000000a080472a4 */ /* 0x000fe2000f8e0207 */
[----:B------:R-:W-:Y:S01]  /*4850*/  MOV R32, UR6 ;  /* 0x0000000600207c02 */ /* 0x000fe20008000f00 */
[----:B------:R-:W1:Y:S02]  /*4860*/  LDCU.64 UR74, c[0x0][0x390] ;  /* 0x00007200ff4a77ac */ /* 0x000e640008000a00 */
[----:B------:R-:W-:-:S02]  /*4870*/  MOV R30, UR5 ;  /* 0x00000005001e7c02 */ /* 0x000fc40008000f00 */
[----:B------:R-:W-:Y:S01]  /*4880*/  IMAD.U32 R29, RZ, RZ, UR4 ;  /* 0x00000004ff1d7e24 */ /* 0x000fe2000f8e00ff */
[----:B------:R-:W-:Y:S02]  /*4890*/  UIADD3 UR67, UPT, UPT, UR58, 0x8, URZ ;  /* 0x000000083a437890 */ /* 0x000fe4000fffe0ff */
[----:B------:R-:W-:Y:S02]  /*48a0*/  UIADD3 UR59, UPT, UPT, UR58, 0x10, URZ ;  /* 0x000000103a3b7890 */ /* 0x000fe4000fffe0ff */
[----:B------:R-:W-:Y:S02]  /*48b0*/  UIADD3 UR51, UPT, UPT, UR58, 0x18, URZ ;  /* 0x000000183a337890 */ /* 0x000fe4000fffe0ff */
[----:B------:R-:W-:Y:S02]  /*48c0*/  UIADD3 UR43, UPT, UPT, UR58, 0x20, URZ ;  /* 0x000000203a2b7890 */ /* 0x000fe4000fffe0ff */
[----:B------:R-:W-:Y:S02]  /*48d0*/  UIADD3 UR35, UPT, UPT, UR58, 0x28, URZ ;  /* 0x000000283a237890 */ /* 0x000fe4000fffe0ff */
[----:B------:R-:W-:-:S02]  /*48e0*/  UIADD3 UR27, UPT, UPT, UR58, 0x30, URZ ;  /* 0x000000303a1b7890 */ /* 0x000fc4000fffe0ff */
[----:B------:R-:W-:Y:S01]  /*48f0*/  UIADD3 UR19, UPT, UPT, UR58, 0x38, URZ ;  /* 0x000000383a137890 */ /* 0x000fe2000fffe0ff */
[----:B------:R-:W-:Y:S01]  /*4900*/  UMOV UR15, UR47 ;  /* 0x0000002f000f7c82 */ /* 0x000fe20008000000 */
[----:B-1----:R-:W-:-:S10]  /*4910*/  UMOV UR39, UR57 ;  /* 0x0000003900277c82 */ /* 0x002fd40008000000 */
.L_x_35:
        /* <DEDUP_REMOVED lines=8> */
.L_x_30:
[----:B------:R-:W-:Y:S11]  /*49a0*/  R2UR UR4, R28 ;  /* 0x000000001c0472ca */ /* 0x000ff600000e0000 */
[----:B------:R-:W-:Y:S02]  /*49b0*/  @!UPT UIADD3 URZ, UPT, UPT, URZ, URZ, URZ ;  /* 0x000000fffffff290 */ /* 0x000fe4000fffe0ff */
[----:B------:R2:W-:Y:S01]  /*49c0*/  @!P3 SYNCS.ARRIVE.TRANS64 RZ, [UR4], R47 ;  /* 0x0000002fffffb9a7 */ /* 0x0005e20008000004 */
[----:B------:R-:W-:Y:S04]  /*49d0*/  ULOP3.LUT UR4, UR71, 0x2, URZ, 0xfc, !UPT ;  /* 0x0000000247047892 */ /* 0x000fe8000f8efcff */
[----:B------:R-:W-:Y:S09]  /*49e0*/  UISETP.NE.AND UP0, UPT, UR4, 0x2, UPT ;  /* 0x000000020400788c */ /* 0x000ff2000bf05270 */
[----:B------:R-:W-:Y:S05]  /*49f0*/  BRA.U UP0, `(.L_x_32) ;  /* 0x0000000100047547 */ /* 0x000fea000b800000 */
[----:B------:R-:W-:Y:S05]  /*4a00*/  BPT.TRAP 0x1 ;  /* 0x000000040000795c */ /* 0x000fea0000300000 */
.L_x_32:
[----:B------:R-:W-:Y:S04]  /*4a10*/  BSSY.RECONVERGENT B0, `(.L_x_33) ;  /* 0x0000003000007945 */ /* 0x000fe80003800200 */
[----:B------:R-:W-:Y:S05]  /*4a20*/  @P2 BRA `(.L_x_34) ;  /* 0x0000000000042947 */ /* 0x000fea0003800000 */
[----:B------:R-:W-:Y:S05]  /*4a30*/  BPT.TRAP 0x1 ;  /* 0x000000040000795c */ /* 0x000fea0000300000 */
.L_x_34:
[----:B------:R-:W-:Y:S05]  /*4a40*/  BSYNC.RECONVERGENT B0 ;  /* 0x0000000000007941 */ /* 0x000fea0003800200 */
.L_x_33:
        /* <DEDUP_REMOVED lines=12> */
[----:B------:R-:W1:Y:S01]  /*4b10*/  LDCU.64 UR28, c[0x0][0x348] ;  /* 0x00006900ff1c77ac */ /* 0x000e620008000a00 */
[----:B------:R-:W-:Y:S02]  /*4b20*/  R2UR UR63, R54 ;  /* 0x00000000363f72ca */ /* 0x000fe400000e0000 */
[----:B------:R-:W-:Y:S01]  /*4b30*/  R2UR UR54, R24 ;  /* 0x00000000183672ca */ /* 0x000fe200000e0000 */
[----:B------:R-:W-:Y:S01]  /*4b40*/  UIADD3 UR10, UPT, UPT, UR15, 0x1, URZ ;  /* 0x000000010f0a7890 */ /* 0x000fe2000fffe0ff */
[----:B------:R-:W-:Y:S01]  /*4b50*/  R2UR UR68, R19 ;  /* 0x00000000134472ca */ /* 0x000fe200000e0000 */
[----:B---3--:R-:W-:Y:S01]  /*4b60*/  UIMAD UR4, UR20, UR7, UR4 ;  /* 0x00000007140472a4 */ /* 0x008fe2000f8e0204 */
[----:B------:R-:W-:Y:S01]  /*4b70*/  R2UR UR69, R34 ;  /* 0x00000000224572ca */ /* 0x000fe200000e0000 */
[----:B------:R-:W-:Y:S01]  /*4b80*/  UISETP.NE.AND UP0, UPT, UR10, 0x6, UPT ;  /* 0x000000060a00788c */ /* 0x000fe2000bf05270 */
[----:B------:R-:W-:Y:S01]  /*4b90*/  R2UR UR70, R21 ;  /* 0x00000000154672ca */ /* 0x000fe200000e0000 */
[----:B----4-:R-:W-:Y:S01]  /*4ba0*/  UIMAD UR5, UR25, UR8, UR5 ;  /* 0x00000008190572a4 */ /* 0x010fe2000f8e0205 */
[----:B------:R-:W-:Y:S01]  /*4bb0*/  MOV.SPILL R52, UR59 ;  /* 0x0000003b00347c02 */ /* 0x000fe20009000f00 */
[----:B------:R-:W-:Y:S01]  /*4bc0*/  USEL UR8, URZ, 0x1, UP0 ;  /* 0x00000001ff087887 */ /* 0x000fe20008000000 */
[----:B------:R-:W-:Y:S01]  /*4bd0*/  R2UR UR59, R26 ;  /* 0x000000001a3b72ca */ /* 0x000fe200000e0000 */
[----:B-----5:R-:W-:Y:S01]  /*4be0*/  UIMAD UR6, UR63, UR9, UR6 ;  /* 0x000000093f0672a4 */ /* 0x020fe2000f8e0206 */
[----:B------:R-:W-:Y:S01]  /*4bf0*/  MOV.SPILL R48, UR51 ;  /* 0x0000003300307c02 */ /* 0x000fe20009000f00 */
[----:B------:R-:W-:Y:S01]  /*4c00*/  ULEA UR4, UR5, UR4, 0x5 ;  /* 0x0000000405047291 */ /* 0x000fe2000f8e28ff */
[----:B------:R-:W-:Y:S01]  /*4c10*/  R2UR UR51, R23 ;  /* 0x00000000173372ca */ /* 0x000fe200000e0000 */
[----:B-1----:R-:W-:Y:S01]  /*4c20*/  UIADD3 UR16, UP1, UPT, UR28, 0x80, URZ ;  /* 0x000000801c107890 */ /* 0x002fe2000ff3e0ff */
[----:B------:R-:W-:Y:S01]  /*4c30*/  LOP3.LUT R3, R3, UR8, RZ, 0x3c, !PT ;  /* 0x0000000803037c12 */ /* 0x000fe2000f8e3cff */
[----:B------:R-:W-:Y:S01]  /*4c40*/  USEL UR47, UR10, URZ, UP0 ;  /* 0x000000ff0a2f7287 */ /* 0x000fe20008000000 */
[----:B------:R-:W-:Y:S01]  /*4c50*/  MOV.SPILL R46, UR35 ;  /* 0x00000023002e7c02 */ /* 0x000fe20009000f00 */
[----:B------:R-:W-:Y:S01]  /*4c60*/  ULEA UR4, UR6, UR4, 0xa ;  /* 0x0000000406047291 */ /* 0x000fe2000f8e50ff */
[----:B------:R-:W-:Y:S01]  /*4c70*/  SHF.L.U32 R28, R3, 0x1f, RZ ;  /* 0x0000001f031c7819 */ /* 0x000fe200000006ff */
[----:B------:R-:W-:Y:S01]  /*4c80*/  ULEA UR7, UR15, UR31, 0xe ;  /* 0x0000001f0f077291 */ /* 0x000fe2000f8e70ff */
[----:B------:R-:W-:Y:S01]  /*4c90*/  MOV.SPILL R50, UR67 ;  /* 0x0000004300327c02 */ /* 0x000fe20009000f00 */
[----:B------:R-:W-:Y:S01]  /*4ca0*/  UPRMT UR4, UR4, 0x5410, URZ ;  /* 0x0000541004047896 */ /* 0x000fe200080000ff */
[----:B------:R-:W-:Y:S01]  /*4cb0*/  R2UR UR67, R20 ;  /* 0x00000000144372ca */ /* 0x000fe200000e0000 */
[----:B------:R-:W-:Y:S01]  /*4cc0*/  USHF.L.U32 UR58, UR23, 0x6, URZ ;  /* 0x00000006173a7899 */ /* 0x000fe200080006ff */
[----:B------:R-:W-:Y:S01]  /*4cd0*/  MOV.SPILL R53, UR63 ;  /* 0x0000003f00357c02 */ /* 0x000fe20009000f00 */
[----:B------:R-:W-:Y:S01]  /*4ce0*/  ULEA UR5, UR47, UR31, 0x3 ;  /* 0x0000001f2f057291 */ /* 0x000fe2000f8e18ff */
[----:B------:R-:W-:Y:S01]  /*4cf0*/  R2UR UR24, R36 ;  /* 0x00000000241872ca */ /* 0x000fe200000e0000 */
[----:B------:R-:W-:Y:S01]  /*4d00*/  UIADD3.X UR17, UPT, UPT, URZ, UR29, URZ, UP1, !UPT ;  /* 0x0000001dff117290 */ /* 0x000fe20008ffe4ff */
[----:B------:R-:W-:Y:S01]  /*4d10*/  R2UR.FILL UR63, R53 ;  /* 0x00000000353f72ca */ /* 0x000fe200004e0000 */
[----:B------:R-:W-:Y:S01]  /*4d20*/  UIADD3 UR56, UPT, UPT, UR7, 0x6800, URZ ;  /* 0x0000680007387890 */ /* 0x000fe2000fffe0ff */
[----:B--2---:R-:W-:Y:S01]  /*4d30*/  MOV.SPILL R47, UR39 ;  /* 0x00000027002f7c02 */ /* 0x004fe20009000f00 */
[----:B------:R-:W-:Y:S01]  /*4d40*/  UIADD3 UR34, UPT, UPT, UR58, 0x20, URZ ;  /* 0x000000203a227890 */ /* 0x000fe2000fffe0ff */
[----:B------:R-:W-:Y:S01]  /*4d50*/  MOV.SPILL R51, UR71 ;  /* 0x0000004700337c02 */ /* 0x000fe20009000f00 */
[----:B------:R-:W-:Y:S01]  /*4d60*/  UIADD3 UR32, UPT, UPT, UR7, 0x6c00, URZ ;  /* 0x00006c0007207890 */ /* 0x000fe2000fffe0ff */
[----:B------:R3:W4:Y:S01]  /*4d70*/  SYNCS.PHASECHK.TRANS64.TRYWAIT P0, [UR5+0x30], R28 ;  /* 0x0000301cff0075a7 */ /* 0x0007220008001105 */
[----:B------:R-:W-:Y:S01]  /*4d80*/  UIADD3 UR48, UPT, UPT, UR7, 0x7000, URZ ;  /* 0x0000700007307890 */ /* 0x000fe2000fffe0ff */
[----:B------:R-:W-:Y:S01]  /*4d90*/  R2UR.FILL UR39, R47 ;  /* 0x000000002f2772ca */ /* 0x000fe200004e0000 */
[----:B------:R-:W-:Y:S01]  /*4da0*/  UMOV UR18, UR58 ;  /* 0x0000003a00127c82 */ /* 0x000fe20008000000 */
[----:B------:R1:W-:Y:S01]  /*4db0*/  UTMALDG.5D.IM2COL [UR56], [UR16], UR4 ;  /* 0x00000038100073b4 */ /* 0x0003e20008060004 */
[----:B------:R-:W-:Y:S01]  /*4dc0*/  UMOV UR9, UR59 ;  /* 0x0000003b00097c82 */ /* 0x000fe20008000000 */
        /* <DEDUP_REMOVED lines=10> */
[----:B------:R2:W-:Y:S01]  /*4e70*/  UTMALDG.5D.IM2COL [UR32], [UR16], UR4 ;  /* 0x00000020100073b4 */ /* 0x0005e20008060004 */
[----:B------:R-:W-:Y:S01]  /*4e80*/  UMOV UR50, UR18 ;  /* 0x0000001200327c82 */ /* 0x000fe20008000000 */
[----:B------:R-:W-:Y:S01]  /*4e90*/  UIADD3 UR8, UPT, UPT, UR7, 0x7400, URZ ;  /* 0x0000740007087890 */ /* 0x000fe2000fffe0ff */
[----:B------:R-:W-:Y:S01]  /*4ea0*/  MOV.SPILL R49, UR55 ;  /* 0x0000003700317c02 */ /* 0x000fe20009000f00 */
[----:B------:R-:W-:Y:S01]  /*4eb0*/  UMOV UR11, UR51 ;  /* 0x00000033000b7c82 */ /* 0x000fe20008000000 */
[----:B------:R-:W-:Y:S01]  /*4ec0*/  UMOV UR9, UR22 ;  /* 0x0000001600097c82 */ /* 0x000fe20008000000 */
[----:B------:R-:W-:Y:S01]  /*4ed0*/  UIADD3 UR64, UPT, UPT, UR7, 0x7800, URZ ;  /* 0x0000780007407890 */ /* 0x000fe2000fffe0ff */
[----:B------:R-:W-:Y:S01]  /*4ee0*/  R2UR.FILL UR71, R51 ;  /* 0x00000000334772ca */ /* 0x000fe200004e0000 */
        /* <DEDUP_REMOVED lines=12> */
[----:B------:R-:W-:Y:S01]  /*4fb0*/  UMOV UR72, 0x0 ;  /* 0x0000000000487882 */ /* 0x000fe20000000000 */
[----:B------:R-:W-:Y:S01]  /*4fc0*/  UMOV UR73, 0x10000000 ;  /* 0x1000000000497882 */ /* 0x000fe20000000000 */
[----:B------:R-:W-:Y:S01]  /*4fd0*/  UMOV UR46, UR63 ;  /* 0x0000003f002e7c82 */ /* 0x000fe20008000000 */
[----:B------:R-:W-:Y:S01]  /*4fe0*/  UMOV UR42, UR18 ;  /* 0x00000012002a7c82 */ /* 0x000fe20008000000 */
[----:B------:R-:W-:Y:S01]  /*4ff0*/  UMOV UR30, UR63 ;  /* 0x0000003f001e7c82 */ /* 0x000fe20008000000 */
[----:B------:R-:W-:Y:S01]  /*5000*/  UMOV UR26, UR18 ;  /* 0x00000012001a7c82 */ /* 0x000fe20008000000 */
[----:B------:R3:W-:Y:S01]  /*5010*/  UTMALDG.5D.IM2COL [UR64], [UR16], UR4 ;  /* 0x00000040100073b4 */ /* 0x0007e20008060004 */
[----:B------:R-:W-:Y:S01]  /*5020*/  UMOV UR6, UR69 ;  /* 0x0000004500067c82 */ /* 0x000fe20008000000 */
[----:B------:R-:W-:Y:S01]  /*5030*/  UMOV UR5, UR70 ;  /* 0x0000004600057c82 */ /* 0x000fe20008000000 */
[----:B-1----:R-:W-:Y:S01]  /*5040*/  R2UR UR59, R14 ;  /* 0x000000000e3b72ca */ /* 0x002fe200000e0000 */
[----:B------:R-:W-:Y:S01]  /*5050*/  UIADD3 UR56, UPT, UPT, UR7, 0x8800, URZ ;  /* 0x0000880007387890 */ /* 0x000fe2000fffe0ff */
[----:B------:R-:W-:Y:S01]  /*5060*/  R2UR UR60, R13 ;  /* 0x000000000d3c72ca */ /* 0x000fe200000e0000 */
[----:B------:R-:W-:Y:S01]  /*5070*/  UMOV UR57, UR22 ;  /* 0x0000001600397c82 */ /* 0x000fe20008000000 */
[----:B------:R-:W-:Y:S01]  /*5080*/  R2UR UR61, R32 ;  /* 0x00000000203d72ca */ /* 0x000fe200000e0000 */
[----:B------:R-:W-:Y:S01]  /*5090*/  UMOV UR58, UR18 ;  /* 0x00000012003a7c82 */ /* 0x000fe20008000000 */
[----:B------:R-:W-:Y:S02]  /*50a0*/  R2UR UR62, R15 ;  /* 0x000000000f3e72ca */ /* 0x000fe400000e0000 */
[----:B------:R-:W-:Y:S02]  /*50b0*/  R2UR.FILL UR55, R49 ;  /* 0x00000000313772ca */ /* 0x000fe400004e0000 */
[----:B--2---:R-:W-:Y:S01]  /*50c0*/  R2UR UR35, R17 ;  /* 0x00000000112372ca */ /* 0x004fe200000e0000 */
[----:B------:R-:W-:Y:S01]  /*50d0*/  UIADD3 UR32, UPT, UPT, UR7, 0x8000, URZ ;  /* 0x0000800007207890 */ /* 0x000fe2000fffe0ff */
[----:B------:R-:W-:Y:S01]  /*50e0*/  R2UR UR36, R16 ;  /* 0x00000000102472ca */ /* 0x000fe200000e0000 */
[----:B------:R-:W-:Y:S01]  /*50f0*/  UMOV UR34, UR18 ;  /* 0x0000001200227c82 */ /* 0x000fe20008000000 */
[----:B------:R-:W-:Y:S02]  /*5100*/  R2UR UR37, R33 ;  /* 0x00000000212572ca */ /* 0x000fe400000e0000 */
[----:B------:R-:W-:Y:S02]  /*5110*/  R2UR UR38, R18 ;  /* 0x00000000122672ca */ /* 0x000fe400000e0000 */
[----:B-----5:R-:W-:Y:S01]  /*5120*/  R2UR UR51, R8 ;  /* 0x00000000083372ca */ /* 0x020fe200000e0000 */
[----:B------:R-:W-:Y:S01]  /*5130*/  UIADD3 UR48, UPT, UPT, UR7, 0x9800, URZ ;  /* 0x0000980007307890 */ /* 0x000fe2000fffe0ff */
[----:B------:R-:W-:Y:S02]  /*5140*/  R2UR UR52, R7 ;  /* 0x00000000073472ca */ /* 0x000fe400000e0000 */
[----:B------:R-:W-:Y:S02]  /*5150*/  R2UR UR53, R30 ;  /* 0x000000001e3572ca */ /* 0x000fe400000e0000 */
[----:B------:R-:W-:Y:S01]  /*5160*/  R2UR UR54, R9 ;  /* 0x00000000093672ca */ /* 0x000fe200000e0000 */
[----:B---3--:R-:W-:Y:S01]  /*5170*/  UIADD3 UR8, UPT, UPT, UR7, 0x7c00, URZ ;  /* 0x00007c0007087890 */ /* 0x008fe2000fffe0ff */
[----:B------:R-:W-:Y:S01]  /*5180*/  UMOV UR10, UR68 ;  /* 0x00000044000a7c82 */ /* 0x000fe20008000000 */
[----:B------:R-:W-:Y:S01]  /*5190*/  UMOV UR11, UR67 ;  /* 0x00000043000b7c82 */ /* 0x000fe20008000000 */
[----:B------:R-:W-:Y:S01]  /*51a0*/  UMOV UR12, UR10 ;  /* 0x0000000a000c7c82 */ /* 0x000fe20008000000 */
[----:B------:R-:W-:Y:S01]  /*51b0*/  UMOV UR13, UR6 ;  /* 0x00000006000d7c82 */ /* 0x000fe20008000000 */
[----:B------:R-:W-:Y:S01]  /*51c0*/  UMOV UR14, UR5 ;  /* 0x00000005000e7c82 */ /* 0x000fe20008000000 */
[----:B------:R-:W-:Y:S01]  /*51d0*/  UMOV UR10, UR21 ;  /* 0x00000015000a7c82 */ /* 0x000fe20008000000 */
[----:B------:R-:W-:Y:S02]  /*51e0*/  R2UR UR67, R11 ;  /* 0x000000000b4372ca */ /* 0x000fe400000e0000 */
[----:B------:R1:W-:Y:S01]  /*51f0*/  UTMALDG.5D.IM2COL [UR8], [UR16], UR4 ;  /* 0x00000008100073b4 */ /* 0x0003e20008060004 */
[----:B------:R-:W-:Y:S01]  /*5200*/  R2UR UR68, R10 ;  /* 0x000000000a4472ca */ /* 0x000fe200000e0000 */
[----:B------:R-:W-:Y:S01]  /*5210*/  UIADD3 UR64, UPT, UPT, UR7, 0x9000, URZ ;  /* 0x0000900007407890 */ /* 0x000fe2000fffe0ff */
[----:B------:R-:W-:Y:S01]  /*5220*/  R2UR UR69, R31 ;  /* 0x000000001f4572ca */ /* 0x000fe200000e0000 */
[----:B------:R-:W-:Y:S01]  /*5230*/  UMOV UR6, UR37 ;  /* 0x0000002500067c82 */ /* 0x000fe20008000000 */
[----:B------:R-:W-:Y:S01]  /*5240*/  R2UR UR70, R12 ;  /* 0x000000000c4672ca */ /* 0x000fe200000e0000 */
[----:B------:R-:W-:Y:S01]  /*5250*/  UMOV UR5, UR38 ;  /* 0x0000002600057c82 */ /* 0x000fe20008000000 */
[----:B------:R2:W-:Y:S01]  /*5260*/  UTMALDG.5D.IM2COL [UR32], [UR16], UR4 ;  /* 0x00000020100073b4 */ /* 0x0005e20008060004 */
[----:B-1----:R-:W-:Y:S01]  /*5270*/  UIADD3 UR8, UPT, UPT, UR7, 0x8400, URZ ;  /* 0x0000840007087890 */ /* 0x002fe2000fffe0ff */
[----:B------:R-:W-:Y:S01]  /*5280*/  UMOV UR10, UR36 ;  /* 0x00000024000a7c82 */ /* 0x000fe20008000000 */
[----:B------:R-:W-:Y:S01]  /*5290*/  UMOV UR11, UR35 ;  /* 0x00000023000b7c82 */ /* 0x000fe20008000000 */
[----:B------:R-:W-:Y:S01]  /*52a0*/  UMOV UR12, UR10 ;  /* 0x0000000a000c7c82 */ /* 0x000fe20008000000 */
[----:B------:R-:W-:Y:S01]  /*52b0*/  UMOV UR13, UR6 ;  /* 0x00000006000d7c82 */ /* 0x000fe20008000000 */
[----:B------:R-:W-:Y:S01]  /*52c0*/  UMOV UR14, UR5 ;  /* 0x00000005000e7c82 */ /* 0x000fe20008000000 */
[----:B------:R-:W-:Y:S01]  /*52d0*/  UMOV UR10, UR21 ;  /* 0x00000015000a7c82 */ /* 0x000fe20008000000 */
[----:B--2---:R-:W-:Y:S02]  /*52e0*/  R2UR UR35, R5 ;  /* 0x00000000052372ca */ /* 0x004fe400000e0000 */
        /* <DEDUP_REMOVED lines=15> */
[----:B--2---:R-:W-:Y:S02]  /*53e0*/  R2UR.FILL UR59, R52 ;  /* 0x00000000343b72ca */ /* 0x004fe400004e0000 */
[----:B------:R1:W-:Y:S01]  /*53f0*/  UTMALDG.5D.IM2COL [UR8], [UR16], UR4 ;  /* 0x00000008100073b4 */ /* 0x0003e20008060004 */
[----:B------:R-:W-:Y:S01]  /*5400*/  UMOV UR62, UR63 ;  /* 0x0000003f003e7c82 */ /* 0x000fe20008000000 */
[----:B------:R-:W-:Y:S01]  /*5410*/  UMOV UR6, UR69 ;  /* 0x0000004500067c82 */ /* 0x000fe20008000000 */
        /* <DEDUP_REMOVED lines=36> */
[----:B------:R-:W-:Y:S02]  /*5660*/  UMOV UR7, 0x30000 ;  /* 0x0003000000077882 */ /* 0x000fe40000000000 */
[----:B------:R1:W-:Y:S01]  /*5670*/  UTMALDG.5D.IM2COL [UR8], [UR16], UR4 ;  /* 0x00000008100073b4 */ /* 0x0003e20008060004 */
[----:B------:R-:W-:Y:S01]  /*5680*/  ULEA UR6, UR15, UR76, 0xc ;  /* 0x0000004c0f067291 */ /* 0x000fe2000f8e60ff */
[----:B--2---:R-:W-:Y:S01]  /*5690*/  R2UR.FILL UR35, R46 ;  /* 0x000000002e2372ca */ /* 0x004fe200004e0000 */
[----:B------:R-:W-:Y:S01]  /*56a0*/  UMOV UR38, UR63 ;  /* 0x0000003f00267c82 */ /* 0x000fe20008000000 */
[----:B------:R-:W-:Y:S01]  /*56b0*/  UMOV UR15, UR25 ;  /* 0x00000019000f7c82 */ /* 0x000fe20008000000 */
[----:B------:R-:W-:Y:S01]  /*56c0*/  ULEA UR6, UR6, UR31, 0x2 ;  /* 0x0000001f06067291 */ /* 0x000fe2000f8e10ff */
[----:B------:R-:W-:Y:S01]  /*56d0*/  UMOV UR69, UR15 ;  /* 0x0000000f00457c82 */ /* 0x000fe20008000000 */
[----:B------:R-:W-:Y:S02]  /*56e0*/  UMOV UR61, UR15 ;  /* 0x0000000f003d7c82 */ /* 0x000fe40008000000 */
[----:B------:R-:W-:Y:S02]  /*56f0*/  UIADD3 UR64, UPT, UPT, UR6, 0x1f000, URZ ;  /* 0x0001f00006407890 */ /* 0x000fe4000fffe0ff */
[----:B------:R-:W-:Y:S02]  /*5700*/  UIADD3 UR56, UPT, UPT, UR6, 0x1f800, URZ ;  /* 0x0001f80006387890 */ /* 0x000fe4000fffe0ff */
[----:B------:R-:W-:Y:S01]  /*5710*/  UIADD3 UR48, UPT, UPT, UR6, 0x20000, URZ ;  /* 0x0002000006307890 */ /* 0x000fe2000fffe0ff */
[----:B------:R-:W-:Y:S01]  /*5720*/  UMOV UR53, UR15 ;  /* 0x0000000f00357c82 */ /* 0x000fe20008000000 */
[----:B------:R-:W-:Y:S01]  /*5730*/  UIADD3 UR40, UPT, UPT, UR6, 0x20800, URZ ;  /* 0x0002080006287890 */ /* 0x000fe2000fffe0ff */
[----:B------:R-:W-:Y:S01]  /*5740*/  UMOV UR45, UR15 ;  /* 0x0000000f002d7c82 */ /* 0x000fe20008000000 */
[----:B------:R-:W-:Y:S01]  /*5750*/  UIADD3 UR32, UPT, UPT, UR6, 0x21000, URZ ;  /* 0x0002100006207890 */ /* 0x000fe2000fffe0ff */
[----:B------:R-:W-:Y:S01]  /*5760*/  UMOV UR37, UR15 ;  /* 0x0000000f00257c82 */ /* 0x000fe20008000000 */
[----:B-1----:R-:W-:Y:S02]  /*5770*/  UIADD3 UR4, UP0, UPT, UR28, 0x200, URZ ;  /* 0x000002001c047890 */ /* 0x002fe4000ff1e0ff */
[----:B------:R-:W-:Y:S02]  /*5780*/  UIADD3 UR8, UPT, UPT, UR6, 0x1e800, URZ ;  /* 0x0001e80006087890 */ /* 0x000fe4000fffe0ff */
[----:B------:R-:W-:Y:S01]  /*5790*/  UIADD3.X UR5, UPT, UPT, URZ, UR29, URZ, UP0, !UPT ;  /* 0x0000001dff057290 */ /* 0x000fe200087fe4ff */
[----:B------:R-:W-:Y:S01]  /*57a0*/  UMOV UR11, UR24 ;  /* 0x00000018000b7c82 */ /* 0x000fe20008000000 */
[----:B------:R-:W-:Y:S01]  /*57b0*/  UMOV UR12, UR20 ;  /* 0x00000014000c7c82 */ /* 0x000fe20008000000 */
[----:B------:R-:W-:Y:S01]  /*57c0*/  UMOV UR13, UR15 ;  /* 0x0000000f000d7c82 */ /* 0x000fe20008000000 */
[----:B------:R-:W-:Y:S01]  /*57d0*/  UMOV UR14, UR63 ;  /* 0x0000003f000e7c82 */ /* 0x000fe20008000000 */
[----:B------:R-:W-:Y:S01]  /*57e0*/  UMOV UR10, UR18 ;  /* 0x00000012000a7c82 */ /* 0x000fe20008000000 */
[----:B------:R-:W-:Y:S03]  /*57f0*/  UIADD3 UR24, UPT, UPT, UR6, 0x21800, URZ ;  /* 0x0002180006187890 */ /* 0x000fe6000fffe0ff */
[----:B------:R1:W-:Y:S01]  /*5800*/  UTMALDG.5D.MULTICAST [UR8], [UR4], UR7, desc[UR72] ;  /* 0x00004808040073b4 */ /* 0x0003e20008021807 */
[----:B------:R-:W-:Y:S01]  /*5810*/  UMOV UR29, UR15 ;  /* 0x0000000f001d7c82 */ /* 0x000fe20008000000 */
[----:B------:R-:W-:Y:S02]  /*5820*/  UIADD3 UR16, UPT, UPT, UR6, 0x22000, URZ ;  /* 0x0002200006107890 */ /* 0x000fe4000fffe0ff */
[----:B-1----:R-:W-:Y:S01]  /*5830*/  UIADD3 UR8, UPT, UPT, UR6, 0x1ec00, URZ ;  /* 0x0001ec0006087890 */ /* 0x002fe2000fffe0ff */
[----:B------:R-:W-:Y:S08]  /*5840*/  UMOV UR10, UR21 ;  /* 0x00000015000a7c82 */ /* 0x000ff00008000000 */
[----:B------:R1:W-:Y:S01]  /*5850*/  UTMALDG.5D.MULTICAST [UR8], [UR4], UR7, desc[UR72] ;  /* 0x00004808040073b4 */ /* 0x0003e20008021807 */
[----:B------:R2:W-:Y:S01]  /*5860*/  UTMALDG.5D.MULTICAST [UR64], [UR4], UR7, desc[UR72] ;  /* 0x00004840040073b4 */ /* 0x0005e20008021807 */
[----:B-1----:R-:W-:Y:S01]  /*5870*/  UIADD3 UR8, UPT, UPT, UR6, 0x1f400, URZ ;  /* 0x0001f40006087890 */ /* 0x002fe2000fffe0ff */
[----:B------:R-:W-:Y:S01]  /*5880*/  UMOV UR11, UR67 ;  /* 0x00000043000b7c82 */ /* 0x000fe20008000000 */
[----:B--2---:R-:W-:Y:S01]  /*5890*/  UMOV UR68, UR22 ;  /* 0x0000001600447c82 */ /* 0x004fe20008000000 */
[----:B------:R-:W-:Y:S01]  /*58a0*/  UMOV UR69, UR21 ;  /* 0x0000001500457c82 */ /* 0x000fe20008000000 */
[----:B------:R-:W-:Y:S01]  /*58b0*/  UMOV UR70, UR20 ;  /* 0x0000001400467c82 */ /* 0x000fe20008000000 */
[----:B------:R-:W-:Y:S01]  /*58c0*/  UMOV UR9, UR68 ;  /* 0x0000004400097c82 */ /* 0x000fe20008000000 */
[----:B------:R-:W-:Y:S01]  /*58d0*/  UMOV UR12, UR70 ;  /* 0x00000046000c7c82 */ /* 0x000fe20008000000 */
[----:B------:R-:W-:Y:S01]  /*58e0*/  UMOV UR10, UR69 ;  /* 0x00000045000a7c82 */ /* 0x000fe20008000000 */
[----:B------:R-:W-:Y:S01]  /*58f0*/  UMOV UR57, UR68 ;  /* 0x0000004400397c82 */ /* 0x000fe20008000000 */
        /* <DEDUP_REMOVED lines=11> */
[----:B------:R-:W-:Y:S01]  /*59b0*/  UMOV UR17, UR68 ;  /* 0x0000004400117c82 */ /* 0x000fe20008000000 */
[----:B------:R-:W-:Y:S01]  /*59c0*/  UMOV UR20, UR70 ;  /* 0x0000004600147c82 */ /* 0x000fe20008000000 */
[----:B------:R-:W-:Y:S01]  /*59d0*/  UMOV UR21, UR15 ;  /* 0x0000000f00157c82 */ /* 0x000fe20008000000 */
[----:B------:R-:W-:Y:S01]  /*59e0*/  UMOV UR22, UR63 ;  /* 0x0000003f00167c82 */ /* 0x000fe20008000000 */
[----:B-1----:R-:W-:Y:S01]  /*59f0*/  UIADD3 UR8, UPT, UPT, UR6, 0x1fc00, URZ ;  /* 0x0001fc0006087890 */ /* 0x002fe2000fffe0ff */
[----:B------:R-:W-:Y:S08]  /*5a00*/  UMOV UR11, UR59 ;  /* 0x0000003b000b7c82 */ /* 0x000ff00008000000 */
[----:B------:R1:W-:Y:S01]  /*5a10*/  UTMALDG.5D.MULTICAST [UR8], [UR4], UR7, desc[UR72] ;  /* 0x00004808040073b4 */ /* 0x0003e20008021807 */
[----:B------:R-:W-:Y:S01]  /*5a20*/  UTMALDG.5D.MULTICAST [UR48], [UR4], UR7, desc[UR72] ;  /* 0x00004830040073b4 */ /* 0x000fe20008021807 */
        /* <DEDUP_REMOVED lines=16> */
[----:B-1----:R-:W-:Y:S02]  /*5b30*/  UIADD3 UR8, UPT, UPT, UR6, 0x22400, URZ ;  /* 0x0002240006087890 */ /* 0x002fe4000fffe0ff */
[----:B------:R-:W-:Y:S01]  /*5b40*/  UIADD3 UR6, UPT, UPT, UR70, 0x1, URZ ;  /* 0x0000000146067890 */ /* 0x000fe2000fffe0ff */
[----:B------:R-:W-:Y:S06]  /*5b50*/  UMOV UR11, UR19 ;  /* 0x00000013000b7c82 */ /* 0x000fec0008000000 */
[----:B------:R1:W-:Y:S02]  /*5b60*/  UTMALDG.5D.MULTICAST [UR8], [UR4], UR7, desc[UR72] ;  /* 0x00004808040073b4 */ /* 0x0003e40008021807 */
[----:B-1----:R-:W1:Y:S01]  /*5b70*/  LDCU UR4, c[0x0][0x38c] ;  /* 0x00007180ff0477ac */ /* 0x002e620008000800 */
[----:B------:R-:W-:Y:S02]  /*5b80*/  UIADD3 UR5, UPT, UPT, UR15, 0x1, URZ ;  /* 0x000000010f057890 */ /* 0x000fe4000fffe0ff */
[----:B------:R-:W-:Y:S02]  /*5b90*/  UIADD3 UR7, UPT, UPT, UR23, 0x1, URZ ;  /* 0x0000000117077890 */ /* 0x000fe4000fffe0ff */
[----:B------:R-:W-:Y:S02]  /*5ba0*/  UIADD3 UR8, UPT, UPT, UR39, -0x1, URZ ;  /* 0xffffffff27087890 */ /* 0x000fe4000fffe0ff */
[----:B-1----:R-:W-:Y:S02]  /*5bb0*/  UISETP.NE.AND UP2, UPT, UR6, UR4, UPT ;  /* 0x000000040600728c */ /* 0x002fe4000bf45270 */
[----:B------:R-:W-:Y:S02]  /*5bc0*/  UIADD3 UR4, UPT, UPT, UR63, 0x1, URZ ;  /* 0x000000013f047890 */ /* 0x000fe4000fffe0ff */
[----:B------:R-:W-:Y:S06]  /*5bd0*/  USEL UR6, UR6, URZ, UP2 ;  /* 0x000000ff06067287 */ /* 0x000fec0009000000 */
[----:B------:R-:W-:Y:S01]  /*5be0*/  IMAD.U32 R53, RZ, RZ, UR6 ;  /* 0x00000006ff357e24 */ /* 0x000fe2000f8e00ff */
[----:B------:R-:W-:Y:S03]  /*5bf0*/  @UP2 UIADD3 UR5, UPT, UPT, UR15, URZ, URZ ;  /* 0x000000ff0f052290 */ /* 0x000fe6000fffe0ff */
[----:B------:R-:W-:Y:S01]  /*5c00*/  UMOV UR15, UR47 ;  /* 0x0000002f000f7c82 */ /* 0x000fe20008000000 */
[----:B------:R-:W-:Y:S04]  /*5c10*/  UISETP.NE.AND UP1, UPT, UR5, UR74, UPT ;  /* 0x0000004a0500728c */ /* 0x000fe8000bf25270 */
[----:B------:R-:W-:Y:S06]  /*5c20*/  USEL UR5, UR5, URZ, UP1 ;  /* 0x000000ff05057287 */ /* 0x000fec0008800000 */
[----:B------:R-:W-:Y:S01]  /*5c30*/  IMAD.U32 R0, RZ, RZ, UR5 ;  /* 0x00000005ff007e24 */ /* 0x000fe2000f8e00ff */
[----:B------:R-:W-:Y:S04]  /*5c40*/  @UP1 UIADD3 UR4, UPT, UPT, UR63, URZ, URZ ;  /* 0x000000ff3f041290 */ /* 0x000fe8000fffe0ff */
[----:B------:R-:W-:Y:S04]  /*5c50*/  UISETP.NE.AND UP0, UPT, UR4, UR75, UPT ;  /* 0x0000004b0400728c */ /* 0x000fe8000bf05270 */
[----:B------:R-:W-:Y:S06]  /*5c60*/  USEL UR4, UR4, URZ, UP0 ;  /* 0x000000ff04047287 */ /* 0x000fec0008000000 */
[----:B------:R-:W-:Y:S01]  /*5c70*/  IMAD.U32 R54, RZ, RZ, UR4 ;  /* 0x00000004ff367e24 */ /* 0x000fe2000f8e00ff */
[----:B------:R-:W-:Y:S02]  /*5c80*/  @UP0 UIADD3 UR7, UPT, UPT, UR23, URZ, URZ ;  /* 0x000000ff17070290 */ /* 0x000fe4000fffe0ff */
[----:B------:R-:W-:Y:S03]  /*5c90*/  UISETP.GT.U32.AND UP0, UPT, UR39, 0x1, UPT ;  /* 0x000000012700788c */ /* 0x000fe6000bf04070 */
[----:B------:R-:W-:Y:S02]  /*5ca0*/  UMOV UR39, UR8 ;  /* 0x0000000800277c82 */ /* 0x000fe40008000000 */
[----:B------:R-:W-:Y:S04]  /*5cb0*/  UMOV UR23, UR7 ;  /* 0x0000000700177c82 */ /* 0x000fe80008000000 */
[----:B----4-:R-:W-:Y:S05]  /*5cc0*/  BRA.U UP0, `(.L_x_35) ;  /* 0xffffffed00147547 */ /* 0x010fea000b83ffff */
.L_x_29:
[----:B------:R-:W-:Y:S01]  /*5cd0*/  SHF.L.U32 R5, R2, 0x1f, RZ ;  /* 0x0000001f02057819 */ /* 0x000fe200000006ff */
[----:B------:R-:W-:-:S03]  /*5ce0*/  NOP ;  /* 0x0000000000007918 */ /* 0x000fc60000000000 */
[----:B--2---:R-:W2:Y:S02]  /*5cf0*/  SYNCS.PHASECHK.TRANS64.TRYWAIT P0, [UR31+0xa0], R5 ;  /* 0x0000a005ff0075a7 */ /* 0x004ea4000800111f */
[----:B--2---:R-:W-:Y:S05]  /*5d00*/  @!P0 BRA `(.L_x_36) ;  /* 0x0000005c00388947 */ /* 0x004fea0003800000 */
.L_x_119:
[----:B-12---:R-:W1:Y:S01]  /*5d10*/  LDS.128 R4, [UR31+0xe0] ;  /* 0x0000e01fff047984 */ /* 0x006e620008000c00 */
[----:B------:R-:W-:Y:S01]  /*5d20*/  UIADD3 UR4, UPT, UPT, UR31, 0xa8, URZ ;  /* 0x000000a81f047890 */ /* 0x000fe2000fffe0ff */
[----:B------:R-:W-:Y:S01]  /*5d30*/  R2UR UR8, R41 ;  /* 0x00000000290872ca */ /* 0x000fe200000e0000 */
[----:B------:R-:W-:Y:S01]  /*5d40*/  UISETP.GE.AND UP0, UPT, UR55, 0x1, UPT ;  /* 0x000000013700788c */ /* 0x000fe2000bf06270 */
[----:B------:R-:W-:Y:S01]  /*5d50*/  @!PT LDS RZ, [RZ] ;  /* 0x00000000fffff984 */ /* 0x000fe20000000800 */
[----:B------:R-:W-:Y:S01]  /*5d60*/  @!PT LDS RZ, [RZ] ;  /* 0x00000000fffff984 */ /* 0x000fe20000000800 */
[----:B------:R-:W-:Y:S01]  /*5d70*/  @!PT LDS RZ, [RZ] ;  /* 0x00000000fffff984 */ /* 0x000fe20000000800 */
[----:B------:R-:W-:Y:S01]  /*5d80*/  @!PT LDS RZ, [RZ] ;  /* 0x00000000fffff984 */ /* 0x000fe20000000800 */
[----:B------:R2:W-:Y:S06]  /*5d90*/  MEMBAR.ALL.CTA ;  /* 0x0000000000007992 */ /* 0x0005ec0000008000 */
[----:B--2---:R-:W2:Y:S01]  /*5da0*/  FENCE.VIEW.ASYNC.S ;  /* 0x00000000000073c6 */ /* 0x004ea20000000000 */
[----:B------:R-:W-:Y:S01]  /*5db0*/  UPRMT UR4, URZ, 0x654, UR4 ;  /* 0x00000654ff047896 */ /* 0x000fe20008000004 */
[----:B------:R-:W-:-:S08]  /*5dc0*/  R2UR UR7, R40 ;  /* 0x00000000280772ca */ /* 0x000fd000000e0000 */
[----:B--2---:R-:W-:Y:S01]  /*5dd0*/  SYNCS.ARRIVE.TRANS64.RED.A1T0 RZ, [UR4], RZ ;  /* 0x000000ffffff79a7 */ /* 0x004fe20008100404 */
[----:B-1----:R-:W-:-:S13]  /*5de0*/  LOP3.LUT P0, RZ, R6, 0x1, RZ, 0xc0, !PT ;  /* 0x0000000106ff7812 */ /* 0x002fda000780c0ff */
[----:B------:R-:W-:Y:S01]  /*5df0*/  VOTEU.ANY UP1, P0 ;  /* 0x0000000000ff7886 */ /* 0x000fe20000020100 */
[----:B------:R-:W-:-:S13]  /*5e00*/  PLOP3.LUT P0, PT, PT, PT, UP1, 0x80, 0x8 ;  /* 0x000000000008781c */ /* 0x000fda0003f0f018 */
[----:B------:R-:W-:Y:S02]  /*5e10*/  @P0 MOV R0, R4 ;  /* 0x0000000400000202 */ /* 0x000fe40000000f00 */
[----:B------:R-:W-:Y:S02]  /*5e20*/  @P0 LOP3.LUT R4, R5, 0xffff, RZ, 0xc0, !PT ;  /* 0x0000ffff05040812 */ /* 0x000fe400078ec0ff */
[----:B------:R-:W-:Y:S02]  /*5e30*/  @P0 R2UR UR6, R0 ;  /* 0x00000000000602ca */ /* 0x000fe400000e0000 */
[----:B------:R-:W-:-:S11]  /*5e40*/  @P0 R2UR UR5, R4 ;  /* 0x00000000040502ca */ /* 0x000fd600000e0000 */
[----:B------:R-:W-:Y:S02]  /*5e50*/  @UP1 UMOV UR8, UR6 ;  /* 0x0000000600081c82 */ /* 0x000fe40008000000 */
[----:B------:R-:W-:Y:S01]  /*5e60*/  @UP1 UMOV UR7, UR5 ;  /* 0x0000000500071c82 */ /* 0x000fe20008000000 */
[----:B------:R-:W-:Y:S02]  /*5e70*/  IMAD.U32 R41, RZ, RZ, UR8 ;  /* 0x00000008ff297e24 */ /* 0x000fe4000f8e00ff */
[----:B------:R-:W-:Y:S01]  /*5e80*/  IMAD.U32 R40, RZ, RZ, UR7 ;  /* 0x00000007ff287e24 */ /* 0x000fe2000f8e00ff */
[----:B------:R-:W-:Y:S06]  /*5e90*/  BRA.U !UP0, `(.L_x_37) ;  /* 0x0000000108ec7547 */ /* 0x000fec000b800000 */
[----:B------:R-:W1:Y:S01]  /*5ea0*/  LDCU.128 UR12, c[0x0][0xc10] ;  /* 0x00018200ff0c77ac */ /* 0x000e620008000c00 */
[----:B------:R-:W-:Y:S02]  /*5eb0*/  R2UR UR8, R38 ;  /* 0x00000000260872ca */ /* 0x000fe400000e0000 */
[----:B------:R-:W-:Y:S01]  /*5ec0*/  R2UR UR9, R39 ;  /* 0x00000000270972ca */ /* 0x000fe200000e0000 */
[----:B------:R-:W2:Y:S01]  /*5ed0*/  LDCU UR19, c[0x0][0xc20] ;  /* 0x00018400ff1377ac */ /* 0x000ea20008000800 */
[----:B------:R-:W-:Y:S02]  /*5ee0*/  R2UR UR21, R40 ;  /* 0x00000000281572ca */ /* 0x000fe400000e0000 */
[----:B------:R-:W-:Y:S01]  /*5ef0*/  R2UR UR20, R41 ;  /* 0x00000000291472ca */ /* 0x000fe200000e0000 */
[----:B------:R-:W3:Y:S01]  /*5f00*/  LDCU UR18, c[0x0][0xc0c] ;  /* 0x00018180ff1277ac */ /* 0x000ee20008000800 */
[----:B------:R-:W4:Y:S01]  /*5f10*/  LDCU.64 UR16, c[0x0][0xc28] ;  /* 0x00018500ff1077ac */ /* 0x000f220008000a00 */
[----:B------:R-:W-:-:S04]  /*5f20*/  UISETP.NE.AND UP3, UPT, UR55, 0x1, UPT ;  /* 0x000000013700788c */ /* 0x000fc8000bf65270 */
[----:B-1----:R-:W-:Y:S02]  /*5f30*/  UIMAD.WIDE.U32 UR4, UR8, UR15, URZ ;  /* 0x0000000f080472a5 */ /* 0x002fe4000f8e00ff */
[----:B------:R-:W-:Y:S02]  /*5f40*/  UIMAD.WIDE.U32 UR6, UR9, UR12, URZ ;  /* 0x0000000c090672a5 */ /* 0x000fe4000f8e00ff */
[----:B------:R-:W-:Y:S02]  /*5f50*/  UISETP.NE.AND UP0, UPT, UR14, 0x1, UPT ;  /* 0x000000010e00788c */ /* 0x000fe4000bf05270 */
[----:B------:R-:W-:Y:S01]  /*5f60*/  UIMAD.WIDE.U32 UR10, UR21, UR15, URZ ;  /* 0x0000000f150a72a5 */ /* 0x000fe2000f8e00ff */
[----:B------:R-:W-:Y:S01]  /*5f70*/  UMOV UR4, UR5 ;  /* 0x0000000500047c82 */ /* 0x000fe20008000000 */
[----:B---3--:R-:W-:Y:S02]  /*5f80*/  UISETP.NE.AND UP2, UPT, UR18, 0x1, UPT ;  /* 0x000000011200788c */ /* 0x008fe4000bf45270 */
[----:B--2---:R-:W-:-:S03]  /*5f90*/  USHF.R.U32.HI UR5, URZ, UR19, UR4 ;  /* 0x00000013ff057299 */ /* 0x004fc60008011604 */
[----:B------:R-:W-:Y:S01]  /*5fa0*/  UMOV UR4, UR7 ;  /* 0x0000000700047c82 */ /* 0x000fe20008000000 */
[----:B------:R-:W-:Y:S02]  /*5fb0*/  USEL UR8, UR8, UR5, !UP0 ;  /* 0x0000000508087287 */ /* 0x000fe4000c000000 */
[----:B------:R-:W-:Y:S02]  /*5fc0*/  USHF.R.U32.HI UR4, URZ, UR13, UR4 ;  /* 0x0000000dff047299 */ /* 0x000fe40008011604 */
[----:B------:R-:W-:Y:S02]  /*5fd0*/  UIMAD.WIDE.U32 UR6, UR20, UR12, URZ ;  /* 0x0000000c140672a5 */ /* 0x000fe4000f8e00ff */
[----:B------:R-:W-:Y:S02]  /*5fe0*/  USEL UR12, UR9, UR4, !UP2 ;  /* 0x00000004090c7287 */ /* 0x000fe4000d000000 */
[----:B----4-:R-:W-:Y:S01]  /*5ff0*/  UIMAD.WIDE.U32 UR4, UR8, UR16, URZ ;  /* 0x00000010080472a5 */ /* 0x010fe2000f8e00ff */
[----:B------:R-:W-:Y:S01]  /*6000*/  UMOV UR9, UR11 ;  /* 0x0000000b00097c82 */ /* 0x000fe20008000000 */
[----:B------:R-:W-:-:S02]  /*6010*/  UIMAD.WIDE.U32 UR10, UR12, UR16, URZ ;  /* 0x000000100c0a72a5 */ /* 0x000fc4000f8e00ff */
[----:B------:R-:W-:-:S03]  /*6020*/  USHF.R.U32.HI UR9, URZ, UR19, UR9 ;  /* 0x00000013ff097299 */ /* 0x000fc60008011609 */
[----:B------:R-:W-:Y:S01]  /*6030*/  UMOV UR4, UR5 ;  /* 0x0000000500047c82 */ /* 0x000fe20008000000 */
[----:B------:R-:W-:Y:S01]  /*6040*/  UMOV UR6, UR7 ;  /* 0x0000000700067c82 */ /* 0x000fe20008000000 */
[----:B------:R-:W-:Y:S01]  /*6050*/  @UP3 USHF.R.U32.HI UR8, URZ, UR17, UR4 ;  /* 0x00000011ff083299 */ /* 0x000fe20008011604 */
[----:B------:R-:W-:Y:S01]  /*6060*/  UMOV UR5, UR11 ;  /* 0x0000000b00057c82 */ /* 0x000fe20008000000 */
[----:B------:R-:W-:Y:S02]  /*6070*/  USHF.R.U32.HI UR13, URZ, UR13, UR6 ;  /* 0x0000000dff0d7299 */ /* 0x000fe40008011606 */
[----:B------:R-:W-:Y:S02]  /*6080*/  USEL UR4, UR21, UR9, !UP0 ;  /* 0x0000000915047287 */ /* 0x000fe4000c000000 */
[----:B------:R-:W-:Y:S02]  /*6090*/  @UP3 USHF.R.U32.HI UR12, URZ, UR17, UR5 ;  /* 0x00000011ff0c3299 */ /* 0x000fe40008011605 */
[----:B------:R-:W-:-:S02]  /*60a0*/  UIMAD UR6, UR55, UR8, URZ ;  /* 0x00000008370672a4 */ /* 0x000fc4000f8e02ff */
[----:B------:R-:W-:Y:S02]  /*60b0*/  USEL UR5, UR20, UR13, !UP2 ;  /* 0x0000000d14057287 */ /* 0x000fe4000d000000 */
[----:B------:R-:W-:Y:S02]  /*60c0*/  UIMAD UR8, UR55, UR12, URZ ;  /* 0x0000000c370872a4 */ /* 0x000fe4000f8e02ff */
[----:B------:R-:W-:Y:S02]  /*60d0*/  UISETP.GE.AND UP0, UPT, UR4, UR6, UPT ;  /* 0x000000060400728c */ /* 0x000fe4000bf06270 */
[----:B------:R-:W-:Y:S02]  /*60e0*/  UIMAD.WIDE.U32 UR6, UR4, UR16, URZ ;  /* 0x00000010040672a5 */ /* 0x000fe4000f8e00ff */
[----:B------:R-:W-:Y:S02]  /*60f0*/  UISETP.GE.OR UP0, UPT, UR5, UR8, UP0 ;  /* 0x000000080500728c */ /* 0x000fe40008706670 */
[----:B------:R-:W-:-:S02]  /*6100*/  UIMAD.WIDE.U32 UR8, UR5, UR16, URZ ;  /* 0x00000010050872a5 */ /* 0x000fc4000f8e00ff */
[----:B------:R-:W-:Y:S01]  /*6110*/  UIADD3 UR10, UPT, UPT, -UR4, URZ, URZ ;  /* 0x000000ff040a7290 */ /* 0x000fe2000fffe1ff */
[----:B------:R-:W-:Y:S02]  /*6120*/  UMOV UR6, UR7 ;  /* 0x0000000700067c82 */ /* 0x000fe40008000000 */
[----:B------:R-:W-:Y:S02]  /*6130*/  USHF.R.U32.HI UR6, URZ, UR17, UR6 ;  /* 0x00000011ff067299 */ /* 0x000fe40008011606 */
[----:B------:R-:W-:Y:S02]  /*6140*/  UIMAD UR10, UR14, UR10, UR21 ;  /* 0x0000000a0e0a72a4 */ /* 0x000fe4000f8e0215 */
[----:B------:R-:W-:Y:S01]  /*6150*/  USEL UR6, UR4, UR6, !UP3 ;  /* 0x0000000604067287 */ /* 0x000fe2000d800000 */
[----:B------:R-:W-:Y:S01]  /*6160*/  @!UP0 UMOV UR7, UR9 ;  /* 0x0000000900078c82 */ /* 0x000fe20008000000 */
[----:B------:R-:W-:Y:S02]  /*6170*/  UIADD3 UR9, UPT, UPT, -UR5, URZ, URZ ;  /* 0x000000ff05097290 */ /* 0x000fe4000fffe1ff */
[----:B------:R-:W-:-:S02]  /*6180*/  @!UP0 USHF.R.U32.HI UR7, URZ, UR17, UR7 ;  /* 0x00000011ff078299 */ /* 0x000fc40008011607 */
[----:B------:R-:W-:Y:S02]  /*6190*/  UIADD3 UR8, UPT, UPT, -UR6, URZ, URZ ;  /* 0x000000ff06087290 */ /* 0x000fe4000fffe1ff */
[----:B------:R-:W-:Y:S02]  /*61a0*/  @!UP0 USEL UR7, UR5, UR7, !UP3 ;  /* 0x0000000705078287 */ /* 0x000fe4000d800000 */
[----:B------:R-:W-:Y:S02]  /*61b0*/  UIMAD UR8, UR55, UR8, UR4 ;  /* 0x00000008370872a4 */ /* 0x000fe4000f8e0204 */
[----:B------:R-:W-:Y:S02]  /*61c0*/  @!UP0 UIADD3 UR6, UPT, UPT, UR6, -UR7, URZ ;  /* 0x8000000706068290 */ /* 0x000fe4000fffe0ff */
[----:B------:R-:W-:Y:S02]  /*61d0*/  @!UP0 UIMAD UR7, UR8, UR12, UR7 ;  /* 0x0000000c080782a4 */ /* 0x000fe4000f8e0207 */
[----:B------:R-:W-:-:S02]  /*61e0*/  @!UP0 UIMAD UR4, UR55, UR6, UR5 ;  /* 0x00000006370482a4 */ /* 0x000fc4000f8e0205 */
[----:B------:R-:W-:Y:S02]  /*61f0*/  UIMAD UR6, UR18, UR9, UR20 ;  /* 0x00000009120672a4 */ /* 0x000fe4000f8e0214 */
[----:B------:R-:W-:Y:S01]  /*6200*/  UIMAD UR8, UR4, UR14, UR10 ;  /* 0x0000000e040872a4 */ /* 0x000fe2000f8e020a */
[----:B------:R-:W-:Y:S02]  /*6210*/  @!UP0 UMOV UR5, UR7 ;  /* 0x0000000700058c82 */ /* 0x000fe40008000000 */
[----:B------:R-:W-:-:S03]  /*6220*/  UIMAD UR4, UR5, UR18, UR6 ;  /* 0x00000012050472a4 */ /* 0x000fc6000f8e0206 */
[----:B------:R-:W-:-:S03]  /*6230*/  IMAD.U32 R40, RZ, RZ, UR8 ;  /* 0x00000008ff287e24 */ /* 0x000fc6000f8e00ff */
[----:B------:R-:W-:-:S07]  /*6240*/  IMAD.U32 R41, RZ, RZ, UR4 ;  /* 0x00000004ff297e24 */ /* 0x000fce000f8e00ff */
.L_x_37:
[----:B------:R-:W1:Y:S02]  /*6250*/  LDCU UR4, c[0x0][0xc30] ;  /* 0x00018600ff0477ac */ /* 0x000e640008000800 */
[----:B-1----:R-:W-:-:S09]  /*6260*/  UISETP.NE.AND UP0, UPT, UR4, 0x1, UPT ;  /* 0x000000010400788c */ /* 0x002fd2000bf05270 */
[----:B------:R-:W-:Y:S05]  /*6270*/  BRA.U UP0, `(.L_x_38) ;  /* 0x0000000100547547 */ /* 0x000fea000b800000 */
[----:B------:R-:W1:Y:S01]  /*6280*/  LDCU.128 UR8, c[0x0][0xc10] ;  /* 0x00018200ff0877ac */ /* 0x000e620008000c00 */
[----:B------:R-:W-:Y:S02]  /*6290*/  R2UR UR15, R40 ;  /* 0x00000000280f72ca */ /* 0x000fe400000e0000 */
[----:B------:R-:W-:Y:S01]  /*62a0*/  R2UR UR14, R41 ;  /* 0x00000000290e72ca */ /* 0x000fe200000e0000 */
[----:B------:R-:W2:Y:S01]  /*62b0*/  LDCU UR12, c[0x0][0xc0c] ;  /* 0x00018180ff0c77ac */ /* 0x000ea20008000800 */
[----:B------:R-:W3:Y:S11]  /*62c0*/  LDCU UR13, c[0x0][0xc20] ;  /* 0x00018400ff0d77ac */ /* 0x000ef60008000800 */
[----:B-1----:R-:W-:-:S02]  /*62d0*/  UIMAD.WIDE.U32 UR6, UR14, UR8, URZ ;  /* 0x000000080e0672a5 */ /* 0x002fc4000f8e00ff */
[----:B------:R-:W-:Y:S02]  /*62e0*/  UIMAD.WIDE.U32 UR4, UR15, UR11, URZ ;  /* 0x0000000b0f0472a5 */ /* 0x000fe4000f8e00ff */
[----:B--2---:R-:W-:Y:S02]  /*62f0*/  UISETP.NE.AND UP2, UPT, UR12, 0x1, UPT ;  /* 0x000000010c00788c */ /* 0x004fe4000bf45270 */
[----:B------:R-:W-:Y:S01]  /*6300*/  UISETP.NE.AND UP0, UPT, UR10, 0x1, UPT ;  /* 0x000000010a00788c */ /* 0x000fe2000bf05270 */
[----:B------:R-:W-:Y:S02]  /*6310*/  UMOV UR6, UR7 ;  /* 0x0000000700067c82 */ /* 0x000fe40008000000 */
[----:B------:R-:W-:Y:S01]  /*6320*/  UMOV UR4, UR5 ;  /* 0x0000000500047c82 */ /* 0x000fe20008000000 */
[----:B------:R-:W-:Y:S02]  /*6330*/  USHF.R.U32.HI UR6, URZ, UR9, UR6 ;  /* 0x00000009ff067299 */ /* 0x000fe40008011606 */
[----:B---3--:R-:W-:-:S02]  /*6340*/  USHF.R.U32.HI UR4, URZ, UR13, UR4 ;  /* 0x0000000dff047299 */ /* 0x008fc40008011604 */
[----:B------:R-:W-:Y:S02]  /*6350*/  USEL UR5, UR14, UR6, !UP2 ;  /* 0x000000060e057287 */ /* 0x000fe4000d000000 */
[----:B------:R-:W-:-:S04]  /*6360*/  USEL UR4, UR15, UR4, !UP0 ;  /* 0x000000040f047287 */ /* 0x000fc8000c000000 */
[----:B------:R-:W-:Y:S02]  /*6370*/  UIADD3 UR6, UPT, UPT, UR5, -UR4, URZ ;  /* 0x8000000405067290 */ /* 0x000fe4000fffe0ff */
[----:B------:R-:W-:Y:S02]  /*6380*/  UIADD3 UR4, UPT, UPT, -UR5, UR4, URZ ;  /* 0x0000000405047290 */ /* 0x000fe4000fffe1ff */
[----:B------:R-:W-:Y:S02]  /*6390*/  UIMAD UR15, UR6, UR10, UR15 ;  /* 0x0000000a060f72a4 */ /* 0x000fe4000f8e020f */
[----:B------:R-:W-:-:S04]  /*63a0*/  UIMAD UR14, UR4, UR12, UR14 ;  /* 0x0000000c040e72a4 */ /* 0x000fc8000f8e020e */
[----:B------:R-:W-:Y:S02]  /*63b0*/  IMAD.U32 R40, RZ, RZ, UR15 ;  /* 0x0000000fff287e24 */ /* 0x000fe4000f8e00ff */
[----:B------:R-:W-:-:S07]  /*63c0*/  IMAD.U32 R41, RZ, RZ, UR14 ;  /* 0x0000000eff297e24 */ /* 0x000fce000f8e00ff */
.L_x_38:
[----:B------:R-:W-:Y:S01]  /*63d0*/  R2UR UR7, R57 ;  /* 0x00000000390772ca */ /* 0x000fe200000e0000 */
[----:B------:R-:W-:Y:S01]  /*63e0*/  UMOV UR39, UR77 ;  /* 0x0000004d00277c82 */ /* 0x000fe20008000000 */
[----:B------:R-:W-:Y:S02]  /*63f0*/  R2UR UR6, R41 ;  /* 0x00000000290672ca */ /* 0x000fe400000e0000 */
[----:B------:R-:W-:Y:S02]  /*6400*/  R2UR UR5, R56 ;  /* 0x00000000380572ca */ /* 0x000fe400000e0000 */
[----:B------:R-:W-:Y:S02]  /*6410*/  R2UR UR4, R40 ;  /* 0x00000000280472ca */ /* 0x000fe400000e0000 */
[----:B------:R-:W-:Y:S02]  /*6420*/  PLOP3.LUT P1, PT, PT, PT, PT, 0x80, 0x8 ;  /* 0x000000000008781c */ /* 0x000fe40003f2f070 */
[----:B------:R-:W-:-:S05]  /*6430*/  LOP3.LUT R2, R2, 0x1, RZ, 0x3c, !PT ;  /* 0x0000000102027812 */ /* 0x000fca00078e3cff */
[----:B------:R-:W-:-:S04]  /*6440*/  UIADD3 UR50, UPT, UPT, UR6, UR7, URZ ;  /* 0x0000000706327290 */ /* 0x000fc8000fffe0ff */
[----:B------:R-:W-:Y:S01]  /*6450*/  UIADD3 UR23, UPT, UPT, UR4, UR5, URZ ;  /* 0x0000000504177290 */ /* 0x000fe2000fffe0ff */
[----:B------:R-:W-:Y:S11]  /*6460*/  BRA.U UP1, `(.L_x_39) ;  /* 0xffffffb101bc7547 */ /* 0x000ff6000b83ffff */
[----:B------:R-:W-:Y:S01]  /*6470*/  UIADD3 UR31, UPT, UPT, UR31, 0x30, URZ ;  /* 0x000000301f1f7890 */ /* 0x000fe2000fffe0ff */
[----:B------:R-:W-:-:S03]  /*6480*/  SHF.L.U32 R5, R3, 0x1f, RZ ;  /* 0x0000001f03057819 */ /* 0x000fc600000006ff */
[----:B------:R-:W-:-:S09]  /*6490*/  ULEA UR4, UR47, UR31, 0x3 ;  /* 0x0000001f2f047291 */ /* 0x000fd2000f8e18ff */
[----:B------:R-:W1:Y:S02]  /*64a0*/  SYNCS.PHASECHK.TRANS64.TRYWAIT P0, [UR4], R5 ;  /* 0x00000005ff0075a7 */ /* 0x000e640008001104 */
[----:B-1----:R-:W-:Y:S05]  /*64b0*/  @!P0 BRA `(.L_x_40) ;  /* 0x0000005400648947 */ /* 0x002fea0003800000 */
.L_x_121:
[----:B------:R-:W-:-:S04]  /*64c0*/  UIADD3 UR4, UPT, UPT, UR47, 0x1, URZ ;  /* 0x000000012f047890 */ /* 0x000fc8000fffe0ff */
[----:B------:R-:W-:-:S04]  /*64d0*/  UISETP.NE.AND UP0, UPT, UR4, 0x6, UPT ;  /* 0x000000060400788c */ /* 0x000fc8000bf05270 */
[----:B------:R-:W-:Y:S02]  /*64e0*/  USEL UR6, URZ, 0x1, UP0 ;  /* 0x00000001ff067887 */ /* 0x000fe40008000000 */
[----:B------:R-:W-:-:S04]  /*64f0*/  USEL UR4, UR4, URZ, UP0 ;  /* 0x000000ff04047287 */ /* 0x000fc80008000000 */
[----:B------:R-:W-:Y:S01]  /*6500*/  ULEA UR5, UR4, UR31, 0x3 ;  /* 0x0000001f04057291 */ /* 0x000fe2000f8e18ff */
[----:B------:R-:W-:-:S04]  /*6510*/  LOP3.LUT R2, R3, UR6, RZ, 0x3c, !PT ;  /* 0x0000000603027c12 */ /* 0x000fc8000f8e3cff */
[----:B------:R-:W-:-:S04]  /*6520*/  SHF.L.U32 R3, R2, 0x1f, RZ ;  /* 0x0000001f02037819 */ /* 0x000fc800000006ff */
[----:B------:R-:W2:Y:S02]  /*6530*/  SYNCS.PHASECHK.TRANS64.TRYWAIT P0, [UR5], R3 ;  /* 0x00000003ff0075a7 */ /* 0x000ea40008001105 */
[----:B--2---:R-:W-:Y:S05]  /*6540*/  @!P0 BRA `(.L_x_41) ;  /* 0x0000005400588947 */ /* 0x004fea0003800000 */
.L_x_123:
[----:B------:R-:W-:-:S04]  /*6550*/  UIADD3 UR4, UPT, UPT, UR4, 0x1, URZ ;  /* 0x0000000104047890 */ /* 0x000fc8000fffe0ff */
[----:B------:R-:W-:-:S04]  /*6560*/  UISETP.NE.AND UP0, UPT, UR4, 0x6, UPT ;  /* 0x000000060400788c */ /* 0x000fc8000bf05270 */
[----:B------:R-:W-:Y:S02]  /*6570*/  USEL UR6, URZ, 0x1, UP0 ;  /* 0x00000001ff067887 */ /* 0x000fe40008000000 */
[----:B------:R-:W-:-:S04]  /*6580*/  USEL UR4, UR4, URZ, UP0 ;  /* 0x000000ff04047287 */ /* 0x000fc80008000000 */
[----:B------:R-:W-:Y:S01]  /*6590*/  ULEA UR5, UR4, UR31, 0x3 ;  /* 0x0000001f04057291 */ /* 0x000fe2000f8e18ff */
[----:B------:R-:W-:-:S04]  /*65a0*/  LOP3.LUT R2, R2, UR6, RZ, 0x3c, !PT ;  /* 0x0000000602027c12 */ /* 0x000fc8000f8e3cff */
[----:B-1----:R-:W-:-:S04]  /*65b0*/  SHF.L.U32 R3, R2, 0x1f, RZ ;  /* 0x0000001f02037819 */ /* 0x002fc800000006ff */
[----:B------:R-:W1:Y:S02]  /*65c0*/  SYNCS.PHASECHK.TRANS64.TRYWAIT P0, [UR5], R3 ;  /* 0x00000003ff0075a7 */ /* 0x000e640008001105 */
[----:B-1----:R-:W-:Y:S05]  /*65d0*/  @!P0 BRA `(.L_x_42) ;  /* 0x00000054004c8947 */ /* 0x002fea0003800000 */
.L_x_125:
        /* <DEDUP_REMOVED lines=9> */
.L_x_127:
        /* <DEDUP_REMOVED lines=9> */
.L_x_129:
[----:B------:R-:W-:-:S04]  /*6700*/  UIADD3 UR4, UPT, UPT, UR4, 0x1, URZ ;  /* 0x0000000104047890 */ /* 0x000fc8000fffe0ff */
[----:B------:R-:W-:-:S04]  /*6710*/  UISETP.NE.AND UP0, UPT, UR4, 0x6, UPT ;  /* 0x000000060400788c */ /* 0x000fc8000bf05270 */
[----:B------:R-:W-:Y:S02]  /*6720*/  USEL UR5, URZ, 0x1, UP0 ;  /* 0x00000001ff057887 */ /* 0x000fe40008000000 */
[----:B------:R-:W-:-:S04]  /*6730*/  USEL UR4, UR4, URZ, UP0 ;  /* 0x000000ff04047287 */ /* 0x000fc80008000000 */
[----:B------:R-:W-:Y:S01]  /*6740*/  ULEA UR4, UR4, UR31, 0x3 ;  /* 0x0000001f04047291 */ /* 0x000fe2000f8e18ff */
[----:B-1----:R-:W-:-:S04]  /*6750*/  LOP3.LUT R3, R2, UR5, RZ, 0x3c, !PT ;  /* 0x0000000502037c12 */ /* 0x002fc8000f8e3cff */
[----:B------:R-:W-:Y:S01]  /*6760*/  SHF.L.U32 R3, R3, 0x1f, RZ ;  /* 0x0000001f03037819 */ /* 0x000fe200000006ff */
[----:B------:R-:W-:-:S07]  /*6770*/  IMAD.U32 R0, RZ, RZ, UR4 ;  /* 0x00000004ff007e24 */ /* 0x000fce000f8e00ff */
.L_x_45:
[----:B-1----:R1:W2:Y:S02]  /*6780*/  SYNCS.PHASECHK.TRANS64.TRYWAIT P0, [R0+URZ], R3 ;  /* 0x00000003000075a7 */ /* 0x0022a400080011ff */
[----:B--2---:R-:W-:Y:S05]  /*6790*/  @!P0 NANOSLEEP.SYNCS 0x989680 ;  /* 0x009896800000895d */ /* 0x004fea0003900000 */
[----:B------:R-:W2:Y:S02]  /*67a0*/  @!P0 SYNCS.PHASECHK.TRANS64 P0, [R0+URZ], R3 ;  /* 0x00000003000085a7 */ /* 0x000ea400080010ff */
[----:B--2---:R-:W-:Y:S05]  /*67b0*/  @P0 EXIT ;  /* 0x000000000000094d */ /* 0x004fea0003800000 */
[----:B------:R-:W-:Y:S05]  /*67c0*/  BRA `(.L_x_45) ;  /* 0xfffffffc00ec7947 */ /* 0x000fea000383ffff */
.L_x_21:
[----:B------:R-:W2:Y:S02]  /*67d0*/  S2UR UR4, SR_CgaCtaId ;  /* 0x00000000000479c3 */ /* 0x000ea40000008800 */
[----:B--2---:R-:W-:-:S04]  /*67e0*/  UISETP.NE.AND UP0, UPT, UR4, URZ, UPT ;  /* 0x000000ff0400728c */ /* 0x004fc8000bf05270 */
[----:B------:R-:W-:-:S09]  /*67f0*/  UISETP.NE.OR UP0, UPT, UR18, 0x1, UP0 ;  /* 0x000000011200788c */ /* 0x000fd20008705670 */
[----:B------:R-:W-:Y:S05]  /*6800*/  BRA.U UP0, `(.L_x_46) ;  /* 0x0000000100b47547 */ /* 0x000fea000b800000 */
[----:B------:R-:W2:Y:S01]  /*6810*/  S2UR UR5, SR_CgaCtaId ;  /* 0x00000000000579c3 */ /* 0x000ea20000008800 */
[----:B------:R-:W-:Y:S01]  /*6820*/  UMOV UR4, 0x400 ;  /* 0x0000040000047882 */ /* 0x000fe20000000000 */
[----:B------:R-:W-:Y:S01]  /*6830*/  HFMA2 R3, -RZ, RZ, 0, 5.9604644775390625e-08 ;  /* 0x00000001ff037431 */ /* 0x000fe200000001ff */
[----:B------:R-:W-:Y:S01]  /*6840*/  ISETP.GE.U32.AND P0, PT, R0, 0x2, PT ;  /* 0x000000020000780c */ /* 0x000fe20003f06070 */
[----:B------:R-:W-:Y:S01]  /*6850*/  IMAD.MOV.U32 R8, RZ, RZ, RZ ;  /* 0x000000ffff087224 */ /* 0x000fe200078e00ff */
[----:B--2---:R-:W-:-:S04]  /*6860*/  ULEA UR4, UR5, UR4, 0x18 ;  /* 0x0000000405047291 */ /* 0x004fc8000f8ec0ff */
[----:B------:R-:W-:Y:S02]  /*6870*/  UIADD3 UR5, UPT, UPT, UR4, 0xa8, URZ ;  /* 0x000000a804057890 */ /* 0x000fe4000fffe0ff */
[----:B------:R-:W-:Y:S02]  /*6880*/  UIADD3 UR8, UPT, UPT, UR4, 0xa0, URZ ;  /* 0x000000a004087890 */ /* 0x000fe4000fffe0ff */
[----:B------:R-:W-:-:S12]  /*6890*/  UPRMT UR5, URZ, 0x654, UR5 ;  /* 0x00000654ff057896 */ /* 0x000fd80008000005 */
.L_x_49:
[----:B------:R-:W-:Y:S01]  /*68a0*/  SHF.L.U32 R7, R3, 0x1f, RZ ;  /* 0x0000001f03077819 */ /* 0x000fe200000006ff */
[----:B------:R-:W-:Y:S02]  /*68b0*/  IMAD.U32 R9, RZ, RZ, UR8 ;  /* 0x00000008ff097e24 */ /* 0x000fe4000f8e00ff */
[----:B------:R-:W-:Y:S01]  /*68c0*/  @!P0 IMAD.MOV.U32 R5, RZ, RZ, 0x10 ;  /* 0x00000010ff058424 */ /* 0x000fe200078e00ff */
[----:B------:R-:W2:Y:S02]  /*68d0*/  SYNCS.PHASECHK.TRANS64.TRYWAIT P1, [UR4+0xa8], R7 ;  /* 0x0000a807ff0075a7 */ /* 0x000ea40008021104 */
[----:B------:R-:W-:-:S04]  /*68e0*/  PRMT R9, R0, 0x654, R9 ;  /* 0x0000065400097816 */ /* 0x000fc80000000009 */
[----:B------:R-:W-:Y:S01]  /*68f0*/  SEL R2, R9, R2, !P0 ;  /* 0x0000000209027207 */ /* 0x000fe20004000000 */
[----:B--2---:R-:W-:Y:S06]  /*6900*/  @!P1 BRA `(.L_x_47) ;  /* 0x0000005000c89947 */ /* 0x004fec0003800000 */
.L_x_131:
[----:B------:R-:W-:Y:S01]  /*6910*/  UIADD3 UR6, UPT, UPT, UR4, 0xe0, URZ ;  /* 0x000000e004067890 */ /* 0x000fe2000fffe0ff */
[----:B------:R3:W-:Y:S01]  /*6920*/  @!P0 SYNCS.ARRIVE.TRANS64.RED RZ, [R2+URZ], R5 ;  /* 0x0000000502ff89a7 */ /* 0x0007e200080004ff */
[----:B------:R-:W-:Y:S01]  /*6930*/  UIADD3 UR7, UPT, UPT, UR4, 0xa0, URZ ;  /* 0x000000a004077890 */ /* 0x000fe2000fffe0ff */
[----:B------:R-:W-:-:S08]  /*6940*/  LOP3.LUT R3, R3, 0x1, RZ, 0x3c, !PT ;  /* 0x0000000103037812 */ /* 0x000fd000078e3cff */
[----:B------:R-:W-:Y:S06]  /*6950*/  UGETNEXTWORKID.BROADCAST [UR6], [UR7] ;  /* 0x00000000060073ca */ /* 0x000fec0008000100 */
[----:B---3--:R-:W-:-:S04]  /*6960*/  SHF.L.U32 R5, R8, 0x1f, RZ ;  /* 0x0000001f08057819 */ /* 0x008fc800000006ff */
[----:B------:R-:W3:Y:S02]  /*6970*/  SYNCS.PHASECHK.TRANS64.TRYWAIT P1, [UR4+0xa0], R5 ;  /* 0x0000a005ff0075a7 */ /* 0x000ee40008021104 */
[----:B---3--:R-:W-:Y:S05]  /*6980*/  @!P1 BRA `(.L_x_48) ;  /* 0x0000005000c09947 */ /* 0x008fea0003800000 */
.L_x_133:
[----:B--2---:R-:W2:Y:S01]  /*6990*/  LDS.128 R4, [UR4+0xe0] ;  /* 0x0000e004ff047984 */ /* 0x004ea20008000c00 */
[----:B------:R-:W-:Y:S01]  /*69a0*/  LOP3.LUT R8, R8, 0x1, RZ, 0x3c, !PT ;  /* 0x0000000108087812 */ /* 0x000fe200078e3cff */
[----:B------:R-:W-:Y:S01]  /*69b0*/  @!PT LDS RZ, [RZ] ;  /* 0x00000000fffff984 */ /* 0x000fe20000000800 */
[----:B------:R-:W-:Y:S01]  /*69c0*/  @!PT LDS RZ, [RZ] ;  /* 0x00000000fffff984 */ /* 0x000fe20000000800 */
[----:B------:R-:W-:Y:S01]  /*69d0*/  @!PT LDS RZ, [RZ] ;  /* 0x00000000fffff984 */ /* 0x000fe20000000800 */
[----:B------:R-:W-:Y:S01]  /*69e0*/  @!PT LDS RZ, [RZ] ;  /* 0x00000000fffff984 */ /* 0x000fe20000000800 */
[----:B------:R3:W-:Y:S06]  /*69f0*/  MEMBAR.ALL.CTA ;  /* 0x0000000000007992 */ /* 0x0007ec0000008000 */
[----:B---3--:R-:W3:Y:S02]  /*6a00*/  FENCE.VIEW.ASYNC.S ;  /* 0x00000000000073c6 */ /* 0x008ee40000000000 */
[----:B---3--:R-:W-:Y:S01]  /*6a10*/  SYNCS.ARRIVE.TRANS64.RED.A1T0 RZ, [UR5], RZ ;  /* 0x000000ffffff79a7 */ /* 0x008fe20008100405 */
[----:B--2---:R-:W-:-:S13]  /*6a20*/  LOP3.LUT P1, RZ, R6, 0x1, RZ, 0xc0, !PT ;  /* 0x0000000106ff7812 */ /* 0x004fda000782c0ff */
[----:B------:R-:W-:Y:S05]  /*6a30*/  @P1 BRA `(.L_x_49) ;  /* 0xfffffffc00981947 */ /* 0x000fea000383ffff */
[----:B------:R-:W-:-:S04]  /*6a40*/  SHF.L.U32 R0, R3, 0x1f, RZ ;  /* 0x0000001f03007819 */ /* 0x000fc800000006ff */
[----:B------:R-:W2:Y:S02]  /*6a50*/  SYNCS.PHASECHK.TRANS64 P0, [UR4+0xa8], R0 ;  /* 0x0000a800ff0075a7 */ /* 0x000ea40008001004 */
[----:B-12---:R-:W-:Y:S05]  /*6a60*/  @P0 EXIT ;  /* 0x000000000000094d */ /* 0x006fea0003800000 */
[----:B------:R-:W-:-:S07]  /*6a70*/  MOV R0, UR4 ;  /* 0x0000000400007c02 */ /* 0x000fce0008000f00 */
.L_x_50:
[----:B-1----:R-:W-:-:S04]  /*6a80*/  SHF.L.U32 R5, R3, 0x1f, RZ ;  /* 0x0000001f03057819 */ /* 0x002fc800000006ff */
[----:B------:R1:W2:Y:S03]  /*6a90*/  SYNCS.PHASECHK.TRANS64.TRYWAIT P0, [R0+URZ+0xa8], R5 ;  /* 0x0000a805000075a7 */ /* 0x0002a600080011ff */
[----:B--2---:R-:W-:Y:S05]  /*6aa0*/  @!P0 NANOSLEEP.SYNCS 0x989680 ;  /* 0x009896800000895d */ /* 0x004fea0003900000 */
[----:B------:R-:W2:Y:S02]  /*6ab0*/  @!P0 SYNCS.PHASECHK.TRANS64 P0, [R0+URZ+0xa8], R5 ;  /* 0x0000a805000085a7 */ /* 0x000ea400080010ff */
[----:B--2---:R-:W-:Y:S05]  /*6ac0*/  @P0 EXIT ;  /* 0x000000000000094d */ /* 0x004fea0003800000 */
[----:B------:R-:W-:Y:S05]  /*6ad0*/  BRA `(.L_x_50) ;  /* 0xfffffffc00e87947 */ /* 0x000fea000383ffff */
.L_x_46:
[----:B------:R-:W-:Y:S05]  /*6ae0*/  BRA.U UP4, `(.L_x_51) ;  /* 0x0000001104107547 */ /* 0x000fea000b800000 */
[----:B------:R-:W2:Y:S01]  /*6af0*/  S2UR UR7, SR_CgaCtaId ;  /* 0x00000000000779c3 */ /* 0x000ea20000008800 */
[----:B------:R-:W-:Y:S01]  /*6b00*/  UMOV UR4, 0x40 ;  /* 0x0000004000047882 */ /* 0x000fe20000000000 */
[----:B------:R-:W-:Y:S01]  /*6b10*/  NOP ;  /* 0x0000000000007918 */ /* 0x000fe20000000000 */
[----:B------:R-:W-:Y:S01]  /*6b20*/  UMOV UR6, 0x400 ;  /* 0x0000040000067882 */ /* 0x000fe20000000000 */
[----:B--2---:R-:W-:Y:S02]  /*6b30*/  ULEA UR5, UR7, UR4, 0x18 ;  /* 0x0000000407057291 */ /* 0x004fe4000f8ec0ff */
[----:B------:R-:W-:-:S07]  /*6b40*/  ULEA UR6, UR7, UR6, 0x18 ;  /* 0x0000000607067291 */ /* 0x000fce000f8ec0ff */
[----:B------:R-:W2:Y:S02]  /*6b50*/  LDS.U8 R0, [UR5+0x1c] ;  /* 0x00001c05ff007984 */ /* 0x000ea40008000000 */
[----:B--2---:R-:W-:-:S13]  /*6b60*/  ISETP.NE.AND P0, PT, R0, RZ, PT ;  /* 0x000000ff0000720c */ /* 0x004fda0003f05270 */
[----:B------:R-:W-:Y:S05]  /*6b70*/  @P0 BRA `(.L_x_52) ;  /* 0x0000000000580947 */ /* 0x000fea0003800000 */
[----:B------:R-:W-:-:S13]  /*6b80*/  ELECT P0, URZ, PT ;  /* 0x0000000000ff782f */ /* 0x000fda0003800000 */
[----:B------:R-:W-:Y:S05]  /*6b90*/  @!P0 BRA `(.L_x_53) ;  /* 0x0000000000608947 */ /* 0x000fea0003800000 */
[----:B------:R-:W-:Y:S01]  /*6ba0*/  UMOV UR4, 0x10 ;  /* 0x0000001000047882 */ /* 0x000fe20000000000 */
[----:B------:R-:W-:Y:S01]  /*6bb0*/  HFMA2 R0, -RZ, RZ, 0, 5.9604644775390625e-08 ;  /* 0x00000001ff007431 */ /* 0x000fe200000001ff */
[----:B------:R-:W-:-:S03]  /*6bc0*/  MOV R3, 0xffff ;  /* 0x0000ffff00037802 */ /* 0x000fc60000000f00 */
[----:B------:R-:W-:Y:S04]  /*6bd0*/  DEPBAR.LE SB2, 0x36 ;  /* 0x0000ad800000791a */ /* 0x000fe80000000000 */
[----:B------:R-:W2:Y:S02]  /*6be0*/  UTCATOMSWS.FIND_AND_SET.ALIGN UP0, UR4, UR4 ;  /* 0x00000004000475e3 */ /* 0x000ea40008000800 */
[----:B--2---:R-:W-:Y:S01]  /*6bf0*/  MOV R4, UR4 ;  /* 0x0000000400047c02 */ /* 0x004fe20008000f00 */
[----:B------:R-:W-:Y:S06]  /*6c00*/  BRA.U UP0, `(.L_x_54) ;  /* 0x0000000100187547 */ /* 0x000fec000b800000 */
.L_x_55:
[----:B------:R-:W-:Y:S05]  /*6c10*/  NANOSLEEP 0x64 ;  /* 0x000000640000795d */ /* 0x000fea0003800000 */
[----:B------:R-:W-:-:S05]  /*6c20*/  UMOV UR4, 0x10 ;  /* 0x0000001000047882 */ /* 0x000fca0000000000 */
[----:B------:R-:W-:Y:S04]  /*6c30*/  DEPBAR.LE SB2, 0x36 ;  /* 0x0000ad800000791a */ /* 0x000fe80000000000 */
[----:B------:R-:W2:Y:S02]  /*6c40*/  UTCATOMSWS.FIND_AND_SET.ALIGN UP0, UR4, UR4 ;  /* 0x00000004000475e3 */ /* 0x000ea40008000800 */
[----:B--2---:R-:W-:Y:S01]  /*6c50*/  MOV R4, UR4 ;  /* 0x0000000400047c02 */ /* 0x004fe20008000f00 */
[----:B------:R-:W-:Y:S05]  /*6c60*/  BRA.U !UP0, `(.L_x_55) ;  /* 0xfffffffd08e87547 */ /* 0x000fea000b83ffff */
.L_x_54:
[-C--:B------:R-:W-:Y:S02]  /*6c70*/  SHF.L.U32 R3, R3, R4.reuse, RZ ;  /* 0x0000000403037219 */ /* 0x080fe400000006ff */
[----:B------:R-:W-:Y:S01]  /*6c80*/  SHF.L.U32 R0, R0, R4, RZ ;  /* 0x0000000400007219 */ /* 0x000fe200000006ff */
[----:B------:R-:W-:Y:S02]  /*6c90*/  IMAD.SHL.U32 R4, R4, 0x20, RZ ;  /* 0x0000002004047824 */ /* 0x000fe400078e00ff */
[----:B------:R2:W-:Y:S04]  /*6ca0*/  ATOMS.OR RZ, [UR5+0x14], R3 ;  /* 0x00001403ffff798c */ /* 0x0005e8000b000005 */
[----:B------:R2:W-:Y:S04]  /*6cb0*/  ATOMS.OR RZ, [UR5+0x18], R0 ;  /* 0x00001800ffff798c */ /* 0x0005e8000b000005 */
[----:B------:R2:W-:Y:S01]  /*6cc0*/  STS [UR6+0xf0], R4 ;  /* 0x0000f004ff007988 */ /* 0x0005e20008000806 */
[----:B------:R-:W-:Y:S05]  /*6cd0*/  BRA `(.L_x_53) ;  /* 0x0000000000107947 */ /* 0x000fea0003800000 */
.L_x_52:
[----:B------:R-:W-:Y:S02]  /*6ce0*/  MOV R0, 0xffffffff ;  /* 0xffffffff00007802 */ /* 0x000fe40000000f00 */
[----:B------:R-:W-:-:S03]  /*6cf0*/  MOV R4, 0x6d20 ;  /* 0x00006d2000047802 */ /* 0x000fc60000000f00 */
[----:B------:R2:W-:Y:S04]  /*6d00*/  STS [UR6+0xf0], R0 ;  /* 0x0000f000ff007988 */ /* 0x0005e80008000806 */
[----:B-12--5:R-:W-:Y:S05]  /*6d10*/  CALL.REL.NOINC `($__internal_1_$__cuda_sm10x_tcgen05_guardrail_trap_phase_invalid_during_alloc) ;  /* 0x00000054005c7944 */ /* 0x026fea0003c00000 */
.L_x_53:
[----:B------:R-:W-:Y:S05]  /*6d20*/  WARPSYNC.ALL ;  /* 0x0000000000007948 */ /* 0x000fea0003800000 */
[----:B------:R-:W3:Y:S01]  /*6d30*/  S2UR UR4, SR_CgaCtaId ;  /* 0x00000000000479c3 */ /* 0x000ee20000008800 */
[----:B------:R-:W-:Y:S01]  /*6d40*/  UMOV UR23, 0x400 ;  /* 0x0000040000177882 */ /* 0x000fe20000000000 */
[----:B------:R-:W-:-:S06]  /*6d50*/  NOP ;  /* 0x0000000000007918 */ /* 0x000fcc0000000000 */
[----:B------:R-:W-:Y:S06]  /*6d60*/  BAR.ARV 0x6, 0xa0 ;  /* 0x0182800000007b1d */ /* 0x000fec0000002000 */
[----:B------:R-:W4:Y:S01]  /*6d70*/  LDCU.64 UR6, c[0x0][0x388] ;  /* 0x00007100ff0677ac */ /* 0x000f220008000a00 */
[----:B------:R-:W-:Y:S01]  /*6d80*/  LOP3.LUT R2, R2, 0xffff, RZ, 0xc0, !PT ;  /* 0x0000ffff02027812 */ /* 0x000fe200078ec0ff */
[----:B------:R-:W-:Y:S01]  /*6d90*/  IMAD.MOV.U32 R9, RZ, RZ, 0x1 ;  /* 0x00000001ff097424 */ /* 0x000fe200078e00ff */
[----:B------:R-:W1:Y:S02]  /*6da0*/  LDCU.64 UR8, c[0x0][0x390] ;  /* 0x00007200ff0877ac */ /* 0x000e640008000a00 */
[----:B------:R-:W-:Y:S01]  /*6db0*/  R2UR UR24, R2 ;  /* 0x00000000021872ca */ /* 0x000fe200000e0000 */
[----:B------:R-:W-:-:S02]  /*6dc0*/  IMAD.MOV.U32 R8, RZ, RZ, RZ ;  /* 0x000000ffff087224 */ /* 0x000fc400078e00ff */
[----:B--2---:R-:W-:Y:S01]  /*6dd0*/  IMAD.MOV.U32 R3, RZ, RZ, RZ ;  /* 0x000000ffff037224 */ /* 0x004fe200078e00ff */
[----:B------:R-:W-:Y:S01]  /*6de0*/  UMOV UR27, URZ ;  /* 0x000000ff001b7c82 */ /* 0x000fe20008000000 */
[----:B---3--:R-:W-:Y:S01]  /*6df0*/  ULEA UR23, UR4, UR23, 0x18 ;  /* 0x0000001704177291 */ /* 0x008fe2000f8ec0ff */
[----:B------:R-:W-:Y:S01]  /*6e00*/  UMOV UR22, URZ ;  /* 0x000000ff00167c82 */ /* 0x000fe20008000000 */
[----:B------:R-:W-:Y:S02]  /*6e10*/  UMOV UR44, 0x0 ;  /* 0x00000000002c7882 */ /* 0x000fe40000000000 */
[----:B------:R-:W-:Y:S01]  /*6e20*/  UIADD3 UR29, UPT, UPT, UR23, 0xa8, URZ ;  /* 0x000000a8171d7890 */ /* 0x000fe2000fffe0ff */
[----:B------:R-:W-:Y:S01]  /*6e30*/  UMOV UR45, 0x4100910 ;  /* 0x04100910002d7882 */ /* 0x000fe20000000000 */
[----:B------:R-:W-:Y:S01]  /*6e40*/  UMOV UR42, 0x0 ;  /* 0x00000000002a7882 */ /* 0x000fe20000000000 */
[----:B----4-:R-:W-:Y:S02]  /*6e50*/  UIADD3 UR4, UPT, UPT, UR6, 0x3f, URZ ;  /* 0x0000003f06047890 */ /* 0x010fe4000fffe0ff */
[----:B------:R-:W2:Y:S01]  /*6e60*/  LDS R0, [UR23+0xf0] ;  /* 0x0000f017ff007984 */ /* 0x000ea20008000800 */
[----:B------:R-:W-:-:S02]  /*6e70*/  UIADD3 UR6, UPT, UPT, UR23, 0x6800, URZ ;  /* 0x0000680017067890 */ /* 0x000fc4000fffe0ff */
[----:B------:R-:W-:Y:S02]  /*6e80*/  USHF.R.S32.HI UR5, URZ, 0x1f, UR4 ;  /* 0x0000001fff057899 */ /* 0x000fe40008011404 */
[----:B------:R-:W-:Y:S02]  /*6e90*/  USHF.R.U32.HI UR6, URZ, 0x4, UR6 ;  /* 0x00000004ff067899 */ /* 0x000fe40008011606 */
[----:B------:R-:W-:Y:S02]  /*6ea0*/  ULEA.HI UR4, UR5, UR4, URZ, 0x6 ;  /* 0x0000000405047291 */ /* 0x000fe4000f8f30ff */
[----:B------:R-:W-:Y:S02]  /*6eb0*/  UIADD3 UR5, UPT, UPT, UR23, 0x1e800, URZ ;  /* 0x0001e80017057890 */ /* 0x000fe4000fffe0ff */
[----:B------:R-:W-:Y:S02]  /*6ec0*/  USHF.R.S32.HI UR4, URZ, 0x6, UR4 ;  /* 0x00000006ff047899 */ /* 0x000fe40008011404 */
[----:B------:R-:W-:-:S02]  /*6ed0*/  USHF.R.U32.HI UR5, URZ, 0x4, UR5 ;  /* 0x00000004ff057899 */ /* 0x000fc40008011605 */
[----:B------:R-:W-:Y:S02]  /*6ee0*/  UIMAD UR4, UR4, UR7, URZ ;  /* 0x00000007040472a4 */ /* 0x000fe4000f8e02ff */
[----:B------:R-:W-:Y:S02]  /*6ef0*/  ULOP3.LUT UR6, UR6, 0x3fff, URZ, 0xc0, !UPT ;  /* 0x00003fff06067892 */ /* 0x000fe4000f8ec0ff */
[----:B-1----:R-:W-:Y:S02]  /*6f00*/  UIMAD UR4, UR4, UR8, URZ ;  /* 0x00000008040472a4 */ /* 0x002fe4000f8e02ff */
[----:B------:R-:W-:Y:S02]  /*6f10*/  ULOP3.LUT UR5, UR5, 0x3fff, URZ, 0xc0, !UPT ;  /* 0x00003fff05057892 */ /* 0x000fe4000f8ec0ff */
[----:B------:R-:W-:Y:S01]  /*6f20*/  UIMAD UR4, UR4, UR9, URZ ;  /* 0x00000009040472a4 */ /* 0x000fe2000f8e02ff */
[----:B------:R-:W-:Y:S01]  /*6f30*/  UMOV UR43, 0x4100910 ;  /* 0x04100910002b7882 */ /* 0x000fe20000000000 */
[----:B------:R-:W-:Y:S01]  /*6f40*/  UMOV UR40, 0x0 ;  /* 0x0000000000287882 */ /* 0x000fe20000000000 */
[----:B------:R-:W-:Y:S01]  /*6f50*/  UMOV UR41, 0x4100910 ;  /* 0x0410091000297882 */ /* 0x000fe20000000000 */
[----:B------:R-:W-:Y:S01]  /*6f60*/  UMOV UR38, 0x0 ;  /* 0x0000000000267882 */ /* 0x000fe20000000000 */
[----:B------:R-:W-:Y:S01]  /*6f70*/  UMOV UR39, 0x4100910 ;  /* 0x0410091000277882 */ /* 0x000fe20000000000 */
[----:B------:R-:W-:Y:S01]  /*6f80*/  UMOV UR36, 0x0 ;  /* 0x0000000000247882 */ /* 0x000fe20000000000 */
[----:B------:R-:W-:Y:S01]  /*6f90*/  UMOV UR37, 0x4100910 ;  /* 0x0410091000257882 */ /* 0x000fe20000000000 */
[----:B------:R-:W-:-:S02]  /*6fa0*/  UPRMT UR29, URZ, 0x654, UR29 ;  /* 0x00000654ff1d7896 */ /* 0x000fc4000800001d */
[----:B------:R-:W-:Y:S02]  /*6fb0*/  ULOP3.LUT UR25, UR6, 0x10000, URZ, 0xfc, !UPT ;  /* 0x0001000006197892 */ /* 0x000fe4000f8efcff */
[----:B------:R-:W-:Y:S02]  /*6fc0*/  ULOP3.LUT UR26, UR5, 0x10000, URZ, 0xfc, !UPT ;  /* 0x00010000051a7892 */ /* 0x000fe4000f8efcff */
[----:B------:R-:W-:Y:S01]  /*6fd0*/  UIADD3 UR46, UPT, UPT, UR4, -0x1, URZ ;  /* 0xffffffff042e7890 */ /* 0x000fe2000fffe0ff */
[C---:B--2---:R-:W-:Y:S01]  /*6fe0*/  VIADD R5, R0.reuse, 0x40 ;  /* 0x0000004000057836 */ /* 0x044fe20000000000 */
[----:B------:R-:W-:Y:S01]  /*6ff0*/  LOP3.LUT R4, R0, 0xffff, RZ, 0xc0, !PT ;  /* 0x0000ffff00047812 */ /* 0x000fe200078ec0ff */
[----:B------:R-:W-:Y:S01]  /*7000*/  UISETP.GE.AND UP3, UPT, UR4, 0x1, UPT ;  /* 0x000000010400788c */ /* 0x000fe2000bf66270 */
[----:B------:R-:W-:Y:S02]  /*7010*/  UMOV UR34, 0x0 ;  /* 0x0000000000227882 */ /* 0x000fe40000000000 */
[----:B------:R-:W-:Y:S01]  /*7020*/  LOP3.LUT R5, R5, 0xffff, RZ, 0xc0, !PT ;  /* 0x0000ffff05057812 */ /* 0x000fe200078ec0ff */
[----:B------:R-:W-:Y:S01]  /*7030*/  UMOV UR35, 0x4100910 ;  /* 0x0410091000237882 */ /* 0x000fe20000000000 */
[----:B------:R-:W-:Y:S01]  /*7040*/  UMOV UR32, 0x0 ;  /* 0x0000000000207882 */ /* 0x000fe20000000000 */
[----:B------:R-:W-:Y:S01]  /*7050*/  UMOV UR33, 0x4100910 ;  /* 0x0410091000217882 */ /* 0x000fe20000000000 */
[----:B------:R-:W-:Y:S01]  /*7060*/  UMOV UR30, 0x0 ;  /* 0x00000000001e7882 */ /* 0x000fe20000000000 */
[----:B------:R1:W-:Y:S01]  /*7070*/  STL.64 [R1], R4 ;  /* 0x0000000401007387 */ /* 0x0003e20000100a00 */
[----:B------:R-:W-:-:S05]  /*7080*/  UMOV UR31, 0x4100910 ;  /* 0x04100910001f7882 */ /* 0x000fca0000000000 */
.L_x_62:
[----:B-1----:R-:W-:-:S04]  /*7090*/  SHF.L.U32 R5, R8, 0x1f, RZ ;  /* 0x0000001f08057819 */ /* 0x002fc800000006ff */
[----:B------:R-:W1:Y:S02]  /*70a0*/  SYNCS.PHASECHK.TRANS64.TRYWAIT P0, [UR23+0xa0], R5 ;  /* 0x0000a005ff0075a7 */ /* 0x000e640008001117 */
[----:B-12---:R-:W-:Y:S05]  /*70b0*/  @!P0 BRA `(.L_x_56) ;  /* 0x0000004c000c8947 */ /* 0x006fea0003800000 */
.L_x_135:
[----:B-1----:R-:W1:Y:S01]  /*70c0*/  LDS.128 R4, [UR23+0xe0] ;  /* 0x0000e017ff047984 */ /* 0x002e620008000c00 */
[----:B------:R-:W-:Y:S01]  /*70d0*/  ULEA UR28, UR27, UR23, 0x3 ;  /* 0x000000171b1c7291 */ /* 0x000fe2000f8e18ff */
[----:B------:R-:W-:Y:S01]  /*70e0*/  SHF.L.U32 R2, R9, 0x1f, RZ ;  /* 0x0000001f09027819 */ /* 0x000fe200000006ff */
[----:B------:R-:W-:Y:S01]  /*70f0*/  @!PT LDS RZ, [RZ] ;  /* 0x00000000fffff984 */ /* 0x000fe20000000800 */
[----:B------:R-:W-:Y:S01]  /*7100*/  @!PT LDS RZ, [RZ] ;  /* 0x00000000fffff984 */ /* 0x000fe20000000800 */
[----:B------:R-:W-:Y:S01]  /*7110*/  @!PT LDS RZ, [RZ] ;  /* 0x00000000fffff984 */ /* 0x000fe20000000800 */
[----:B------:R-:W-:Y:S01]  /*7120*/  @!PT LDS RZ, [RZ] ;  /* 0x00000000fffff984 */ /* 0x000fe20000000800 */
[----:B------:R2:W-:Y:S06]  /*7130*/  MEMBAR.ALL.CTA ;  /* 0x0000000000007992 */ /* 0x0005ec0000008000 */
[----:B--2---:R-:W2:Y:S02]  /*7140*/  FENCE.VIEW.ASYNC.S ;  /* 0x00000000000073c6 */ /* 0x004ea40000000000 */
[----:B--2---:R-:W-:Y:S01]  /*7150*/  SYNCS.ARRIVE.TRANS64.RED.A1T0 RZ, [UR29], RZ ;  /* 0x000000ffffff79a7 */ /* 0x004fe2000810041d */
[----:B------:R-:W2:Y:S01]  /*7160*/  SYNCS.PHASECHK.TRANS64.TRYWAIT P0, [UR28+0xc0], R2 ;  /* 0x0000c002ff0075a7 */ /* 0x000ea2000800111c */
[----:B-1----:R-:W-:Y:S01]  /*7170*/  LOP3.LUT P3, RZ, R6, 0x1, RZ, 0xc0, !PT ;  /* 0x0000000106ff7812 */ /* 0x002fe2000786c0ff */
[----:B--2---:R-:W-:-:S12]  /*7180*/  @!P0 BRA `(.L_x_57) ;  /* 0x0000004800f08947 */ /* 0x004fd80003800000 */
.L_x_137:
[----:B------:R-:W-:Y:S05]  /*7190*/  BRA.U !UP3, `(.L_x_58) ;  /* 0x000000050b547547 */ /* 0x000fea000b800000 */
[----:B-1----:R-:W-:Y:S01]  /*71a0*/  IMAD.U32 R2, RZ, RZ, UR27 ;  /* 0x0000001bff027e24 */ /* 0x002fe2000f8e00ff */
[----:B------:R-:W-:-:S04]  /*71b0*/  ULEA UR4, UR22, UR23, 0x3 ;  /* 0x0000001716047291 */ /* 0x000fc8000f8e18ff */
[----:B------:R-:W-:Y:S02]  /*71c0*/  LEA R4, R2, R1, 0x2 ;  /* 0x0000000102047211 */ /* 0x000fe400078e10ff */
[----:B------:R-:W-:Y:S01]  /*71d0*/  SHF.L.U32 R2, R3, 0x1f, RZ ;  /* 0x0000001f03027819 */ /* 0x000fe200000006ff */
[----:B------:R-:W-:-:S03]  /*71e0*/  UPLOP3.LUT UP2, UPT, UPT, UPT, UPT, 0x40, 0x4 ;  /* 0x000000000004789c */ /* 0x000fc60003f4e870 */
[----:B------:R-:W5:Y:S01]  /*71f0*/  LDL R4, [R4] ;  /* 0x0000000004047983 */ /* 0x000f620000100800 */
[----:B------:R1:W2:Y:S01]  /*7200*/  SYNCS.PHASECHK.TRANS64.TRYWAIT P2, [UR4], R2 ;  /* 0x00000002ff0075a7 */ /* 0x0002a20008041104 */
[----:B------:R-:W-:Y:S01]  /*7210*/  UMOV UR20, UR46 ;  /* 0x0000002e00147c82 */ /* 0x000fe20008000000 */
[----:B------:R-:W-:-:S05]  /*7220*/  UMOV UR4, UR22 ;  /* 0x0000001600047c82 */ /* 0x000fca0008000000 */
.L_x_61:
[----:B------:R-:W-:Y:S01]  /*7230*/  ULEA UR21, UR4, UR23, 0x3 ;  /* 0x0000001704157291 */ /* 0x000fe2000f8e18ff */
[----:B--23--:R-:W-:Y:S11]  /*7240*/  @P2 BRA `(.L_x_59) ;  /* 0x00000000000c2947 */ /* 0x00cff60003800000 */
[----:B------:R-:W-:Y:S04]  /*7250*/  SHF.L.U32 R5, R3, 0x1f, RZ ;  /* 0x0000001f03057819 */ /* 0x000fe800000006ff */
[----:B------:R-:W2:Y:S02]  /*7260*/  SYNCS.PHASECHK.TRANS64.TRYWAIT P0, [UR21], R5 ;  /* 0x00000005ff0075a7 */ /* 0x000ea40008001115 */
[----:B--2---:R-:W-:Y:S05]  /*7270*/  @!P0 BRA `(.L_x_60) ;  /* 0x0000004800cc8947 */ /* 0x004fea0003800000 */
.L_x_59:
[----:B------:R-:W-:Y:S01]  /*7280*/  UISETP.NE.AND UP0, UPT, UR20, URZ, UPT ;  /* 0x000000ff1400728c */ /* 0x000fe2000bf05270 */
[----:B------:R-:W-:Y:S01]  /*7290*/  PLOP3.LUT P2, PT, PT, PT, PT, 0x80, 0x8 ;  /* 0x000000000008781c */ /* 0x000fe20003f4f070 */
[----:B------:R-:W-:Y:S01]  /*72a0*/  UIADD3 UR5, UPT, UPT, UR4, 0x1, URZ ;  /* 0x0000000104057890 */ /* 0x000fe2000fffe0ff */
[----:B------:R-:W-:Y:S03]  /*72b0*/  ELECT P1, URZ, PT ;  /* 0x0000000000ff782f */ /* 0x000fe60003820000 */
[----:B------:R-:W-:Y:S01]  /*72c0*/  UISETP.NE.AND UP1, UPT, UR5, 0x6, UPT ;  /* 0x000000060500788c */ /* 0x000fe2000bf25270 */
[----:B------:R-:W-:Y:S01]  /*72d0*/  PLOP3.LUT P0, PT, PT, PT, UP0, 0x80, 0x8 ;  /* 0x000000000008781c */ /* 0x000fe20003f0f008 */
[----:B------:R-:W-:Y:S02]  /*72e0*/  ULEA UR18, UR4, UR26, 0xa ;  /* 0x0000001a04127291 */ /* 0x000fe4000f8e50ff */
[----:B------:R-:W-:Y:S02]  /*72f0*/  USEL UR6, URZ, 0x1, UP1 ;  /* 0x00000001ff067887 */ /* 0x000fe40008800000 */
[----:B------:R-:W-:Y:S02]  /*7300*/  USEL UR22, UR5, URZ, UP1 ;  /* 0x000000ff05167287 */ /* 0x000fe40008800000 */
[----:B------:R-:W-:Y:S02]  /*7310*/  ULEA UR16, UR4, UR25, 0xa ;  /* 0x0000001904107291 */ /* 0x000fe4000f8e50ff */
[----:B------:R-:W-:Y:S01]  /*7320*/  @UP0 ULEA UR5, UR22, UR23, 0x3 ;  /* 0x0000001716050291 */ /* 0x000fe2000f8e18ff */
[----:B------:R-:W-:Y:S01]  /*7330*/  LOP3.LUT R3, R3, UR6, RZ, 0x3c, !PT ;  /* 0x0000000603037c12 */ /* 0x000fe2000f8e3cff */
[----:B------:R-:W-:Y:S01]  /*7340*/  UIADD3 UR8, UPT, UPT, UR18, 0x2, URZ ;  /* 0x0000000212087890 */ /* 0x000fe2000fffe0ff */
[C---:B-----5:R-:W-:Y:S01]  /*7350*/  @P1 R2UR.BROADCAST UR6, R4.reuse ;  /* 0x00000000040612ca */ /* 0x060fe200008e0000 */
[----:B------:R-:W-:Y:S01]  /*7360*/  UIADD3 UR4, UPT, UPT, UR16, 0x2, URZ ;  /* 0x0000000210047890 */ /* 0x000fe2000fffe0ff */
[----:B-1----:R-:W-:Y:S01]  /*7370*/  @P0 SHF.L.U32 R2, R3, 0x1f, RZ ;  /* 0x0000001f03020819 */ /* 0x002fe200000006ff */
[----:B------:R-:W-:Y:S02]  /*7380*/  UIADD3 UR12, UPT, UPT, UR18, 0x4, URZ ;  /* 0x00000004120c7890 */ /* 0x000fe4000fffe0ff */
[----:B------:R-:W-:Y:S01]  /*7390*/  UIADD3 UR10, UPT, UPT, UR18, 0x6, URZ ;  /* 0x00000006120a7890 */ /* 0x000fe2000fffe0ff */
[----:B------:R3:W4:Y:S01]  /*73a0*/  @P0 SYNCS.PHASECHK.TRANS64.TRYWAIT P2, [UR5], R2 ;  /* 0x00000002ff0005a7 */ /* 0x0007220008041105 */
[----:B------:R-:W-:Y:S11]  /*73b0*/  ELECT P0, URZ, PT ;  /* 0x0000000000ff782f */ /* 0x000ff60003800000 */
[----:B------:R-:W-:Y:S02]  /*73c0*/  @!UPT UIADD3 URZ, UPT, UPT, URZ, URZ, URZ ;  /* 0x000000fffffff290 */ /* 0x000fe4000fffe0ff */
[C---:B------:R-:W-:Y:S02]  /*73d0*/  @P0 R2UR.BROADCAST UR15, R4.reuse ;  /* 0x00000000040f02ca */ /* 0x040fe400008e0000 */
[----:B------:R-:W-:Y:S11]  /*73e0*/  ELECT P0, URZ, PT ;  /* 0x0000000000ff782f */ /* 0x000ff60003800000 */
[----:B------:R-:W-:Y:S02]  /*73f0*/  @!UPT UIADD3 URZ, UPT, UPT, URZ, URZ, URZ ;  /* 0x000000fffffff290 */ /* 0x000fe4000fffe0ff */
[C---:B------:R-:W-:Y:S02]  /*7400*/  @P0 R2UR.BROADCAST UR14, R4.reuse ;  /* 0x00000000040e02ca */ /* 0x040fe400008e0000 */
[----:B------:R-:W-:Y:S01]  /*7410*/  ELECT P0, URZ, PT ;  /* 0x0000000000ff782f */ /* 0x000fe20003800000 */
[----:B------:R-:W-:Y:S01]  /*7420*/  UMOV UR19, 0x40004080 ;  /* 0x4000408000137882 */ /* 0x000fe20000000000 */
[----:B------:R-:W-:Y:S01]  /*7430*/  UMOV UR17, 0x40004080 ;  /* 0x4000408000117882 */ /* 0x000fe20000000000 */
[----:B------:R-:W-:Y:S01]  /*7440*/  UMOV UR9, 0x40004080 ;  /* 0x4000408000097882 */ /* 0x000fe20000000000 */
[----:B------:R1:W-:Y:S01]  /*7450*/  UTCHMMA gdesc[UR16], gdesc[UR18], tmem[UR6], tmem[UR44], idesc[UR45], UP2 ;  /* 0x00ff2c12100075ea */ /* 0x0003e20009000006 */
[----:B------:R-:W-:Y:S01]  /*7460*/  UPLOP3.LUT UP2, UPT, UPT, UPT, UPT, 0x80, 0x8 ;  /* 0x000000000008789c */ /* 0x000fe20003f4f070 */
[----:B------:R-:W-:Y:S01]  /*7470*/  UMOV UR5, 0x40004080 ;  /* 0x4000408000057882 */ /* 0x000fe20000000000 */
[----:B------:R-:W-:Y:S01]  /*7480*/  UMOV UR13, 0x40004080 ;  /* 0x40004080000d7882 */ /* 0x000fe20000000000 */
[----:B------:R2:W-:Y:S01]  /*7490*/  UTCHMMA gdesc[UR4], gdesc[UR8], tmem[UR15], tmem[UR42], idesc[UR43], UPT ;  /* 0x00ff2a08040075ea */ /* 0x0005e2000b80000f */
[----:B------:R-:W-:Y:S01]  /*74a0*/  UMOV UR7, 0x40004080 ;  /* 0x4000408000077882 */ /* 0x000fe20000000000 */
[----:B------:R-:W-:Y:S01]  /*74b0*/  UMOV UR11, 0x40004080 ;  /* 0x40004080000b7882 */ /* 0x000fe20000000000 */
[----:B-1----:R-:W-:Y:S02]  /*74c0*/  UIADD3 UR6, UPT, UPT, UR16, 0x4, URZ ;  /* 0x0000000410067890 */ /* 0x002fe4000fffe0ff */
[C---:B------:R-:W-:Y:S02]  /*74d0*/  @P0 R2UR.BROADCAST UR19, R4.reuse ;  /* 0x00000000041302ca */ /* 0x040fe400008e0000 */
[----:B------:R-:W-:Y:S11]  /*74e0*/  ELECT P0, URZ, PT ;  /* 0x0000000000ff782f */ /* 0x000ff60003800000 */
[----:B------:R-:W-:Y:S02]  /*74f0*/  @!UPT UIADD3 URZ, UPT, UPT, URZ, URZ, URZ ;  /* 0x000000fffffff290 */ /* 0x000fe4000fffe0ff */
[C---:B------:R-:W-:Y:S02]  /*7500*/  @P0 R2UR.BROADCAST UR17, R4.reuse ;  /* 0x00000000041102ca */ /* 0x040fe400008e0000 */
[----:B------:R-:W-:Y:S01]  /*7510*/  ELECT P0, URZ, PT ;  /* 0x0000000000ff782f */ /* 0x000fe20003800000 */
[----:B--2---:R-:W-:Y:S02]  /*7520*/  UIADD3 UR4, UPT, UPT, UR16, 0x6, URZ ;  /* 0x0000000610047890 */ /* 0x004fe4000fffe0ff */
[----:B------:R-:W-:Y:S01]  /*7530*/  UIADD3 UR8, UPT, UPT, UR18, 0x40, URZ ;  /* 0x0000004012087890 */ /* 0x000fe2000fffe0ff */
[----:B------:R1:W-:Y:S01]  /*7540*/  UTCHMMA gdesc[UR6], gdesc[UR12], tmem[UR14], tmem[UR40], idesc[UR41], UPT ;  /* 0x00ff280c060075ea */ /* 0x0003e2000b80000e */
[----:B------:R-:W-:Y:S05]  /*7550*/  UMOV UR15, 0x40004080 ;  /* 0x40004080000f7882 */ /* 0x000fea0000000000 */
[----:B------:R2:W-:Y:S01]  /*7560*/  UTCHMMA gdesc[UR4], gdesc[UR10], tmem[UR19], tmem[UR38], idesc[UR39], UPT ;  /* 0x00ff260a040075ea */ /* 0x0005e2000b800013 */
[----:B-1----:R-:W-:Y:S02]  /*7570*/  UIADD3 UR6, UPT, UPT, UR16, 0x40, URZ ;  /* 0x0000004010067890 */ /* 0x002fe4000fffe0ff */
[----:B------:R-:W-:Y:S02]  /*7580*/  UIADD3 UR14, UPT, UPT, UR18, 0x42, URZ ;  /* 0x00000042120e7890 */ /* 0x000fe4000fffe0ff */
[----:B------:R-:W-:Y:S02]  /*7590*/  UIADD3 UR12, UPT, UPT, UR18, 0x44, URZ ;  /* 0x00000044120c7890 */ /* 0x000fe4000fffe0ff */
[----:B--2---:R-:W-:Y:S01]  /*75a0*/  UIADD3 UR4, UPT, UPT, UR16, 0x42, URZ ;  /* 0x0000004210047890 */ /* 0x004fe2000fffe0ff */
[C---:B------:R-:W-:Y:S02]  /*75b0*/  @P0 R2UR.BROADCAST UR19, R4.reuse ;  /* 0x00000000041302ca */ /* 0x040fe400008e0000 */
[----:B------:R-:W-:Y:S01]  /*75c0*/  ELECT P0, URZ, PT ;  /* 0x0000000000ff782f */ /* 0x000fe20003800000 */
[----:B------:R1:W-:Y:S01]  /*75d0*/  UTCHMMA gdesc[UR6], gdesc[UR8], tmem[UR17], tmem[UR36], idesc[UR37], UPT ;  /* 0x00ff2408060075ea */ /* 0x0003e2000b800011 */
[----:B------:R-:W-:Y:S09]  /*75e0*/  UIADD3 UR10, UPT, UPT, UR18, 0x46, URZ ;  /* 0x00000046120a7890 */ /* 0x000ff2000fffe0ff */
[----:B------:R2:W-:Y:S01]  /*75f0*/  UTCHMMA gdesc[UR4], gdesc[UR14], tmem[UR19], tmem[UR34], idesc[UR35], UPT ;  /* 0x00ff220e040075ea */ /* 0x0005e2000b800013 */
[----:B-1----:R-:W-:Y:S01]  /*7600*/  UIADD3 UR8, UPT, UPT, UR16, 0x44, URZ ;  /* 0x0000004410087890 */ /* 0x002fe2000fffe0ff */
[C---:B------:R-:W-:Y:S02]  /*7610*/  @P0 R2UR.BROADCAST UR17, R4.reuse ;  /* 0x00000000041102ca */ /* 0x040fe400008e0000 */
[----:B------:R-:W-:Y:S01]  /*7620*/  ELECT P0, URZ, PT ;  /* 0x0000000000ff782f */ /* 0x000fe20003800000 */
[----:B------:R-:W-:Y:S02]  /*7630*/  UIADD3 UR6, UPT, UPT, UR16, 0x46, URZ ;  /* 0x0000004610067890 */ /* 0x000fe4000fffe0ff */
[----:B--2---:R-:W-:Y:S10]  /*7640*/  UIADD3 UR5, UPT, UPT, UR21, 0x30, URZ ;  /* 0x0000003015057890 */ /* 0x004ff4000fffe0ff */
[----:B------:R-:W-:Y:S01]  /*7650*/  @P0 R2UR.BROADCAST UR14, R4 ;  /* 0x00000000040e02ca */ /* 0x000fe200008e0000 */
[----:B------:R-:W-:Y:S01]  /*7660*/  UIADD3 UR4, UPT, UPT, UR20, 0x1, URZ ;  /* 0x0000000114047890 */ /* 0x000fe2000fffe0ff */
[----:B------:R1:W-:Y:S03]  /*7670*/  UTCHMMA gdesc[UR8], gdesc[UR12], tmem[UR17], tmem[UR32], idesc[UR33], UPT ;  /* 0x00ff200c080075ea */ /* 0x0003e6000b800011 */
[----:B------:R-:W-:Y:S03]  /*7680*/  UISETP.GT.U32.AND UP0, UPT, UR4, 0x1, UPT ;  /* 0x000000010400788c */ /* 0x000fe6000bf04070 */
[----:B------:R-:W-:Y:S05]  /*7690*/  UMOV UR4, UR22 ;  /* 0x0000001600047c82 */ /* 0x000fea0008000000 */
[----:B------:R3:W-:Y:S01]  /*76a0*/  UTCHMMA gdesc[UR6], gdesc[UR10], tmem[UR14], tmem[UR30], idesc[UR31], UPT ;  /* 0x00ff1e0a060075ea */ /* 0x0007e2000b80000e */
[----:B------:R3:W-:Y:S01]  /*76b0*/  UTCBAR.MULTICAST [UR5], URZ, UR24 ;  /* 0x000000ff050073e9 */ /* 0x0007e20008000818 */
[----:B-1----:R-:W-:Y:S07]  /*76c0*/  UIADD3 UR8, UPT, UPT, UR20, -0x1, URZ ;  /* 0xffffffff14087890 */ /* 0x002fee000fffe0ff */
[----:B------:R-:W-:Y:S01]  /*76d0*/  UMOV UR20, UR8 ;  /* 0x0000000800147c82 */ /* 0x000fe20008000000 */
[----:B----4-:R-:W-:Y:S05]  /*76e0*/  BRA.U UP0, `(.L_x_61) ;  /* 0xfffffff900d07547 */ /* 0x010fea000b83ffff */
.L_x_58:
[----:B------:R-:W-:Y:S01]  /*76f0*/  UIADD3 UR4, UPT, UPT, UR27, 0x1, URZ ;  /* 0x000000011b047890 */ /* 0x000fe2000fffe0ff */
[----:B------:R-:W-:Y:S01]  /*7700*/  LOP3.LUT R8, R8, 0x1, RZ, 0x3c, !PT ;  /* 0x0000000108087812 */ /* 0x000fe200078e3cff */
[----:B---3--:R-:W-:Y:S02]  /*7710*/  UIADD3 UR5, UPT, UPT, UR28, 0xb0, URZ ;  /* 0x000000b01c057890 */ /* 0x008fe4000fffe0ff */
[----:B------:R-:W-:-:S04]  /*7720*/  UISETP.NE.AND UP0, UPT, UR4, 0x2, UPT ;  /* 0x000000020400788c */ /* 0x000fc8000bf05270 */
[----:B------:R-:W-:Y:S02]  /*7730*/  USEL UR6, URZ, 0x1, UP0 ;  /* 0x00000001ff067887 */ /* 0x000fe40008000000 */
[----:B------:R-:W-:Y:S01]  /*7740*/  USEL UR27, UR4, URZ, UP0 ;  /* 0x000000ff041b7287 */ /* 0x000fe20008000000 */
[----:B------:R2:W-:Y:S03]  /*7750*/  UTCBAR [UR5], URZ ;  /* 0x000000ff050073e9 */ /* 0x0005e600080000ff */
[----:B------:R-:W-:Y:S01]  /*7760*/  LOP3.LUT R9, R9, UR6, RZ, 0x3c, !PT ;  /* 0x0000000609097c12 */ /* 0x000fe2000f8e3cff */
[----:B------:R-:W-:Y:S07]  /*7770*/  @P3 BRA `(.L_x_62) ;  /* 0xfffffff800443947 */ /* 0x000fee000383ffff */
[----:B------:R-:W3:Y:S01]  /*7780*/  S2UR UR6, SR_CgaCtaId ;  /* 0x00000000000679c3 */ /* 0x000ee20000008800 */
[----:B------:R-:W-:Y:S01]  /*7790*/  ELECT P0, URZ, PT ;  /* 0x0000000000ff782f */ /* 0x000fe20003800000 */
[----:B-1----:R-:W-:Y:S01]  /*77a0*/  IMAD.MOV.U32 R2, RZ, RZ, 0x1 ;  /* 0x00000001ff027424 */ /* 0x002fe200078e00ff */
[----:B------:R-:W-:Y:S01]  /*77b0*/  UIADD3 UR23, UPT, UPT, UR23, 0xc0, URZ ;  /* 0x000000c017177890 */ /* 0x000fe2000fffe0ff */
[----:B------:R-:W-:Y:S01]  /*77c0*/  SHF.L.U32 R3, R9, 0x1f, RZ ;  /* 0x0000001f09037819 */ /* 0x000fe200000006ff */
[----:B------:R-:W-:-:S03]  /*77d0*/  UMOV UR4, 0x40 ;  /* 0x0000004000047882 */ /* 0x000fc60000000000 */
[----:B------:R-:W-:Y:S01]  /*77e0*/  UVIRTCOUNT.DEALLOC.SMPOOL 0x80 ;  /* 0x000000800000784c */ /* 0x000fe20000000000 */
[----:B---3--:R-:W-:Y:S02]  /*77f0*/  ULEA UR6, UR6, UR4, 0x18 ;  /* 0x0000000406067291 */ /* 0x008fe4000f8ec0ff */
[----:B------:R-:W-:-:S07]  /*7800*/  ULEA UR4, UR27, UR23, 0x3 ;  /* 0x000000171b047291 */ /* 0x000fce000f8e18ff */
[----:B------:R1:W-:Y:S02]  /*7810*/  @P0 STS.U8 [UR6+0x1c], R2 ;  /* 0x00001c02ff000988 */ /* 0x0003e40008000006 */
[----:B------:R-:W3:Y:S02]  /*7820*/  SYNCS.PHASECHK.TRANS64.TRYWAIT P0, [UR4], R3 ;  /* 0x00000003ff0075a7 */ /* 0x000ee40008001104 */
[----:B-1-3--:R-:W-:Y:S05]  /*7830*/  @!P0 BRA `(.L_x_63) ;  /* 0x0000004400748947 */ /* 0x00afea0003800000 */
.L_x_140:
[----:B------:R-:W-:-:S04]  /*7840*/  UIADD3 UR4, UPT, UPT, UR27, 0x1, URZ ;  /* 0x000000011b047890 */ /* 0x000fc8000fffe0ff */
[----:B------:R-:W-:-:S04]  /*7850*/  UISETP.NE.AND UP0, UPT, UR4, 0x2, UPT ;  /* 0x000000020400788c */ /* 0x000fc8000bf05270 */
[----:B--2---:R-:W-:Y:S02]  /*7860*/  USEL UR5, URZ, 0x1, UP0 ;  /* 0x00000001ff057887 */ /* 0x004fe40008000000 */
[----:B------:R-:W-:-:S04]  /*7870*/  USEL UR4, UR4, URZ, UP0 ;  /* 0x000000ff04047287 */ /* 0x000fc80008000000 */
[----:B------:R-:W-:Y:S01]  /*7880*/  ULEA UR4, UR4, UR23, 0x3 ;  /* 0x0000001704047291 */ /* 0x000fe2000f8e18ff */
[----:B-1----:R-:W-:-:S04]  /*7890*/  LOP3.LUT R3, R9, UR5, RZ, 0x3c, !PT ;  /* 0x0000000509037c12 */ /* 0x002fc8000f8e3cff */
[----:B------:R-:W-:-:S04]  /*78a0*/  SHF.L.U32 R3, R3, 0x1f, RZ ;  /* 0x0000001f03037819 */ /* 0x000fc800000006ff */
[----:B------:R-:W1:Y:S02]  /*78b0*/  SYNCS.PHASECHK.TRANS64.TRYWAIT P0, [UR4], R3 ;  /* 0x00000003ff0075a7 */ /* 0x000e640008001104 */
[----:B-1----:R-:W-:Y:S05]  /*78c0*/  @!P0 BRA `(.L_x_64) ;  /* 0x0000004400688947 */ /* 0x002fea0003800000 */
.L_x_142:
[----:B------:R-:W-:Y:S01]  /*78d0*/  NOP ;  /* 0x0000000000007918 */ /* 0x000fe20000000000 */
[----:B-1----:R-:W1:Y:S01]  /*78e0*/  LDS R2, [UR6+0x14] ;  /* 0x00001406ff027984 */ /* 0x002e620008000800 */
[----:B------:R-:W-:Y:S01]  /*78f0*/  LOP3.LUT R0, R0, 0xffff, RZ, 0xc0, !PT ;  /* 0x0000ffff00007812 */ /* 0x000fe200078ec0ff */
[----:B------:R-:W-:Y:S02]  /*7900*/  IMAD.MOV.U32 R3, RZ, RZ, 0xffff ;  /* 0x0000ffffff037424 */ /* 0x000fe400078e00ff */
[----:B------:R-:W-:Y:S01]  /*7910*/  IMAD.MOV.U32 R5, RZ, RZ, 0x1 ;  /* 0x00000001ff057424 */ /* 0x000fe200078e00ff */
[----:B------:R-:W-:-:S04]  /*7920*/  SHF.R.U32.HI R0, RZ, 0x5, R0 ;  /* 0x00000005ff007819 */ /* 0x000fc80000011600 */
[-C--:B------:R-:W-:Y:S02]  /*7930*/  SHF.L.U32 R3, R3, R0.reuse, RZ ;  /* 0x0000000003037219 */ /* 0x080fe400000006ff */
[----:B------:R-:W-:Y:S02]  /*7940*/  SHF.L.U32 R5, R5, R0, RZ ;  /* 0x0000000005057219 */ /* 0x000fe400000006ff */
[----:B-1----:R-:W-:-:S04]  /*7950*/  LOP3.LUT R2, R2, R3, RZ, 0xc0, !PT ;  /* 0x0000000302027212 */ /* 0x002fc800078ec0ff */
[----:B------:R-:W-:-:S13]  /*7960*/  ISETP.NE.AND P0, PT, R2, R3, PT ;  /* 0x000000030200720c */ /* 0x000fda0003f05270 */
[----:B------:R-:W-:Y:S05]  /*7970*/  @P0 BRA `(.L_x_65) ;  /* 0x00000000005c0947 */ /* 0x000fea0003800000 */
[----:B------:R-:W1:Y:S02]  /*7980*/  LDS R0, [UR6+0x18] ;  /* 0x00001806ff007984 */ /* 0x000e640008000800 */
[----:B-1----:R-:W-:-:S04]  /*7990*/  LOP3.LUT R0, R0, R5, RZ, 0xc0, !PT ;  /* 0x0000000500007212 */ /* 0x002fc800078ec0ff */
[----:B------:R-:W-:-:S13]  /*79a0*/  ISETP.NE.AND P0, PT, R0, R5, PT ;  /* 0x000000050000720c */ /* 0x000fda0003f05270 */
[----:B------:R-:W-:Y:S05]  /*79b0*/  @P0 BRA `(.L_x_66) ;  /* 0x0000000000400947 */ /* 0x000fea0003800000 */
[----:B------:R-:W-:Y:S01]  /*79c0*/  R2UR UR4, R3 ;  /* 0x00000000030472ca */ /* 0x000fe200000e0000 */
[----:B------:R-:W1:Y:S01]  /*79d0*/  S2R R2, SR_LANEID ;  /* 0x0000000000027919 */ /* 0x000e620000000000 */
[----:B------:R-:W-:-:S04]  /*79e0*/  LOP3.LUT R5, RZ, R5, RZ, 0x33, !PT ;  /* 0x00000005ff057212 */ /* 0x000fc800078e33ff */
[----:B------:R-:W2:Y:S07]  /*79f0*/  REDUX UR7, R5 ;  /* 0x00000000050773c4 */ /* 0x000eae0000000000 */
[----:B------:R-:W-:-:S03]  /*7a00*/  ULOP3.LUT UR5, URZ, UR4, URZ, 0x33, !UPT ;  /* 0x00000004ff057292 */ /* 0x000fc6000f8e33ff */
[----:B------:R-:W-:Y:S02]  /*7a10*/  VOTEU.ANY UR4, UPT, PT ;  /* 0x0000000000047886 */ /* 0x000fe400038e0100 */
[----:B------:R-:W-:Y:S01]  /*7a20*/  UFLO.U32 UR4, UR4 ;  /* 0x00000004000472bd */ /* 0x000fe200080e0000 */
[----:B------:R-:W-:-:S04]  /*7a30*/  IMAD.U32 R0, RZ, RZ, UR5 ;  /* 0x00000005ff007e24 */ /* 0x000fc8000f8e00ff */
[----:B------:R-:W3:Y:S02]  /*7a40*/  REDUX UR8, R0 ;  /* 0x00000000000873c4 */ /* 0x000ee40000000000 */
[----:B------:R4:W-:Y:S01]  /*7a50*/  UTCATOMSWS.AND URZ, UR5 ;  /* 0x0000000500ff79e3 */ /* 0x0009e20008000000 */
[----:B-1----:R-:W-:Y:S01]  /*7a60*/  ISETP.EQ.U32.AND P0, PT, R2, UR4, PT ;  /* 0x0000000402007c0c */ /* 0x002fe2000bf02070 */
[----:B--2---:R-:W-:Y:S02]  /*7a70*/  IMAD.U32 R2, RZ, RZ, UR7 ;  /* 0x00000007ff027e24 */ /* 0x004fe4000f8e00ff */
[----:B---3--:R-:W-:-:S10]  /*7a80*/  IMAD.U32 R3, RZ, RZ, UR8 ;  /* 0x00000008ff037e24 */ /* 0x008fd4000f8e00ff */
[----:B------:R4:W-:Y:S04]  /*7a90*/  @P0 ATOMS.AND RZ, [UR6+0x14], R3 ;  /* 0x00001403ffff098c */ /* 0x0009e8000a800006 */
[----:B------:R4:W-:Y:S01]  /*7aa0*/  @P0 ATOMS.AND RZ, [UR6+0x18], R2 ;  /* 0x00001802ffff098c */ /* 0x0009e2000a800006 */
[----:B------:R-:W-:Y:S05]  /*7ab0*/  BRA `(.L_x_67) ;  /* 0x0000000000147947 */ /* 0x000fea0003800000 */
.L_x_66:
[----:B------:R-:W-:Y:S02]  /*7ac0*/  MOV R2, 0x7ae0 ;  /* 0x00007ae000027802 */ /* 0x000fe40000000f00 */
[----:B-----5:R-:W-:Y:S05]  /*7ad0*/  CALL.REL.NOINC `($__internal_0_$__cuda_sm10x_tcgen05_guardrail_trap_col_being_dealloced_not_returned_by_alloc) ;  /* 0x0000004400e07944 */ /* 0x020fea0003c00000 */
[----:B------:R-:W-:Y:S05]  /*7ae0*/  BRA `(.L_x_67) ;  /* 0x0000000000087947 */ /* 0x000fea0003800000 */
.L_x_65:
[----:B------:R-:W-:Y:S02]  /*7af0*/  MOV R2, 0x7b10 ;  /* 0x00007b1000027802 */ /* 0x000fe40000000f00 */
[----:B-----5:R-:W-:Y:S05]  /*7b00*/  CALL.REL.NOINC `($__internal_2_$__cuda_sm10x_tcgen05_guardrail_trap_unallocated_columns_being_dealloced) ;  /* 0x0000004400ec7944 */ /* 0x020fea0003c00000 */
.L_x_67:
[----:B------:R-:W-:Y:S01]  /*7b10*/  NOP ;  /* 0x0000000000007918 */ /* 0x000fe20000000000 */
[----:B----4-:R-:W-:Y:S05]  /*7b20*/  EXIT ;  /* 0x000000000000794d */ /* 0x010fea0003800000 */
.L_x_51:
[----:B------:R-:W-:-:S09]  /*7b30*/  UISETP.NE.OR UP0, UPT, UR18, 0x3, !UP3 ;  /* 0x000000031200788c */ /* 0x000fd2000df05670 */
[----:B------:R-:W-:Y:S05]  /*7b40*/  BRA.U UP0, `(.L_x_68) ;  /* 0x0000001100847547 */ /* 0x000fea000b800000 */
[----:B------:R-:W2:Y:S01]  /*7b50*/  LDCU.64 UR4, c[0x0][0x988] ;  /* 0x00013100ff0477ac */ /* 0x000ea20008000a00 */
[----:B------:R-:W3:Y:S01]  /*7b60*/  S2UR UR6, SR_CgaCtaId ;  /* 0x00000000000679c3 */ /* 0x000ee20000008800 */
[----:B------:R-:W-:Y:S01]  /*7b70*/  HFMA2 R10, -RZ, RZ, 0, 5.9604644775390625e-08 ;  /* 0x00000001ff0a7431 */ /* 0x000fe200000001ff */
[----:B------:R-:W-:Y:S01]  /*7b80*/  MOV R8, RZ ;  /* 0x000000ff00087202 */ /* 0x000fe20000000f00 */
[----:B------:R-:W4:Y:S01]  /*7b90*/  LDCU UR30, c[0x0][0x370] ;  /* 0x00006e00ff1e77ac */ /* 0x000f220008000800 */
[----:B------:R-:W-:Y:S01]  /*7ba0*/  HFMA2 R3, -RZ, RZ, 0, 0.0078125 ;  /* 0x00002000ff037431 */ /* 0x000fe200000001ff */
[----:B------:R-:W1:Y:S03]  /*7bb0*/  LDCU.128 UR32, c[0x0][0xc10] ;  /* 0x00018200ff2077ac */ /* 0x000e660008000c00 */
[----:B------:R-:W4:Y:S01]  /*7bc0*/  LDC.64 R12, c[0x0][0x348] ;  /* 0x0000d200ff0c7b82 */ /* 0x000f220000000a00 */
[----:B------:R-:W1:Y:S01]  /*7bd0*/  LDCU UR27, c[0x0][0x374] ;  /* 0x00006e80ff1b77ac */ /* 0x000e620008000800 */
[----:B------:R-:W4:Y:S01]  /*7be0*/  LDCU.64 UR28, c[0x0][0x990] ;  /* 0x00013200ff1c77ac */ /* 0x000f220008000a00 */
[----:B------:R-:W4:Y:S01]  /*7bf0*/  LDCU UR17, c[0x0][0xc0c] ;  /* 0x00018180ff1177ac */ /* 0x000f220008000800 */
[----:B--2---:R-:W-:Y:S01]  /*7c00*/  UISETP.NE.U32.AND UP0, UPT, UR4, URZ, UPT ;  /* 0x000000ff0400728c */ /* 0x004fe2000bf05070 */
[----:B------:R-:W2:Y:S01]  /*7c10*/  LDCU.128 UR36, c[0x0][0xa80] ;  /* 0x00015000ff2477ac */ /* 0x000ea20008000c00 */
[----:B------:R-:W2:Y:S01]  /*7c20*/  LDCU UR47, c[0x0][0xc20] ;  /* 0x00018400ff2f77ac */ /* 0x000ea20008000800 */
[----:B------:R-:W2:Y:S01]  /*7c30*/  LDCU UR4, c[0x0][0xc30] ;  /* 0x00018600ff0477ac */ /* 0x000ea20008000800 */
[----:B------:R-:W2:Y:S01]  /*7c40*/  LDCU.128 UR40, c[0x0][0xa90] ;  /* 0x00015200ff2877ac */ /* 0x000ea20008000c00 */
[----:B------:R-:W-:Y:S01]  /*7c50*/  UMOV UR24, 0x400 ;  /* 0x0000040000187882 */ /* 0x000fe20000000000 */
[----:B-1----:R-:W-:-:S02]  /*7c60*/  UIMAD.WIDE.U32 UR8, UR27, UR35, URZ ;  /* 0x000000231b0872a5 */ /* 0x002fc4000f8e00ff */
[----:B---3--:R-:W-:Y:S02]  /*7c70*/  ULEA UR24, UR6, UR24, 0x18 ;  /* 0x0000001806187291 */ /* 0x008fe4000f8ec0ff */
[----:B----4-:R-:W-:Y:S02]  /*7c80*/  UIMAD.WIDE.U32 UR6, UR30, UR32, URZ ;  /* 0x000000201e0672a5 */ /* 0x010fe4000f8e00ff */
[----:B------:R-:W-:Y:S02]  /*7c90*/  USEL UR46, URZ, 0x1, UP5 ;  /* 0x00000001ff2e7887 */ /* 0x000fe4000a800000 */
[----:B------:R-:W-:Y:S02]  /*7ca0*/  UISETP.NE.AND.EX UP5, UPT, UR5, URZ, UPT, UP0 ;  /* 0x000000ff0500728c */ /* 0x000fe4000bfa5300 */
[----:B------:R-:W-:Y:S02]  /*7cb0*/  UISETP.NE.U32.AND UP6, UPT, UR28, URZ, UPT ;  /* 0x000000ff1c00728c */ /* 0x000fe4000bfc5070 */
[----:B------:R-:W-:-:S02]  /*7cc0*/  UIADD3 UR31, UPT, UPT, UR24, 0xa8, URZ ;  /* 0x000000a8181f7890 */ /* 0x000fc4000fffe0ff */
[----:B------:R-:W-:Y:S02]  /*7cd0*/  UISETP.NE.AND UP0, UPT, UR55, 0x1, UPT ;  /* 0x000000013700788c */ /* 0x000fe4000bf05270 */
[----:B------:R-:W-:Y:S02]  /*7ce0*/  UISETP.GE.AND UP2, UPT, UR55, 0x1, UPT ;  /* 0x000000013700788c */ /* 0x000fe4000bf46270 */
[----:B------:R-:W-:Y:S01]  /*7cf0*/  UISETP.NE.AND UP0, UPT, UR17, 0x1, UPT ;  /* 0x000000011100788c */ /* 0x000fe2000bf05270 */
[----:B------:R-:W-:Y:S01]  /*7d00*/  UMOV UR6, UR7 ;  /* 0x0000000700067c82 */ /* 0x000fe20008000000 */
[----:B------:R-:W-:Y:S01]  /*7d10*/  UMOV UR44, UR9 ;  /* 0x00000009002c7c82 */ /* 0x000fe20008000000 */
[----:B------:R-:W-:Y:S02]  /*7d20*/  UISETP.NE.AND UP2, UPT, UR34, 0x1, UPT ;  /* 0x000000012200788c */ /* 0x000fe4000bf45270 */
[----:B--2---:R-:W-:Y:S01]  /*7d30*/  UISETP.NE.AND UP0, UPT, UR36, 0x1, UPT ;  /* 0x000000012400788c */ /* 0x004fe2000bf05270 */
[----:B------:R-:W-:Y:S01]  /*7d40*/  UMOV UR26, URZ ;  /* 0x000000ff001a7c82 */ /* 0x000fe20008000000 */
[----:B------:R-:W1:Y:S01]  /*7d50*/  LDCU UR48, c[0x0][0xaa0] ;  /* 0x00015400ff3077ac */ /* 0x000e620008000800 */
[----:B------:R-:W-:Y:S01]  /*7d60*/  UPLOP3.LUT UP4, UPT, UPT, UPT, UPT, 0x40, 0x4 ;  /* 0x000000000004789c */ /* 0x000fe20003f8e870 */
[----:B------:R-:W2:Y:S01]  /*7d70*/  LDCU.64 UR18, c[0x0][0xc28] ;  /* 0x00018500ff1277ac */ /* 0x000ea20008000a00 */
[----:B------:R-:W-:-:S02]  /*7d80*/  UISETP.NE.AND.EX UP6, UPT, UR29, URZ, UPT, UP6 ;  /* 0x000000ff1d00728c */ /* 0x000fc4000bfc5360 */
[----:B------:R-:W-:Y:S02]  /*7d90*/  UPRMT UR31, URZ, 0x654, UR31 ;  /* 0x00000654ff1f7896 */ /* 0x000fe4000800001f */
[----:B------:R-:W-:Y:S02]  /*7da0*/  USHF.R.U32.HI UR45, URZ, UR33, UR6 ;  /* 0x00000021ff2d7299 */ /* 0x000fe40008011606 */
[----:B------:R-:W-:Y:S02]  /*7db0*/  USHF.R.U32.HI UR44, URZ, UR47, UR44 ;  /* 0x0000002fff2c7299 */ /* 0x000fe4000801162c */
[----:B------:R-:W-:Y:S02]  /*7dc0*/  UISETP.NE.AND UP3, UPT, UR4, 0x1, UPT ;  /* 0x000000010400788c */ /* 0x000fe4000bf65270 */
[----:B------:R-:W-:Y:S02]  /*7dd0*/  UISETP.NE.AND UP2, UPT, UR39, 0x1, UPT ;  /* 0x000000012700788c */ /* 0x000fe4000bf45270 */
[----:B------:R-:W-:-:S11]  /*7de0*/  UISETP.NE.AND UP0, UPT, UR42, 0x1, UPT ;  /* 0x000000012a00788c */ /* 0x000fd6000bf05270 */
.L_x_77:
[----:B------:R-:W-:Y:S04]  /*7df0*/  SHF.L.U32 R5, R8, 0x1f, RZ ;  /* 0x0000001f08057819 */ /* 0x000fe800000006ff */
[----:B---3--:R-:W3:Y:S02]  /*7e00*/  SYNCS.PHASECHK.TRANS64.TRYWAIT P0, [UR24+0xa0], R5 ;  /* 0x0000a005ff0075a7 */ /* 0x008ee40008001118 */
[----:B---3--:R-:W-:Y:S05]  /*7e10*/  @!P0 BRA `(.L_x_69) ;  /* 0x00000040002c8947 */ /* 0x008fea0003800000 */
.L_x_144:
[----:B---3--:R-:W3:Y:S01]  /*7e20*/  LDS.128 R4, [UR24+0xe0] ;  /* 0x0000e018ff047984 */ /* 0x008ee20008000c00 */
[----:B------:R-:W-:Y:S01]  /*7e30*/  UISETP.GE.AND UP0, UPT, UR55, 0x1, UPT ;  /* 0x000000013700788c */ /* 0x000fe2000bf06270 */
[----:B------:R-:W-:Y:S01]  /*7e40*/  @!PT LDS RZ, [RZ] ;  /* 0x00000000fffff984 */ /* 0x000fe20000000800 */
[----:B------:R-:W-:Y:S01]  /*7e50*/  @!PT LDS RZ, [RZ] ;  /* 0x00000000fffff984 */ /* 0x000fe20000000800 */
[----:B------:R-:W-:Y:S01]  /*7e60*/  @!PT LDS RZ, [RZ] ;  /* 0x00000000fffff984 */ /* 0x000fe20000000800 */
[----:B------:R-:W-:Y:S01]  /*7e70*/  @!PT LDS RZ, [RZ] ;  /* 0x00000000fffff984 */ /* 0x000fe20000000800 */
[----:B------:R4:W-:Y:S06]  /*7e80*/  MEMBAR.ALL.CTA ;  /* 0x0000000000007992 */ /* 0x0009ec0000008000 */
[----:B----4-:R-:W4:Y:S02]  /*7e90*/  FENCE.VIEW.ASYNC.S ;  /* 0x00000000000073c6 */ /* 0x010f240000000000 */
[----:B----4-:R-:W-:Y:S01]  /*7ea0*/  SYNCS.ARRIVE.TRANS64.RED.A1T0 RZ, [UR31], RZ ;  /* 0x000000ffffff79a7 */ /* 0x010fe2000810041f */
[----:B---3--:R-:W-:Y:S11]  /*7eb0*/  LOP3.LUT P0, RZ, R6, 0x1, RZ, 0xc0, !PT ;  /* 0x0000000106ff7812 */ /* 0x008ff6000780c0ff */
[----:B------:R-:W-:Y:S02]  /*7ec0*/  @!UPT UIADD3 URZ, UPT, UPT, URZ, URZ, URZ ;  /* 0x000000fffffff290 */ /* 0x000fe4000fffe0ff */
[----:B------:R-:W-:Y:S01]  /*7ed0*/  VOTEU.ANY UP2, P0 ;  /* 0x0000000000ff7886 */ /* 0x000fe20000040100 */
[----:B------:R-:W-:Y:S11]  /*7ee0*/  PLOP3.LUT P0, PT, PT, PT, UP2, 0x80, 0x8 ;  /* 0x000000000008781c */ /* 0x000ff60003f0f028 */
[----:B------:R-:W-:Y:S02]  /*7ef0*/  @!UPT UIADD3 URZ, UPT, UPT, URZ, URZ, URZ ;  /* 0x000000fffffff290 */ /* 0x000fe4000fffe0ff */
[----:B------:R-:W-:Y:S02]  /*7f00*/  @P0 MOV R2, R4 ;  /* 0x0000000400020202 */ /* 0x000fe40000000f00 */
[----:B------:R-:W-:Y:S02]  /*7f10*/  @P0 LOP3.LUT R0, R5, 0xffff, RZ, 0xc0, !PT ;  /* 0x0000ffff05000812 */ /* 0x000fe400078ec0ff */
[----:B------:R-:W-:Y:S02]  /*7f20*/  @P0 R2UR UR5, R2 ;  /* 0x00000000020502ca */ /* 0x000fe400000e0000 */
[----:B------:R-:W-:Y:S11]  /*7f30*/  @P0 R2UR UR4, R0 ;  /* 0x00000000000402ca */ /* 0x000ff600000e0000 */
[----:B------:R-:W-:Y:S02]  /*7f40*/  @UP2 UMOV UR16, UR5 ;  /* 0x0000000500102c82 */ /* 0x000fe40008000000 */
[----:B------:R-:W-:Y:S01]  /*7f50*/  @UP2 UMOV UR15, UR4 ;  /* 0x00000004000f2c82 */ /* 0x000fe20008000000 */
[----:B------:R-:W-:Y:S05]  /*7f60*/  BRA.U !UP0, `(.L_x_70) ;  /* 0x0000000108c07547 */ /* 0x000fea000b800000 */
[----:B------:R-:W-:Y:S02]  /*7f70*/  UIMAD.WIDE.U32 UR8, UR15, UR35, URZ ;  /* 0x000000230f0872a5 */ /* 0x000fe4000f8e00ff */
[----:B------:R-:W-:Y:S02]  /*7f80*/  UP2UR UR14, UPR, URZ, 0x4 ;  /* 0x00000004ff0e7883 */ /* 0x000fe40008000000 */
[----:B------:R-:W-:Y:S02]  /*7f90*/  UISETP.NE.AND UP2, UPT, UR34, 0x1, UPT ;  /* 0x000000012200788c */ /* 0x000fe4000bf45270 */
[----:B------:R-:W-:Y:S02]  /*7fa0*/  UIMAD.WIDE.U32 UR10, UR16, UR32, URZ ;  /* 0x00000020100a72a5 */ /* 0x000fe4000f8e00ff */
[----:B------:R-:W-:Y:S02]  /*7fb0*/  USEL UR4, UR27, UR44, !UP2 ;  /* 0x0000002c1b047287 */ /* 0x000fe4000d000000 */
[----:B------:R-:W-:Y:S02]  /*7fc0*/  UISETP.NE.AND UP0, UPT, UR17, 0x1, UPT ;  /* 0x000000011100788c */ /* 0x000fe4000bf05270 */
[----:B------:R-:W-:Y:S02]  /*7fd0*/  UP2UR UR22, UPR, URZ, 0x2 ;  /* 0x00000002ff167883 */ /* 0x000fe40008000000 */
[----:B------:R-:W-:Y:S02]  /*7fe0*/  UISETP.NE.AND UP1, UPT, UR55, 0x1, UPT ;  /* 0x000000013700788c */ /* 0x000fe4000bf25270 */
[----:B--2---:R-:W-:Y:S02]  /*7ff0*/  UIMAD.WIDE.U32 UR12, UR4, UR18, URZ ;  /* 0x00000012040c72a5 */ /* 0x004fe4000f8e00ff */
[----:B------:R-:W-:Y:S01]  /*8000*/  USEL UR7, UR30, UR45, !UP0 ;  /* 0x0000002d1e077287 */ /* 0x000fe2000c000000 */
[----:B------:R-:W-:Y:S02]  /*8010*/  UMOV UR5, UR9 ;  /* 0x0000000900057c82 */ /* 0x000fe40008000000 */
[----:B------:R-:W-:Y:S02]  /*8020*/  USHF.R.U32.HI UR6, URZ, UR47, UR5 ;  /* 0x0000002fff067299 */ /* 0x000fe40008011605 */
[----:B------:R-:W-:Y:S02]  /*8030*/  UIMAD.WIDE.U32 UR20, UR7, UR18, URZ ;  /* 0x00000012071472a5 */ /* 0x000fe4000f8e00ff */
[----:B------:R-:W-:Y:S02]  /*8040*/  USEL UR6, UR15, UR6, !UP2 ;  /* 0x000000060f067287 */ /* 0x000fe4000d000000 */
[----:B------:R-:W-:Y:S01]  /*8050*/  UISETP.NE.AND UP2, UPT, UR14, URZ, UPT ;  /* 0x000000ff0e00728c */ /* 0x000fe2000bf45270 */
[----:B------:R-:W-:Y:S01]  /*8060*/  UMOV UR5, UR11 ;  /* 0x0000000b00057c82 */ /* 0x000fe20008000000 */
[----:B------:R-:W-:Y:S02]  /*8070*/  UIMAD.WIDE.U32 UR10, UR6, UR18, URZ ;  /* 0x00000012060a72a5 */ /* 0x000fe4000f8e00ff */
[----:B------:R-:W-:Y:S03]  /*8080*/  USHF.R.U32.HI UR8, URZ, UR33, UR5 ;  /* 0x00000021ff087299 */ /* 0x000fe60008011605 */
[----:B------:R-:W-:Y:S02]  /*8090*/  UMOV UR5, UR13 ;  /* 0x0000000d00057c82 */ /* 0x000fe40008000000 */
[----:B------:R-:W-:Y:S03]  /*80a0*/  @UP1 USHF.R.U32.HI UR4, URZ, UR19, UR5 ;  /* 0x00000013ff041299 */ /* 0x000fe60008011605 */
[----:B------:R-:W-:Y:S01]  /*80b0*/  UMOV UR5, UR21 ;  /* 0x0000001500057c82 */ /* 0x000fe20008000000 */
[----:B------:R-:W-:Y:S02]  /*80c0*/  UIMAD UR4, UR55, UR4, URZ ;  /* 0x00000004370472a4 */ /* 0x000fe4000f8e02ff */
[----:B------:R-:W-:Y:S02]  /*80d0*/  @UP1 USHF.R.U32.HI UR7, URZ, UR19, UR5 ;  /* 0x00000013ff071299 */ /* 0x000fe40008011605 */
[----:B------:R-:W-:Y:S02]  /*80e0*/  USEL UR5, UR16, UR8, !UP0 ;  /* 0x0000000810057287 */ /* 0x000fe4000c000000 */
[----:B------:R-:W-:Y:S02]  /*80f0*/  UIMAD UR8, UR55, UR7, URZ ;  /* 0x00000007370872a4 */ /* 0x000fe4000f8e02ff */
[----:B------:R-:W-:Y:S03]  /*8100*/  UISETP.GE.AND UP0, UPT, UR6, UR4, UPT ;  /* 0x000000040600728c */ /* 0x000fe6000bf06270 */
[----:B------:R-:W-:Y:S01]  /*8110*/  UMOV UR4, UR11 ;  /* 0x0000000b00047c82 */ /* 0x000fe20008000000 */
[----:B------:R-:W-:Y:S02]  /*8120*/  UISETP.GE.OR UP0, UPT, UR5, UR8, UP0 ;  /* 0x000000080500728c */ /* 0x000fe40008706670 */
[----:B------:R-:W-:Y:S02]  /*8130*/  USHF.R.U32.HI UR4, URZ, UR19, UR4 ;  /* 0x00000013ff047299 */ /* 0x000fe40008011604 */
[----:B------:R-:W-:Y:S02]  /*8140*/  UIMAD.WIDE.U32 UR8, UR5, UR18, URZ ;  /* 0x00000012050872a5 */ /* 0x000fe4000f8e00ff */
[----:B------:R-:W-:Y:S04]  /*8150*/  USEL UR10, UR6, UR4, !UP1 ;  /* 0x00000004060a7287 */ /* 0x000fe8000c800000 */
[----:B------:R-:W-:Y:S01]  /*8160*/  UIADD3 UR11, UPT, UPT, -UR10, URZ, URZ ;  /* 0x000000ff0a0b7290 */ /* 0x000fe2000fffe1ff */
[----:B------:R-:W-:Y:S02]  /*8170*/  @!UP0 UMOV UR4, UR9 ;  /* 0x0000000900048c82 */ /* 0x000fe40008000000 */
[----:B------:R-:W-:Y:S02]  /*8180*/  @!UP0 USHF.R.U32.HI UR4, URZ, UR19, UR4 ;  /* 0x00000013ff048299 */ /* 0x000fe40008011604 */
[----:B------:R-:W-:Y:S02]  /*8190*/  UIMAD UR8, UR55, UR11, UR6 ;  /* 0x0000000b370872a4 */ /* 0x000fe4000f8e0206 */
[----:B------:R-:W-:Y:S02]  /*81a0*/  @!UP0 USEL UR4, UR5, UR4, !UP1 ;  /* 0x0000000405048287 */ /* 0x000fe4000c800000 */
[----:B------:R-:W-:Y:S02]  /*81b0*/  UISETP.NE.AND UP1, UPT, UR22, URZ, UPT ;  /* 0x000000ff1600728c */ /* 0x000fe4000bf25270 */
[----:B------:R-:W-:Y:S02]  /*81c0*/  @!UP0 UIMAD UR8, UR7, UR8, UR4 ;  /* 0x00000008070882a4 */ /* 0x000fe4000f8e0204 */
[----:B------:R-:W-:Y:S02]  /*81d0*/  @!UP0 UIADD3 UR9, UPT, UPT, UR10, -UR4, URZ ;  /* 0x800000040a098290 */ /* 0x000fe4000fffe0ff */
[----:B------:R-:W-:Y:S02]  /*81e0*/  UIADD3 UR4, UPT, UPT, -UR5, URZ, URZ ;  /* 0x000000ff05047290 */ /* 0x000fe4000fffe1ff */
[----:B------:R-:W-:Y:S02]  /*81f0*/  UIADD3 UR7, UPT, UPT, -UR6, URZ, URZ ;  /* 0x000000ff06077290 */ /* 0x000fe4000fffe1ff */
[----:B------:R-:W-:Y:S02]  /*8200*/  @!UP0 UIMAD UR6, UR9, UR55, UR5 ;  /* 0x00000037090682a4 */ /* 0x000fe4000f8e0205 */
[----:B------:R-:W-:Y:S02]  /*8210*/  UIMAD UR16, UR17, UR4, UR16 ;  /* 0x00000004111072a4 */ /* 0x000fe4000f8e0210 */
[----:B------:R-:W-:Y:S01]  /*8220*/  UIMAD UR15, UR34, UR7, UR15 ;  /* 0x00000007220f72a4 */ /* 0x000fe2000f8e020f */
[----:B------:R-:W-:Y:S02]  /*8230*/  @!UP0 UMOV UR5, UR8 ;  /* 0x0000000800058c82 */ /* 0x000fe40008000000 */
[----:B------:R-:W-:Y:S02]  /*8240*/  UIMAD UR16, UR5, UR17, UR16 ;  /* 0x00000011051072a4 */ /* 0x000fe4000f8e0210 */
[----:B------:R-:W-:Y:S11]  /*8250*/  UIMAD UR15, UR6, UR34, UR15 ;  /* 0x00000022060f72a4 */ /* 0x000ff6000f8e020f */
[----:B------:R-:W-:Y:S01]  /*8260*/  @!UPT UIADD3 URZ, UPT, UPT, URZ, URZ, URZ ;  /* 0x000000fffffff290 */ /* 0x000fe2000fffe0ff */
.L_x_70:
[----:B------:R-:W3:Y:S01]  /*8270*/  @!UP3 LDCU.128 UR8, c[0x0][0xc10] ;  /* 0x00018200ff08b7ac */ /* 0x000ee20008000c00 */
[----:B------:R-:W-:Y:S04]  /*8280*/  ISETP.NE.U32.AND P1, PT, RZ, UR28, PT ;  /* 0x0000001cff007c0c */ /* 0x000fe8000bf25070 */
[----:B------:R-:W-:Y:S01]  /*8290*/  ISETP.NE.AND.EX P1, PT, RZ, UR29, PT, P1 ;  /* 0x0000001dff007c0c */ /* 0x000fe2000bf25310 */
[----:B------:R-:W4:Y:S01]  /*82a0*/  @!UP3 LDCU UR5, c[0x0][0xc0c] ;  /* 0x00018180ff05b7ac */ /* 0x000f220008000800 */
[----:B------:R-:W-:Y:S02]  /*82b0*/  USHF.L.U32 UR25, UR23, 0x6, URZ ;  /* 0x0000000617197899 */ /* 0x000fe400080006ff */
[----:B---3--:R-:W-:Y:S07]  /*82c0*/  UIMAD.WIDE.U32 UR6, UR16, UR8, URZ ;  /* 0x00000008100672a5 */ /* 0x008fee000f8e00ff */
[----:B------:R-:W-:Y:S01]  /*82d0*/  @!UP3 UMOV UR4, UR7 ;  /* 0x000000070004bc82 */ /* 0x000fe20008000000 */
[----:B----4-:R-:W-:Y:S02]  /*82e0*/  @!UP3 UISETP.NE.AND UP0, UPT, UR5, 0x1, UPT ;  /* 0x000000010500b88c */ /* 0x010fe4000bf05270 */
[----:B------:R-:W-:Y:S02]  /*82f0*/  @!UP3 USHF.R.U32.HI UR4, URZ, UR9, UR4 ;  /* 0x00000009ff04b299 */ /* 0x000fe40008011604 */
[----:B------:R-:W-:Y:S02]  /*8300*/  UIMAD.WIDE.U32 UR6, UR15, UR11, URZ ;  /* 0x0000000b0f0672a5 */ /* 0x000fe4000f8e00ff */
[----:B------:R-:W-:Y:S02]  /*8310*/  @!UP3 USEL UR8, UR16, UR4, !UP0 ;  /* 0x000000041008b287 */ /* 0x000fe4000c000000 */
[----:B------:R-:W-:Y:S03]  /*8320*/  @!UP3 UISETP.NE.AND UP0, UPT, UR10, 0x1, UPT ;  /* 0x000000010a00b88c */ /* 0x000fe6000bf05270 */
[----:B------:R-:W-:Y:S02]  /*8330*/  @!UP3 UMOV UR6, UR7 ;  /* 0x000000070006bc82 */ /* 0x000fe40008000000 */
[----:B------:R-:W3:Y:S02]  /*8340*/  @!UP3 LDCU UR4, c[0x0][0xc20] ;  /* 0x00018400ff04b7ac */ /* 0x000ee40008000800 */
[----:B---3--:R-:W-:Y:S04]  /*8350*/  @!UP3 USHF.R.U32.HI UR6, URZ, UR4, UR6 ;  /* 0x00000004ff06b299 */ /* 0x008fe80008011606 */
[----:B------:R-:W-:Y:S04]  /*8360*/  @!UP3 USEL UR6, UR15, UR6, !UP0 ;  /* 0x000000060f06b287 */ /* 0x000fe8000c000000 */
[----:B------:R-:W-:Y:S02]  /*8370*/  @!UP3 UIADD3 UR4, UPT, UPT, -UR8, UR6, URZ ;  /* 0x000000060804b290 */ /* 0x000fe4000fffe1ff */
[----:B------:R-:W-:Y:S02]  /*8380*/  @!UP3 UIADD3 UR6, UPT, UPT, UR8, -UR6, URZ ;  /* 0x800000060806b290 */ /* 0x000fe4000fffe0ff */
[----:B------:R-:W-:Y:S02]  /*8390*/  @!UP3 UIMAD UR16, UR4, UR5, UR16 ;  /* 0x000000050410b2a4 */ /* 0x000fe4000f8e0210 */
[----:B------:R-:W-:Y:S01]  /*83a0*/  @!UP3 UIMAD UR15, UR6, UR10, UR15 ;  /* 0x0000000a060fb2a4 */ /* 0x000fe2000f8e020f */
[----:B------:R-:W-:Y:S11]  /*83b0*/  BRA.U UP4, `(.L_x_71) ;  /* 0x0000000104107547 */ /* 0x000ff6000b800000 */
[----:B------:R-:W-:Y:S04]  /*83c0*/  MOV R0, UR46 ;  /* 0x0000002e00007c02 */ /* 0x000fe80008000f00 */
[----:B------:R-:W-:Y:S04]  /*83d0*/  SHF.L.U32 R9, R0, 0x1f, RZ ;  /* 0x0000001f00097819 */ /* 0x000fe800000006ff */
[----:B------:R-:W3:Y:S02]  /*83e0*/  SYNCS.PHASECHK.TRANS64.TRYWAIT P2, [UR24+0x98], R9 ;  /* 0x00009809ff0075a7 */ /* 0x000ee40008041118 */
[----:B---3--:R-:W-:Y:S05]  /*83f0*/  @!P2 BRA `(.L_x_72) ;  /* 0x0000003800cca947 */ /* 0x008fea0003800000 */
.L_x_71:
[----:B------:R-:W-:Y:S05]  /*8400*/  BRA.U !UP6, `(.L_x_73) ;  /* 0x000000010e387547 */ /* 0x000fea000b800000 */
[----:B------:R-:W-:Y:S01]  /*8410*/  UPLOP3.LUT UP1, UPT, UPT, UPT, UP5, 0x80, 0x8 ;  /* 0x000000000008789c */ /* 0x000fe20003f2f050 */
[----:B---3--:R-:W-:Y:S01]  /*8420*/  HFMA2 R0, -RZ, RZ, 0, 5.9604644775390625e-08 ;  /* 0x00000001ff007431 */ /* 0x008fe200000001ff */
[----:B------:R-:W3:Y:S01]  /*8430*/  LDCU.64 UR8, c[0x0][0x358] ;  /* 0x00006b00ff0877ac */ /* 0x000ee20008000a00 */
[----:B------:R-:W-:Y:S03]  /*8440*/  IMAD.MOV.U32 R62, RZ, RZ, 0x1 ;  /* 0x00000001ff3e7424 */ /* 0x000fe600078e00ff */
[----:B------:R-:W-:Y:S05]  /*8450*/  PLOP3.LUT P2, PT, PT, PT, UP1, 0x80, 0x8 ;  /* 0x000000000008781c */ /* 0x000fea0003f4f018 */
[----:B------:R-:W4:Y:S01]  /*8460*/  @UP1 LDCU.64 UR4, c[0x0][0x988] ;  /* 0x00013100ff0417ac */ /* 0x000f220008000a00 */
[----:B------:R-:W-:Y:S07]  /*8470*/  @UP1 UIMAD UR6, UR52, UR28, URZ ;  /* 0x0000001c340612a4 */ /* 0x000fee000f8e02ff */
[----:B------:R-:W-:Y:S01]  /*8480*/  @!P2 PRMT R62, R0, 0x7610, R62 ;  /* 0x00007610003ea816 */ /* 0x000fe2000000003e */
[----:B----4-:R-:W-:Y:S06]  /*8490*/  @UP1 UIMAD.WIDE UR4, UR6, 0x4, UR4 ;  /* 0x00000004060418a5 */ /* 0x010fec000f8e0204 */
[----:B------:R-:W-:Y:S01]  /*84a0*/  IMAD.U32 R14, RZ, RZ, UR4 ;  /* 0x00000004ff0e7e24 */ /* 0x000fe2000f8e00ff */
[----:B------:R-:W-:Y:S04]  /*84b0*/  MOV R15, UR5 ;  /* 0x00000005000f7c02 */ /* 0x000fe80008000f00 */
[----:B------:R-:W4:Y:S01]  /*84c0*/  @!UP1 LDCU UR4, c[0x0][0x980] ;  /* 0x00013000ff0497ac */ /* 0x000f220008000800 */
[----:B---3-5:R3:W5:Y:S02]  /*84d0*/  @P2 LDG.E R27, desc[UR8][R14.64] ;  /* 0x000000080e1b2981 */ /* 0x028764000c1e1900 */
[----:B---34-:R-:W-:Y:S07]  /*84e0*/  @!P2 IMAD.U32 R27, RZ, RZ, UR4 ;  /* 0x00000004ff1bae24 */ /* 0x018fee000f8e00ff */
.L_x_73:
[----:B-----5:R-:W-:Y:S01]  /*84f0*/  @!P1 FSETP.EQ.AND P3, PT, R27, RZ, PT ;  /* 0x000000ff1b00920b */ /* 0x020fe20003f62000 */
[----:B------:R-:W-:Y:S01]  /*8500*/  @!UPT UIADD3 URZ, UPT, UPT, URZ, URZ, URZ ;  /* 0x000000fffffff290 */ /* 0x000fe2000fffe0ff */
[----:B------:R-:W-:Y:S11]  /*8510*/  @!P1 BRA `(.L_x_74) ;  /* 0x0000000000149947 */ /* 0x000ff60003800000 */
[----:B------:R-:W-:Y:S02]  /*8520*/  LOP3.LUT P1, RZ, R62, 0xff, RZ, 0xc0, !PT ;  /* 0x000000ff3eff7812 */ /* 0x000fe4000782c0ff */
[----:B------:R-:W-:Y:S04]  /*8530*/  PLOP3.LUT P3, PT, PT, PT, UP1, 0x80, 0x8 ;  /* 0x000000000008781c */ /* 0x000fe80003f6f018 */
[----:B------:R-:W-:Y:S07]  /*8540*/  PLOP3.LUT P3, PT, P3, PT, PT, 0x8, 0x80 ;  /* 0x000000000080781c */ /* 0x000fee0001f6e170 */
[----:B------:R-:W-:Y:S11]  /*8550*/  @P1 FSETP.EQ.AND P3, PT, R27, RZ, PT ;  /* 0x000000ff1b00120b */ /* 0x000ff60003f62000 */
[----:B------:R-:W-:Y:S02]  /*8560*/  @!UPT UIADD3 URZ, UPT, UPT, URZ, URZ, URZ ;  /* 0x000000fffffff290 */ /* 0x000fe4000fffe0ff */
.L_x_74:
[----:B------:R-:W-:Y:S01]  /*8570*/  ULEA UR7, UR26, UR24, 0x3 ;  /* 0x000000181a077291 */ /* 0x000fe2000f8e18ff */
[----:B---3--:R-:W-:Y:S01]  /*8580*/  SHF.L.U32 R9, R10, 0x1f, RZ ;  /* 0x0000001f0a097819 */ /* 0x008fe200000006ff */
[----:B------:R-:W-:Y:S02]  /*8590*/  USHF.L.U32 UR11, UR50, 0x6, URZ ;  /* 0x00000006320b7899 */ /* 0x000fe400080006ff */
[----:B------:R-:W-:Y:S02]  /*85a0*/  UISETP.NE.AND UP0, UPT, UR36, 0x1, UPT ;  /* 0x000000012400788c */ /* 0x000fe4000bf05270 */
[----:B------:R-:W-:Y:S01]  /*85b0*/  UIMAD.WIDE.U32 UR4, UR11, UR37, URZ ;  /* 0x000000250b0472a5 */ /* 0x000fe2000f8e00ff */
[----:B------:R-:W-:Y:S02]  /*85c0*/  ELECT P2, URZ, PT ;  /* 0x0000000000ff782f */ /* 0x000fe40003840000 */
[----:B------:R-:W3:Y:S02]  /*85d0*/  SYNCS.PHASECHK.TRANS64.TRYWAIT P1, [UR7+0x78], R9 ;  /* 0x00007809ff0075a7 */ /* 0x000ee40008021107 */
[----:B------:R-:W-:Y:S02]  /*85e0*/  PLOP3.LUT P2, PT, P3, P2, PT, 0xf2, 0x2f ;  /* 0x00000000002f781c */ /* 0x000fe40001f45e72 */
[----:B------:R-:W-:Y:S02]  /*85f0*/  UMOV UR4, UR5 ;  /* 0x0000000500047c82 */ /* 0x000fe40008000000 */
[----:B------:R-:W-:Y:S04]  /*8600*/  USHF.R.U32.HI UR4, URZ, UR38, UR4 ;  /* 0x00000026ff047299 */ /* 0x000fe80008011604 */
[----:B------:R-:W-:Y:S02]  /*8610*/  USEL UR12, UR11, UR4, !UP0 ;  /* 0x000000040b0c7287 */ /* 0x000fe4000c000000 */
[----:B------:R-:W-:Y:S02]  /*8620*/  UISETP.NE.AND UP0, UPT, UR39, 0x1, UPT ;  /* 0x000000012700788c */ /* 0x000fe4000bf05270 */
[----:B------:R-:W-:Y:S02]  /*8630*/  UIMAD.WIDE.U32 UR4, UR12, UR40, URZ ;  /* 0x000000280c0472a5 */ /* 0x000fe4000f8e00ff */
[----:B------:R-:W-:Y:S01]  /*8640*/  UIADD3 UR6, UPT, UPT, -UR12, URZ, URZ ;  /* 0x000000ff0c067290 */ /* 0x000fe2000fffe1ff */
[----:B------:R-:W-:Y:S03]  /*8650*/  @!P2 IMAD.MOV.U32 R0, RZ, 0x20, RZ ;  /* 0x00000020ff00a824 */ /* 0x000fe600078e00ff */
[----:B------:R-:W-:Y:S01]  /*8660*/  UIMAD UR11, UR36, UR6, UR11 ;  /* 0x00000006240b72a4 */ /* 0x000fe2000f8e020b */
[----:B------:R-:W-:Y:S01]  /*8670*/  @!P2 IMAD.MOV.U32 R0, RZ, 0x400, R0 ;  /* 0x00000400ff00a824 */ /* 0x000fe200078e0000 */
[----:B------:R-:W-:Y:S02]  /*8680*/  UMOV UR4, UR5 ;  /* 0x0000000500047c82 */ /* 0x000fe40008000000 */
[----:B------:R-:W-:Y:S04]  /*8690*/  USHF.R.U32.HI UR4, URZ, UR41, UR4 ;  /* 0x00000029ff047299 */ /* 0x000fe80008011604 */
[----:B------:R-:W-:Y:S02]  /*86a0*/  USEL UR13, UR12, UR4, !UP0 ;  /* 0x000000040c0d7287 */ /* 0x000fe4000c000000 */
[----:B------:R-:W-:Y:S02]  /*86b0*/  UISETP.NE.AND UP0, UPT, UR42, 0x1, UPT ;  /* 0x000000012a00788c */ /* 0x000fe4000bf05270 */
[----:B------:R-:W-:Y:S07]  /*86c0*/  UIMAD.WIDE.U32 UR4, UR13, UR43, URZ ;  /* 0x0000002b0d0472a5 */ /* 0x000fee000f8e00ff */
[----:B------:R-:W-:Y:S02]  /*86d0*/  UMOV UR4, UR5 ;  /* 0x0000000500047c82 */ /* 0x000fe40008000000 */
[----:B-1----:R-:W-:Y:S04]  /*86e0*/  USHF.R.U32.HI UR4, URZ, UR48, UR4 ;  /* 0x00000030ff047299 */ /* 0x002fe80008011604 */
[----:B------:R-:W-:Y:S02]  /*86f0*/  USEL UR14, UR13, UR4, !UP0 ;  /* 0x000000040d0e7287 */ /* 0x000fe4000c000000 */
[----:B------:R-:W-:Y:S02]  /*8700*/  UIADD3 UR4, UPT, UPT, -UR13, URZ, URZ ;  /* 0x000000ff0d047290 */ /* 0x000fe4000fffe1ff */
[----:B------:R-:W-:Y:S02]  /*8710*/  UIADD3 UR5, UPT, UPT, -UR14, URZ, URZ ;  /* 0x000000ff0e057290 */ /* 0x000fe4000fffe1ff */
[----:B------:R-:W-:Y:S02]  /*8720*/  UIMAD UR12, UR39, UR4, UR12 ;  /* 0x00000004270c72a4 */ /* 0x000fe4000f8e020c */
[----:B------:R-:W-:Y:S01]  /*8730*/  UIMAD UR13, UR42, UR5, UR13 ;  /* 0x000000052a0d72a4 */ /* 0x000fe2000f8e020d */
[----:B---3--:R-:W-:Y:S11]  /*8740*/  @!P1 BRA `(.L_x_75) ;  /* 0x0000003800109947 */ /* 0x008ff60003800000 */
.L_x_147:
[----:B------:R-:W3:Y:S01]  /*8750*/  S2UR UR49, SR_CgaCtaId ;  /* 0x00000000003179c3 */ /* 0x000ee20000008800 */
[----:B------:R-:W-:Y:S01]  /*8760*/  @!P2 R2UR UR4, R0 ;  /* 0x000000000004a2ca */ /* 0x000fe200000e0000 */
[----:B------:R-:W-:Y:S01]  /*8770*/  VOTEU.ALL UP0, P2 ;  /* 0x0000000000ff7886 */ /* 0x000fe20001000000 */
[----:B-1----:R-:W-:Y:S02]  /*8780*/  @!P2 IADD3 R2, P1, PT, R12, 0x680, RZ ;  /* 0x000006800c02a810 */ /* 0x002fe40007f3e0ff */
[----:B------:R-:W-:Y:S02]  /*8790*/  @P0 SHF.R.U32.HI R4, RZ, 0x10, R5 ;  /* 0x00000010ff040819 */ /* 0x000fe40000011605 */
[----:B------:R-:W-:Y:S01]  /*87a0*/  @!P2 R2UR UR6, R2 ;  /* 0x000000000206a2ca */ /* 0x000fe200000e0000 */
[----:B------:R-:W-:Y:S01]  /*87b0*/  @!P2 IMAD.X R0, RZ, RZ, R13, P1 ;  /* 0x000000ffff00a224 */ /* 0x000fe200008e060d */
[----:B------:R-:W-:Y:S01]  /*87c0*/  @!UP0 ULEA UR5, UR26, UR24, 0xd ;  /* 0x000000181a058291 */ /* 0x000fe2000f8e68ff */
[----:B------:R-:W-:Y:S03]  /*87d0*/  @P0 R2UR UR52, R4 ;  /* 0x00000000043402ca */ /* 0x000fe600000e0000 */
[----:B------:R-:W-:Y:S02]  /*87e0*/  @!UP0 UIADD3 UR8, UPT, UPT, UR5, 0x400, URZ ;  /* 0x0000040005088890 */ /* 0x000fe4000fffe0ff */
[----:B------:R-:W-:Y:S01]  /*87f0*/  @!UP0 UPRMT UR22, UR4, 0x5410, URZ ;  /* 0x0000541004168896 */ /* 0x000fe200080000ff */
[----:B------:R-:W-:Y:S01]  /*8800*/  @!P2 R2UR UR4, R0 ;  /* 0x000000000004a2ca */ /* 0x000fe200000e0000 */
[----:B------:R-:W-:Y:S01]  /*8810*/  UIADD3 UR5, UPT, UPT, UR26, 0x1, URZ ;  /* 0x000000011a057890 */ /* 0x000fe2000fffe0ff */
[----:B------:R-:W-:Y:S02]  /*8820*/  @!P2 IMAD.MOV.U32 R0, RZ, RZ, 0x2000 ;  /* 0x00002000ff00a424 */ /* 0x000fe400078e00ff */
[----:B------:R-:W-:Y:S01]  /*8830*/  IMAD.U32 R14, RZ, RZ, UR6 ;  /* 0x00000006ff0e7e24 */ /* 0x000fe2000f8e00ff */
[----:B------:R-:W-:Y:S04]  /*8840*/  UISETP.NE.AND UP0, UPT, UR5, 0x3, UPT ;  /* 0x000000030500788c */ /* 0x000fe8000bf05270 */
[----:B------:R-:W-:Y:S01]  /*8850*/  @!P2 R2UR UR20, R14 ;  /* 0x000000000e14a2ca */ /* 0x000fe200000e0000 */
[----:B------:R-:W-:Y:S02]  /*8860*/  USEL UR5, UR5, URZ, UP0 ;  /* 0x000000ff05057287 */ /* 0x000fe40008000000 */
[----:B------:R-:W-:Y:S01]  /*8870*/  USEL UR23, URZ, 0x1, UP0 ;  /* 0x00000001ff177887 */ /* 0x000fe20008000000 */
[----:B------:R-:W-:Y:S01]  /*8880*/  IMAD.U32 R15, RZ, RZ, UR4 ;  /* 0x00000004ff0f7e24 */ /* 0x000fe2000f8e00ff */
[----:B------:R-:W-:Y:S01]  /*8890*/  UIADD3 UR4, UPT, UPT, UR7, 0x60, URZ ;  /* 0x0000006007047890 */ /* 0x000fe2000fffe0ff */
[----:B------:R-:W-:Y:S03]  /*88a0*/  VOTEU.ALL UP0, P2 ;  /* 0x0000000000ff7886 */ /* 0x000fe60001000000 */
[----:B------:R-:W-:Y:S01]  /*88b0*/  @!P2 R2UR UR21, R15 ;  /* 0x000000000f15a2ca */ /* 0x000fe200000e0000 */
[----:B---3--:R-:W-:Y:S01]  /*88c0*/  UPRMT UR6, UR49, 0x654, UR4 ;  /* 0x0000065431067896 */ /* 0x008fe20008000004 */
[----:B------:R-:W-:Y:S01]  /*88d0*/  LOP3.LUT R10, R10, UR23, RZ, 0x3c, !PT ;  /* 0x000000170a0a7c12 */ /* 0x000fe2000f8e3cff */
[----:B------:R-:W-:Y:S01]  /*88e0*/  @!UP0 UMOV UR9, UR4 ;  /* 0x0000000400098c82 */ /* 0x000fe20008000000 */
[----:B------:R-:W-:Y:S01]  /*88f0*/  @!UP0 UMOV UR10, UR25 ;  /* 0x00000019000a8c82 */ /* 0x000fe20008000000 */
[----:B------:R-:W-:Y:S01]  /*8900*/  ULEA UR4, UR5, UR24, 0x3 ;  /* 0x0000001805047291 */ /* 0x000fe2000f8e18ff */
[----:B------:R-:W-:Y:S07]  /*8910*/  SHF.L.U32 R9, R10, 0x1f, RZ ;  /* 0x0000001f0a097819 */ /* 0x000fee00000006ff */
[----:B------:R1:W-:Y:S01]  /*8920*/  @!UP0 UTMALDG.5D.IM2COL [UR8], [UR20], UR22 ;  /* 0x00000008140083b4 */ /* 0x0003e20008060016 */
[----:B------:R1:W-:Y:S01]  /*8930*/  @!P2 SYNCS.ARRIVE.TRANS64.RED.A0TR RZ, [UR7+0x60], R0 ;  /* 0x00006000ffffa9a7 */ /* 0x0003e20008300407 */
[----:B------:R-:W-:Y:S01]  /*8940*/  SYNCS.ARRIVE.TRANS64.RED.A1T0 RZ, [UR6], RZ ;  /* 0x000000ffffff79a7 */ /* 0x000fe20008100406 */
[----:B------:R-:W3:Y:S02]  /*8950*/  SYNCS.PHASECHK.TRANS64.TRYWAIT P1, [UR4+0x78], R9 ;  /* 0x00007809ff0075a7 */ /* 0x000ee40008021104 */
[----:B-1-3--:R-:W-:Y:S05]  /*8960*/  @!P1 BRA `(.L_x_76) ;  /* 0x0000003400a09947 */ /* 0x00afea0003800000 */
.L_x_149:
[----:B------:R-:W3:Y:S01]  /*8970*/  S2UR UR49, SR_CgaCtaId ;  /* 0x00000000003179c3 */ /* 0x000ee20000008800 */
[----:B------:R-:W-:Y:S01]  /*8980*/  UIADD3 UR6, UPT, UPT, UR5, 0x1, URZ ;  /* 0x0000000105067890 */ /* 0x000fe2000fffe0ff */
[----:B-1----:R-:W-:Y:S01]  /*8990*/  @!P2 IMAD.MOV.U32 R0, RZ, 0x20, RZ ;  /* 0x00000020ff00a824 */ /* 0x002fe200078e00ff */
[----:B------:R-:W-:Y:S01]  /*89a0*/  UPLOP3.LUT UP4, UPT, UPT, UPT, UPT, 0x80, 0x8 ;  /* 0x000000000008789c */ /* 0x000fe20003f8f070 */
[----:B------:R-:W-:Y:S01]  /*89b0*/  @!P2 IADD3 R2, P0, PT, R12, 0x680, RZ ;  /* 0x000006800c02a810 */ /* 0x000fe20007f1e0ff */
[----:B------:R-:W-:Y:S01]  /*89c0*/  UISETP.NE.AND UP0, UPT, UR6, 0x3, UPT ;  /* 0x000000030600788c */ /* 0x000fe2000bf05270 */
[----:B------:R-:W-:Y:S01]  /*89d0*/  @!P2 IMAD.MOV.U32 R0, RZ, 0x400, R0 ;  /* 0x00000400ff00a824 */ /* 0x000fe200078e0000 */
[----:B------:R-:W-:Y:S02]  /*89e0*/  R2UR UR23, R56 ;  /* 0x00000000381772ca */ /* 0x000fe400000e0000 */
[----:B------:R-:W-:Y:S01]  /*89f0*/  USEL UR26, UR6, URZ, UP0 ;  /* 0x000000ff061a7287 */ /* 0x000fe20008000000 */
[----:B------:R-:W-:Y:S01]  /*8a00*/  R2UR UR22, R57 ;  /* 0x00000000391672ca */ /* 0x000fe200000e0000 */
[----:B------:R-:W-:Y:S01]  /*8a10*/  USEL UR21, URZ, 0x1, UP0 ;  /* 0x00000001ff157887 */ /* 0x000fe20008000000 */
[----:B------:R-:W-:Y:S01]  /*8a20*/  @!P2 R2UR UR6, R0 ;  /* 0x000000000006a2ca */ /* 0x000fe200000e0000 */
[----:B------:R-:W-:Y:S01]  /*8a30*/  VOTEU.ALL UP0, P2 ;  /* 0x0000000000ff7886 */ /* 0x000fe20001000000 */
[----:B------:R-:W-:Y:S01]  /*8a40*/  @!P2 IMAD.X R0, RZ, RZ, R13, P0 ;  /* 0x000000ffff00a224 */ /* 0x000fe200000e060d */
[----:B------:R-:W-:Y:S02]  /*8a50*/  LOP3.LUT R8, R8, 0x1, RZ, 0x3c, !PT ;  /* 0x0000000108087812 */ /* 0x000fe400078e3cff */
[----:B------:R-:W-:Y:S01]  /*8a60*/  LOP3.LUT R10, R10, UR21, RZ, 0x3c, !PT ;  /* 0x000000150a0a7c12 */ /* 0x000fe2000f8e3cff */
[----:B------:R-:W-:Y:S02]  /*8a70*/  @!UP0 ULEA UR5, UR5, UR24, 0xd ;  /* 0x0000001805058291 */ /* 0x000fe4000f8e68ff */
[----:B------:R-:W-:Y:S02]  /*8a80*/  @!UP0 UIADD3 UR10, UPT, UPT, UR25, 0x20, URZ ;  /* 0x00000020190a8890 */ /* 0x000fe4000fffe0ff */
[----:B------:R-:W-:Y:S02]  /*8a90*/  @!UP0 UIADD3 UR8, UPT, UPT, UR5, 0x400, URZ ;  /* 0x0000040005088890 */ /* 0x000fe4000fffe0ff */
[----:B------:R-:W-:Y:S01]  /*8aa0*/  UIADD3 UR23, UPT, UPT, UR15, UR23, URZ ;  /* 0x000000170f177290 */ /* 0x000fe2000fffe0ff */
[----:B------:R-:W-:Y:S01]  /*8ab0*/  @!P2 R2UR UR5, R0 ;  /* 0x000000000005a2ca */ /* 0x000fe200000e0000 */
[----:B------:R-:W-:Y:S01]  /*8ac0*/  @!UP0 UPRMT UR20, UR6, 0x5410, URZ ;  /* 0x0000541006148896 */ /* 0x000fe200080000ff */
[----:B------:R-:W-:Y:S01]  /*8ad0*/  @!P2 R2UR UR6, R2 ;  /* 0x000000000206a2ca */ /* 0x000fe200000e0000 */
[----:B------:R-:W-:Y:S01]  /*8ae0*/  VOTEU.ALL UP0, P2 ;  /* 0x0000000000ff7886 */ /* 0x000fe20001000000 */
[----:B------:R-:W-:Y:S09]  /*8af0*/  UIADD3 UR50, UPT, UPT, UR16, UR22, URZ ;  /* 0x0000001610327290 */ /* 0x000ff2000fffe0ff */
[----:B------:R-:W-:Y:S01]  /*8b00*/  IMAD.U32 R5, RZ, RZ, UR5 ;  /* 0x00000005ff057e24 */ /* 0x000fe2000f8e00ff */
[----:B------:R-:W-:Y:S01]  /*8b10*/  UIADD3 UR5, UPT, UPT, UR4, 0x60, URZ ;  /* 0x0000006004057890 */ /* 0x000fe2000fffe0ff */
[----:B------:R-:W-:Y:S03]  /*8b20*/  IMAD.U32 R4, RZ, RZ, UR6 ;  /* 0x00000006ff047e24 */ /* 0x000fe6000f8e00ff */
[----:B------:R-:W-:Y:S02]  /*8b30*/  @!P2 R2UR UR7, R5 ;  /* 0x000000000507a2ca */ /* 0x000fe400000e0000 */
[----:B------:R-:W-:Y:S01]  /*8b40*/  @!P2 R2UR UR6, R4 ;  /* 0x000000000406a2ca */ /* 0x000fe200000e0000 */
[----:B------:R-:W-:Y:S01]  /*8b50*/  @!UP0 UMOV UR9, UR5 ;  /* 0x0000000500098c82 */ /* 0x000fe20008000000 */
[----:B---3--:R-:W-:Y:S11]  /*8b60*/  UPRMT UR5, UR49, 0x654, UR5 ;  /* 0x0000065431057896 */ /* 0x008ff60008000005 */
[----:B------:R3:W-:Y:S01]  /*8b70*/  @!UP0 UTMALDG.5D.IM2COL [UR8], [UR6], UR20 ;  /* 0x00000008060083b4 */ /* 0x0007e20008060014 */
[----:B------:R3:W-:Y:S01]  /*8b80*/  @!P2 SYNCS.ARRIVE.TRANS64.RED.A0TR RZ, [UR4+0x60], R3 ;  /* 0x00006003ffffa9a7 */ /* 0x0007e20008300404 */
[----:B------:R-:W-:Y:S01]  /*8b90*/  SYNCS.ARRIVE.TRANS64.RED.A1T0 RZ, [UR5], RZ ;  /* 0x000000ffffff79a7 */ /* 0x000fe20008100405 */
[----:B------:R-:W-:Y:S05]  /*8ba0*/  BRA.U UP2, `(.L_x_77) ;  /* 0xfffffff102907547 */ /* 0x000fea000b83ffff */
[----:B------:R-:W-:Y:S01]  /*8bb0*/  UIADD3 UR24, UPT, UPT, UR24, 0x78, URZ ;  /* 0x0000007818187890 */ /* 0x000fe2000fffe0ff */
[----:B---3--:R-:W-:-:S03]  /*8bc0*/  SHF.L.U32 R3, R10, 0x1f, RZ ;  /* 0x0000001f0a037819 */ /* 0x008fc600000006ff */
[----:B------:R-:W-:-:S09]  /*8bd0*/  ULEA UR4, UR26, UR24, 0x3 ;  /* 0x000000181a047291 */ /* 0x000fd2000f8e18ff */
[----:B------:R-:W1:Y:S02]  /*8be0*/  SYNCS.PHASECHK.TRANS64.TRYWAIT P0, [UR4], R3 ;  /* 0x00000003ff0075a7 */ /* 0x000e640008001104 */
[----:B-1----:R-:W-:Y:S05]  /*8bf0*/  @!P0 BRA `(.L_x_78) ;  /* 0x0000003400148947 */ /* 0x002fea0003800000 */
.L_x_151:
        /* <DEDUP_REMOVED lines=9> */
.L_x_153:
        /* <DEDUP_REMOVED lines=8> */
.L_x_80:
[----:B-1----:R1:W3:Y:S02]  /*8d10*/  SYNCS.PHASECHK.TRANS64.TRYWAIT P0, [R0+URZ], R3 ;  /* 0x00000003000075a7 */ /* 0x0022e400080011ff */
[----:B---3--:R-:W-:Y:S05]  /*8d20*/  @!P0 NANOSLEEP.SYNCS 0x989680 ;  /* 0x009896800000895d */ /* 0x008fea0003900000 */
[----:B------:R-:W3:Y:S02]  /*8d30*/  @!P0 SYNCS.PHASECHK.TRANS64 P0, [R0+URZ], R3 ;  /* 0x00000003000085a7 */ /* 0x000ee400080010ff */
[----:B--23--:R-:W-:Y:S05]  /*8d40*/  @P0 EXIT ;  /* 0x000000000000094d */ /* 0x00cfea0003800000 */
[----:B------:R-:W-:Y:S05]  /*8d50*/  BRA `(.L_x_80) ;  /* 0xfffffffc00ec7947 */ /* 0x000fea000383ffff */
.L_x_68:
[----:B------:R-:W-:-:S06]  /*8d60*/  UISETP.GE.AND UP0, UPT, UR18, 0x4, UPT ;  /* 0x000000041200788c */ /* 0x000fcc000bf06270 */
[----:B------:R-:W-:-:S13]  /*8d70*/  PLOP3.LUT P0, PT, PT, PT, UP0, 0x80, 0x8 ;  /* 0x000000000008781c */ /* 0x000fda0003f0f008 */
[----:B-1----:R-:W-:Y:S05]  /*8d80*/  @!P0 EXIT ;  /* 0x000000000000894d */ /* 0x002fea0003800000 */
[----:B------:R-:W1:Y:S08]  /*8d90*/  S2UR UR4, SR_CgaCtaId ;  /* 0x00000000000479c3 */ /* 0x000e700000008800 */
[----:B------:R-:W-:Y:S01]  /*8da0*/  BAR.SYNC.DEFER_BLOCKING 0x6, 0xa0 ;  /* 0x0182800000007b1d */ /* 0x000fe20000010000 */
[C---:B------:R-:W-:Y:S01]  /*8db0*/  IMAD.SHL.U32 R4, R61.reuse, 0x20, RZ ;  /* 0x000000203d047824 */ /* 0x040fe200078e00ff */
[----:B------:R-:W-:Y:S01]  /*8dc0*/  SHF.R.U32.HI R7, RZ, 0x2, R61 ;  /* 0x00000002ff077819 */ /* 0x000fe2000001163d */
[C---:B------:R-:W-:Y:S01]  /*8dd0*/  IMAD.SHL.U32 R60, R61.reuse, 0x4, RZ ;  /* 0x000000043d3c7824 */ /* 0x040fe200078e00ff */
[C---:B------:R-:W-:Y:S01]  /*8de0*/  R2P PR, R61.reuse, 0x6 ;  /* 0x000000063d007804 */ /* 0x040fe20000000000 */
[C---:B------:R-:W-:Y:S01]  /*8df0*/  IMAD.SHL.U32 R5, R61.reuse, 0x10, RZ ;  /* 0x000000103d057824 */ /* 0x040fe200078e00ff */
[----:B------:R-:W-:Y:S01]  /*8e00*/  UMOV UR48, 0x400 ;  /* 0x0000040000307882 */ /* 0x000fe20000000000 */
[C---:B------:R-:W-:Y:S01]  /*8e10*/  LOP3.LUT R3, R4.reuse, 0xe0, RZ, 0xc0, !PT ;  /* 0x000000e004037812 */ /* 0x040fe200078ec0ff */
[----:B------:R-:W2:Y:S01]  /*8e20*/  LDC.64 R54, c[0x0][0x9b0] ;  /* 0x00026c00ff367b82 */ /* 0x000ea20000000a00 */
[----:B------:R-:W-:Y:S01]  /*8e30*/  LOP3.LUT R4, R4, 0x100, RZ, 0xc0, !PT ;  /* 0x0000010004047812 */ /* 0x000fe200078ec0ff */
[----:B------:R-:W-:Y:S01]  /*8e40*/  IMAD.U32 R23, R61, 0x10000, RZ ;  /* 0x000100003d177824 */ /* 0x000fe200078e00ff */
[----:B------:R-:W-:Y:S01]  /*8e50*/  LOP3.LUT R60, R3, 0x1c, R60, 0xf8, !PT ;  /* 0x0000001c033c7812 */ /* 0x000fe200078ef83c */
[----:B------:R-:W-:Y:S01]  /*8e60*/  IMAD.MOV.U32 R68, RZ, RZ, 0x8 ;  /* 0x00000008ff447424 */ /* 0x000fe200078e00ff */
[----:B------:R-:W-:Y:S01]  /*8e70*/  LOP3.LUT R5, R4, 0x600, R5, 0xf8, !PT ;  /* 0x0000060004057812 */ /* 0x000fe200078ef805 */
[----:B------:R-:W-:Y:S01]  /*8e80*/  IMAD.MOV.U32 R67, RZ, RZ, 0x10 ;  /* 0x00000010ff437424 */ /* 0x000fe200078e00ff */
[----:B------:R-:W-:Y:S01]  /*8e90*/  LOP3.LUT R60, R60, 0x4, R7, 0x78, !PT ;  /* 0x000000043c3c7812 */ /* 0x000fe200078e7807 */
[----:B------:R-:W3:Y:S01]  /*8ea0*/  LDC.64 R52, c[0x0][0x9a8] ;  /* 0x00026a00ff347b82 */ /* 0x000ee20000000a00 */
[----:B------:R-:W-:Y:S01]  /*8eb0*/  LOP3.LUT R61, R61, 0x60, RZ, 0xc0, !PT ;  /* 0x000000603d3d7812 */ /* 0x000fe200078ec0ff */
[----:B------:R-:W-:Y:S01]  /*8ec0*/  IMAD.MOV.U32 R22, RZ, RZ, RZ ;  /* 0x000000ffff167224 */ /* 0x000fe200078e00ff */
[----:B------:R-:W-:-:S02]  /*8ed0*/  LOP3.LUT R60, R5, R60, RZ, 0xfc, !PT ;  /* 0x0000003c053c7212 */ /* 0x000fc400078efcff */
[----:B------:R-:W-:Y:S02]  /*8ee0*/  CS2R R58, SRZ ;  /* 0x00000000003a7805 */ /* 0x000fe4000001ff00 */
[----:B------:R-:W-:Y:S01]  /*8ef0*/  LOP3.LUT R23, R23, 0x600000, RZ, 0xc0, !PT ;  /* 0x0060000017177812 */ /* 0x000fe200078ec0ff */
[----:B------:R-:W4:Y:S01]  /*8f00*/  LDCU UR63, c[0x0][0x370] ;  /* 0x00006e00ff3f77ac */ /* 0x000f220008000800 */
[----:B------:R-:W-:Y:S02]  /*8f10*/  SEL R68, R68, 0xfffffff8, !P1 ;  /* 0xfffffff844447807 */ /* 0x000fe40004800000 */
[----:B------:R-:W-:Y:S01]  /*8f20*/  SEL R67, R67, 0xfffffff0, !P2 ;  /* 0xfffffff043437807 */ /* 0x000fe20005000000 */
[----:B-1----:R-:W-:Y:S01]  /*8f30*/  ULEA UR48, UR4, UR48, 0x18 ;  /* 0x0000003004307291 */ /* 0x002fe2000f8ec0ff */
[----:B------:R-:W1:Y:S01]  /*8f40*/  LDCU.64 UR4, c[0x0][0x990] ;  /* 0x00013200ff0477ac */ /* 0x000e620008000a00 */
[----:B------:R-:W2:Y:S07]  /*8f50*/  LDCU UR39, c[0x0][0xc0c] ;  /* 0x00018180ff2777ac */ /* 0x000eae0008000800 */
[----:B------:R-:W4:Y:S01]  /*8f60*/  LDS R2, [UR48+0xf0] ;  /* 0x0000f030ff027984 */ /* 0x000f220008000800 */
[----:B------:R-:W2:Y:S01]  /*8f70*/  LDCU UR38, c[0x0][0xc30] ;  /* 0x00018600ff2677ac */ /* 0x000ea20008000800 */
[----:B------:R-:W2:Y:S01]  /*8f80*/  LDCU.64 UR60, c[0x0][0x988] ;  /* 0x00013100ff3c77ac */ /* 0x000ea20008000a00 */
[----:B------:R-:W2:Y:S01]  /*8f90*/  LDCU.64 UR46, c[0x0][0xc28] ;  /* 0x00018500ff2e77ac */ /* 0x000ea20008000a00 */
[----:B-1----:R-:W-:Y:S01]  /*8fa0*/  IMAD.U32 R65, RZ, RZ, UR4 ;  /* 0x00000004ff417e24 */ /* 0x002fe2000f8e00ff */
[----:B------:R-:W-:Y:S01]  /*8fb0*/  UIADD3 UR4, UPT, UPT, UR48, 0x400, URZ ;  /* 0x0000040030047890 */ /* 0x000fe2000fffe0ff */
[----:B------:R-:W-:Y:S01]  /*8fc0*/  IMAD.U32 R64, RZ, RZ, UR5 ;  /* 0x00000005ff407e24 */ /* 0x000fe2000f8e00ff */
[----:B------:R-:W1:Y:S04]  /*8fd0*/  LDCU.128 UR56, c[0x0][0xc10] ;  /* 0x00018200ff3877ac */ /* 0x000e680008000c00 */
[----:B------:R-:W-:Y:S01]  /*8fe0*/  IMAD.U32 R0, RZ, RZ, UR4 ;  /* 0x00000004ff007e24 */ /* 0x000fe2000f8e00ff */
[----:B------:R-:W1:Y:S01]  /*8ff0*/  LDCU UR62, c[0x0][0x374] ;  /* 0x00006e80ff3e77ac */ /* 0x000e620008000800 */
[----:B------:R-:W-:Y:S01]  /*9000*/  UMOV UR54, 0x1 ;  /* 0x0000000100367882 */ /* 0x000fe20000000000 */
[----:B------:R-:W-:Y:S01]  /*9010*/  UMOV UR49, URZ ;  /* 0x000000ff00317c82 */ /* 0x000fe20008000000 */
[----:B------:R-:W-:Y:S01]  /*9020*/  UMOV UR53, URZ ;  /* 0x000000ff00357c82 */ /* 0x000fe20008000000 */
[----:B------:R-:W-:Y:S01]  /*9030*/  UMOV UR51, URZ ;  /* 0x000000ff00337c82 */ /* 0x000fe20008000000 */
[C---:B----4-:R-:W-:Y:S01]  /*9040*/  VIADD R3, R2.reuse, 0x40 ;  /* 0x0000004002037836 */ /* 0x050fe20000000000 */
[----:B------:R-:W-:-:S04]  /*9050*/  LOP3.LUT R2, R2, 0xffff, RZ, 0xc0, !PT ;  /* 0x0000ffff02027812 */ /* 0x000fc800078ec0ff */
[----:B------:R-:W-:-:S05]  /*9060*/  LOP3.LUT R3, R3, 0xffff, RZ, 0xc0, !PT ;  /* 0x0000ffff03037812 */ /* 0x000fca00078ec0ff */
[----:B-123--:R4:W-:Y:S02]  /*9070*/  STL.64 [R1], R2 ;  /* 0x0000000201007387 */ /* 0x00e9e40000100a00 */
.L_x_111:
[----:B----4-:R-:W-:Y:S04]  /*9080*/  SHF.L.U32 R3, R58, 0x1f, RZ ;  /* 0x0000001f3a037819 */ /* 0x010fe800000006ff */
[----:B-1----:R-:W1:Y:S02]  /*9090*/  SYNCS.PHASECHK.TRANS64.TRYWAIT P0, [UR48+0xa0], R3 ;  /* 0x0000a003ff0075a7 */ /* 0x002e640008001130 */
[----:B-1----:R-:W-:Y:S05]  /*90a0*/  @!P0 BRA `(.L_x_81) ;  /* 0x0000003000188947 */ /* 0x002fea0003800000 */
.L_x_155:
[----:B------:R-:W2:Y:S01]  /*90b0*/  LDS.128 R4, [UR48+0xe0] ;  /* 0x0000e030ff047984 */ /* 0x000ea20008000c00 */
[----:B------:R-:W-:Y:S01]  /*90c0*/  UIADD3 UR4, UPT, UPT, UR48, 0xa8, URZ ;  /* 0x000000a830047890 */ /* 0x000fe2000fffe0ff */
[----:B------:R-:W-:Y:S01]  /*90d0*/  IMAD R2, R22, 0x4, R1 ;  /* 0x0000000416027824 */ /* 0x000fe200078e0201 */
[----:B------:R-:W-:Y:S01]  /*90e0*/  UISETP.GE.AND UP0, UPT, UR55, 0x1, UPT ;  /* 0x000000013700788c */ /* 0x000fe2000bf06270 */
[----:B------:R-:W-:Y:S01]  /*90f0*/  @!PT LDS RZ, [RZ] ;  /* 0x00000000fffff984 */ /* 0x000fe20000000800 */
[----:B------:R-:W-:Y:S01]  /*9100*/  @!PT LDS RZ, [RZ] ;  /* 0x00000000fffff984 */ /* 0x000fe20000000800 */
[----:B------:R-:W-:Y:S01]  /*9110*/  @!PT LDS RZ, [RZ] ;  /* 0x00000000fffff984 */ /* 0x000fe20000000800 */
[----:B------:R-:W-:Y:S01]  /*9120*/  @!PT LDS RZ, [RZ] ;  /* 0x00000000fffff984 */ /* 0x000fe20000000800 */
[----:B------:R3:W-:Y:S06]  /*9130*/  MEMBAR.ALL.CTA ;  /* 0x0000000000007992 */ /* 0x0007ec0000008000 */
[----:B---3--:R-:W3:Y:S01]  /*9140*/  FENCE.VIEW.ASYNC.S ;  /* 0x00000000000073c6 */ /* 0x008ee20000000000 */
[----:B------:R-:W-:Y:S09]  /*9150*/  UPRMT UR4, URZ, 0x654, UR4 ;  /* 0x00000654ff047896 */ /* 0x000ff20008000004 */
[----:B---3--:R-:W-:Y:S01]  /*9160*/  SYNCS.ARRIVE.TRANS64.RED.A1T0 RZ, [UR4], RZ ;  /* 0x000000ffffff79a7 */ /* 0x008fe20008100404 */
[----:B------:R-:W5:Y:S01]  /*9170*/  LDL R2, [R2] ;  /* 0x0000000002027983 */ /* 0x000f620000100800 */
[----:B--2---:R-:W-:Y:S11]  /*9180*/  LOP3.LUT P0, RZ, R6, 0x1, RZ, 0xc0, !PT ;  /* 0x0000000106ff7812 */ /* 0x004ff6000780c0ff */
[----:B------:R-:W-:Y:S02]  /*9190*/  @!UPT UIADD3 URZ, UPT, UPT, URZ, URZ, URZ ;  /* 0x000000fffffff290 */ /* 0x000fe4000fffe0ff */
[----:B------:R-:W-:Y:S01]  /*91a0*/  VOTEU.ANY UP1, P0 ;  /* 0x0000000000ff7886 */ /* 0x000fe20000020100 */
[----:B------:R-:W-:Y:S01]  /*91b0*/  PLOP3.LUT P0, PT, PT, PT, UP1, 0x80, 0x8 ;  /* 0x000000000008781c */ /* 0x000fe20003f0f018 */
[----:B------:R-:W-:Y:S06]  /*91c0*/  UP2UR UR4, UPR, URZ, 0x2 ;  /* 0x00000002ff047883 */ /* 0x000fec0008000000 */
[----:B------:R-:W-:Y:S06]  /*91d0*/  IMAD.U32 R75, RZ, RZ, UR4 ;  /* 0x00000004ff4b7e24 */ /* 0x000fec000f8e00ff */
[----:B-1----:R-:W-:Y:S02]  /*91e0*/  @P0 MOV R3, R4 ;  /* 0x0000000400030202 */ /* 0x002fe40000000f00 */
[----:B------:R-:W-:Y:S02]  /*91f0*/  @P0 LOP3.LUT R0, R5, 0xffff, RZ, 0xc0, !PT ;  /* 0x0000ffff05000812 */ /* 0x000fe400078ec0ff */
[----:B------:R-:W-:Y:S02]  /*9200*/  @P0 R2UR UR5, R3 ;  /* 0x00000000030502ca */ /* 0x000fe400000e0000 */
[----:B------:R-:W-:Y:S11]  /*9210*/  @P0 R2UR UR4, R0 ;  /* 0x00000000000402ca */ /* 0x000ff600000e0000 */
[----:B------:R-:W-:Y:S02]  /*9220*/  @UP1 UMOV UR37, UR5 ;  /* 0x0000000500251c82 */ /* 0x000fe40008000000 */
[----:B------:R-:W-:Y:S01]  /*9230*/  @UP1 UMOV UR36, UR4 ;  /* 0x0000000400241c82 */ /* 0x000fe20008000000 */
[----:B------:R-:W-:Y:S05]  /*9240*/  BRA.U !UP0, `(.L_x_82) ;  /* 0x0000000108cc7547 */ /* 0x000fea000b800000 */
[----:B------:R-:W1:Y:S01]  /*9250*/  LDCU UR9, c[0x0][0xc20] ;  /* 0x00018400ff0977ac */ /* 0x000e620008000800 */
[----:B------:R-:W-:Y:S02]  /*9260*/  UIMAD.WIDE.U32 UR4, UR62, UR59, URZ ;  /* 0x0000003b3e0472a5 */ /* 0x000fe4000f8e00ff */
[----:B------:R-:W-:Y:S02]  /*9270*/  UIMAD.WIDE.U32 UR6, UR63, UR56, URZ ;  /* 0x000000383f0672a5 */ /* 0x000fe4000f8e00ff */
[----:B------:R-:W-:Y:S02]  /*9280*/  UIMAD.WIDE.U32 UR10, UR36, UR59, URZ ;  /* 0x0000003b240a72a5 */ /* 0x000fe4000f8e00ff */
[----:B------:R-:W-:Y:S02]  /*9290*/  UISETP.NE.AND UP0, UPT, UR58, 0x1, UPT ;  /* 0x000000013a00788c */ /* 0x000fe4000bf05270 */
[----:B------:R-:W-:Y:S02]  /*92a0*/  UISETP.NE.AND UP1, UPT, UR39, 0x1, UPT ;  /* 0x000000012700788c */ /* 0x000fe4000bf25270 */
[----:B------:R-:W-:Y:S02]  /*92b0*/  UISETP.NE.AND UP2, UPT, UR55, 0x1, UPT ;  /* 0x000000013700788c */ /* 0x000fe4000bf45270 */
[----:B------:R-:W-:Y:S01]  /*92c0*/  UIMAD.WIDE.U32 UR12, UR37, UR56, URZ ;  /* 0x00000038250c72a5 */ /* 0x000fe2000f8e00ff */
[----:B------:R-:W-:Y:S01]  /*92d0*/  UMOV UR4, UR5 ;  /* 0x0000000500047c82 */ /* 0x000fe20008000000 */
[----:B------:R-:W-:Y:S01]  /*92e0*/  UMOV UR6, UR11 ;  /* 0x0000000b00067c82 */ /* 0x000fe20008000000 */
[----:B-1----:R-:W-:Y:S03]  /*92f0*/  USHF.R.U32.HI UR8, URZ, UR9, UR4 ;  /* 0x00000009ff087299 */ /* 0x002fe60008011604 */
[----:B------:R-:W-:Y:S02]  /*9300*/  UMOV UR4, UR7 ;  /* 0x0000000700047c82 */ /* 0x000fe40008000000 */
[----:B------:R-:W-:Y:S02]  /*9310*/  USHF.R.U32.HI UR5, URZ, UR57, UR4 ;  /* 0x00000039ff057299 */ /* 0x000fe40008011604 */
[----:B------:R-:W-:Y:S02]  /*9320*/  USEL UR4, UR62, UR8, !UP0 ;  /* 0x000000083e047287 */ /* 0x000fe4000c000000 */
[----:B------:R-:W-:Y:S02]  /*9330*/  USHF.R.U32.HI UR8, URZ, UR9, UR6 ;  /* 0x00000009ff087299 */ /* 0x000fe40008011606 */
[----:B------:R-:W-:Y:S02]  /*9340*/  UIMAD.WIDE.U32 UR6, UR4, UR46, URZ ;  /* 0x0000002e040672a5 */ /* 0x000fe4000f8e00ff */
[----:B------:R-:W-:Y:S02]  /*9350*/  USEL UR9, UR63, UR5, !UP1 ;  /* 0x000000053f097287 */ /* 0x000fe4000c800000 */
[----:B------:R-:W-:Y:S02]  /*9360*/  USEL UR8, UR36, UR8, !UP0 ;  /* 0x0000000824087287 */ /* 0x000fe4000c000000 */
[----:B------:R-:W-:Y:S01]  /*9370*/  UIMAD.WIDE.U32 UR10, UR9, UR46, URZ ;  /* 0x0000002e090a72a5 */ /* 0x000fe2000f8e00ff */
[----:B------:R-:W-:Y:S01]  /*9380*/  UMOV UR6, UR7 ;  /* 0x0000000700067c82 */ /* 0x000fe20008000000 */
[----:B------:R-:W-:Y:S01]  /*9390*/  UMOV UR5, UR13 ;  /* 0x0000000d00057c82 */ /* 0x000fe20008000000 */
[----:B------:R-:W-:Y:S02]  /*93a0*/  @UP2 USHF.R.U32.HI UR4, URZ, UR47, UR6 ;  /* 0x0000002fff042299 */ /* 0x000fe40008011606 */
[----:B------:R-:W-:Y:S02]  /*93b0*/  USHF.R.U32.HI UR5, URZ, UR57, UR5 ;  /* 0x00000039ff057299 */ /* 0x000fe40008011605 */
[----:B------:R-:W-:Y:S02]  /*93c0*/  UIMAD UR4, UR55, UR4, URZ ;  /* 0x00000004370472a4 */ /* 0x000fe4000f8e02ff */
[----:B------:R-:W-:Y:S02]  /*93d0*/  USEL UR5, UR37, UR5, !UP1 ;  /* 0x0000000525057287 */ /* 0x000fe4000c800000 */
[----:B------:R-:W-:Y:S01]  /*93e0*/  UISETP.GE.AND UP0, UPT, UR8, UR4, UPT ;  /* 0x000000040800728c */ /* 0x000fe2000bf06270 */
[----:B------:R-:W-:Y:S01]  /*93f0*/  UMOV UR6, UR11 ;  /* 0x0000000b00067c82 */ /* 0x000fe20008000000 */
[----:B------:R-:W-:Y:S02]  /*9400*/  UIMAD.WIDE.U32 UR10, UR8, UR46, URZ ;  /* 0x0000002e080a72a5 */ /* 0x000fe4000f8e00ff */
[----:B------:R-:W-:Y:S04]  /*9410*/  @UP2 USHF.R.U32.HI UR9, URZ, UR47, UR6 ;  /* 0x0000002fff092299 */ /* 0x000fe80008011606 */
[----:B------:R-:W-:Y:S01]  /*9420*/  UIMAD UR6, UR55, UR9, URZ ;  /* 0x00000009370672a4 */ /* 0x000fe2000f8e02ff */
[----:B------:R-:W-:Y:S03]  /*9430*/  UMOV UR4, UR11 ;  /* 0x0000000b00047c82 */ /* 0x000fe60008000000 */
[----:B------:R-:W-:Y:S02]  /*9440*/  UISETP.GE.OR UP0, UPT, UR5, UR6, UP0 ;  /* 0x000000060500728c */ /* 0x000fe40008706670 */
[----:B------:R-:W-:Y:S02]  /*9450*/  USHF.R.U32.HI UR4, URZ, UR47, UR4 ;  /* 0x0000002fff047299 */ /* 0x000fe40008011604 */
[----:B------:R-:W-:Y:S02]  /*9460*/  UIMAD.WIDE.U32 UR6, UR5, UR46, URZ ;  /* 0x0000002e050672a5 */ /* 0x000fe4000f8e00ff */
[----:B------:R-:W-:Y:S02]  /*9470*/  USEL UR11, UR8, UR4, !UP2 ;  /* 0x00000004080b7287 */ /* 0x000fe4000d000000 */
[----:B------:R-:W-:Y:S02]  /*9480*/  UIADD3 UR6, UPT, UPT, -UR5, URZ, URZ ;  /* 0x000000ff05067290 */ /* 0x000fe4000fffe1ff */
[----:B------:R-:W-:Y:S02]  /*9490*/  UIADD3 UR10, UPT, UPT, -UR11, URZ, URZ ;  /* 0x000000ff0b0a7290 */ /* 0x000fe4000fffe1ff */
[----:B------:R-:W-:Y:S02]  /*94a0*/  UIMAD UR6, UR39, UR6, UR37 ;  /* 0x00000006270672a4 */ /* 0x000fe4000f8e0225 */
[----:B------:R-:W-:Y:S01]  /*94b0*/  UIMAD UR10, UR55, UR10, UR8 ;  /* 0x0000000a370a72a4 */ /* 0x000fe2000f8e0208 */
[----:B------:R-:W-:Y:S01]  /*94c0*/  @!UP0 UMOV UR4, UR7 ;  /* 0x0000000700048c82 */ /* 0x000fe20008000000 */
[----:B------:R-:W-:Y:S02]  /*94d0*/  UIADD3 UR7, UPT, UPT, -UR8, URZ, URZ ;  /* 0x000000ff08077290 */ /* 0x000fe4000fffe1ff */
[----:B------:R-:W-:Y:S04]  /*94e0*/  @!UP0 USHF.R.U32.HI UR4, URZ, UR47, UR4 ;  /* 0x0000002fff048299 */ /* 0x000fe80008011604 */
[----:B------:R-:W-:Y:S04]  /*94f0*/  @!UP0 USEL UR4, UR5, UR4, !UP2 ;  /* 0x0000000405048287 */ /* 0x000fe8000d000000 */
[----:B------:R-:W-:Y:S02]  /*9500*/  @!UP0 UIMAD UR9, UR9, UR10, UR4 ;  /* 0x0000000a090982a4 */ /* 0x000fe4000f8e0204 */
[----:B------:R-:W-:Y:S02]  /*9510*/  @!UP0 UIADD3 UR10, UPT, UPT, UR11, -UR4, URZ ;  /* 0x800000040b0a8290 */ /* 0x000fe4000fffe0ff */
[----:B------:R-:W-:Y:S02]  /*9520*/  UIMAD UR4, UR58, UR7, UR36 ;  /* 0x000000073a0472a4 */ /* 0x000fe4000f8e0224 */
[----:B------:R-:W-:Y:S03]  /*9530*/  @!UP0 UIMAD UR8, UR10, UR55, UR5 ;  /* 0x000000370a0882a4 */ /* 0x000fe6000f8e0205 */
[----:B------:R-:W-:Y:S02]  /*9540*/  @!UP0 UMOV UR5, UR9 ;  /* 0x0000000900058c82 */ /* 0x000fe40008000000 */
[----:B------:R-:W-:Y:S02]  /*9550*/  UIMAD UR37, UR5, UR39, UR6 ;  /* 0x00000027052572a4 */ /* 0x000fe4000f8e0206 */
[----:B------:R-:W-:Y:S11]  /*9560*/  UIMAD UR36, UR8, UR58, UR4 ;  /* 0x0000003a082472a4 */ /* 0x000ff6000f8e0204 */
[----:B------:R-:W-:Y:S01]  /*9570*/  @!UPT UIADD3 URZ, UPT, UPT, URZ, URZ, URZ ;  /* 0x000000fffffff290 */ /* 0x000fe2000fffe0ff */
.L_x_82:
[----:B------:R-:W-:Y:S01]  /*9580*/  UISETP.NE.AND UP0, UPT, UR38, 0x1, UPT ;  /* 0x000000012600788c */ /* 0x000fe2000bf05270 */
[----:B------:R-:W-:Y:S01]  /*9590*/  @P0 SHF.R.U32.HI R4, RZ, 0x10, R5 ;  /* 0x00000010ff040819 */ /* 0x000fe20000011605 */
[----:B------:R-:W-:Y:S01]  /*95a0*/  USHF.L.U32 UR41, UR23, 0x6, URZ ;  /* 0x0000000617297899 */ /* 0x000fe200080006ff */
[----:B------:R-:W-:Y:S02]  /*95b0*/  R2UR UR11, R69 ;  /* 0x00000000450b72ca */ /* 0x000fe400000e0000 */
[----:B------:R-:W-:Y:S06]  /*95c0*/  @P0 R2UR UR11, R4 ;  /* 0x00000000040b02ca */ /* 0x000fec00000e0000 */
[----:B------:R-:W1:Y:S07]  /*95d0*/  @!UP0 LDCU.128 UR12, c[0x0][0xc10] ;  /* 0x00018200ff0c87ac */ /* 0x000e6e0008000c00 */
[----:B------:R-:W-:Y:S01]  /*95e0*/  IMAD.U32 R69, RZ, RZ, UR11 ;  /* 0x0000000bff457e24 */ /* 0x000fe2000f8e00ff */
[----:B------:R-:W2:Y:S01]  /*95f0*/  @!UP0 LDCU UR5, c[0x0][0xc0c] ;  /* 0x00018180ff0587ac */ /* 0x000ea20008000800 */
[----:B------:R-:W3:Y:S01]  /*9600*/  @!UP0 LDCU UR10, c[0x0][0xc20] ;  /* 0x00018400ff0a87ac */ /* 0x000ee20008000800 */
[----:B------:R-:W-:Y:S02]  /*9610*/  UIADD3 UR11, UPT, UPT, UR48, 0x400, URZ ;  /* 0x00000400300b7890 */ /* 0x000fe4000fffe0ff */
[----:B-1----:R-:W-:Y:S02]  /*9620*/  UIMAD.WIDE.U32 UR8, UR37, UR12, URZ ;  /* 0x0000000c250872a5 */ /* 0x002fe4000f8e00ff */
[----:B------:R-:W-:Y:S02]  /*9630*/  UIMAD.WIDE.U32 UR6, UR36, UR15, URZ ;  /* 0x0000000f240672a5 */ /* 0x000fe4000f8e00ff */
[----:B------:R-:W-:Y:S03]  /*9640*/  @!UP0 UISETP.NE.AND UP1, UPT, UR14, 0x1, UPT ;  /* 0x000000010e00888c */ /* 0x000fe6000bf25270 */
[----:B------:R-:W-:Y:S01]  /*9650*/  @!UP0 UMOV UR4, UR9 ;  /* 0x0000000900048c82 */ /* 0x000fe20008000000 */
[----:B--2---:R-:W-:Y:S02]  /*9660*/  @!UP0 UISETP.NE.AND UP2, UPT, UR5, 0x1, UPT ;  /* 0x000000010500888c */ /* 0x004fe4000bf45270 */
[----:B------:R-:W-:Y:S01]  /*9670*/  @!UP0 USHF.R.U32.HI UR4, URZ, UR13, UR4 ;  /* 0x0000000dff048299 */ /* 0x000fe20008011604 */
[----:B------:R-:W-:Y:S02]  /*9680*/  @!UP0 UMOV UR6, UR7 ;  /* 0x0000000700068c82 */ /* 0x000fe40008000000 */
[----:B---3--:R-:W-:Y:S02]  /*9690*/  @!UP0 USHF.R.U32.HI UR6, URZ, UR10, UR6 ;  /* 0x0000000aff068299 */ /* 0x008fe40008011606 */
[----:B------:R-:W-:Y:S02]  /*96a0*/  @!UP0 USEL UR7, UR37, UR4, !UP2 ;  /* 0x0000000425078287 */ /* 0x000fe4000d000000 */
[----:B------:R-:W-:Y:S04]  /*96b0*/  @!UP0 USEL UR6, UR36, UR6, !UP1 ;  /* 0x0000000624068287 */ /* 0x000fe8000c800000 */
[----:B------:R-:W-:Y:S02]  /*96c0*/  @!UP0 UIADD3 UR4, UPT, UPT, -UR7, UR6, URZ ;  /* 0x0000000607048290 */ /* 0x000fe4000fffe1ff */
[----:B------:R-:W-:Y:S02]  /*96d0*/  @!UP0 UIADD3 UR6, UPT, UPT, UR7, -UR6, URZ ;  /* 0x8000000607068290 */ /* 0x000fe4000fffe0ff */
[----:B------:R-:W-:Y:S02]  /*96e0*/  @!UP0 UIMAD UR37, UR4, UR5, UR37 ;  /* 0x00000005042582a4 */ /* 0x000fe4000f8e0225 */
[----:B------:R-:W-:Y:S02]  /*96f0*/  @!UP0 UIMAD UR36, UR6, UR14, UR36 ;  /* 0x0000000e062482a4 */ /* 0x000fe4000f8e0224 */
[----:B------:R-:W-:Y:S09]  /*9700*/  ULOP3.LUT UP0, URZ, UR11, 0x3f0, URZ, 0xc0, !UPT ;  /* 0x000003f00bff7892 */ /* 0x000ff2000f80c0ff */
[----:B------:R-:W-:Y:S05]  /*9710*/  BRA.U !UP0, `(.L_x_83) ;  /* 0x00000001087c7547 */ /* 0x000fea000b800000 */
[----:B------:R-:W1:Y:S01]  /*9720*/  LDCU.64 UR8, c[0x4][0x80] ;  /* 0x01001000ff0877ac */ /* 0x000e620008000a00 */
[----:B------:R-:W-:Y:S01]  /*9730*/  MOV R16, 0x0 ;  /* 0x0000000000107802 */ /* 0x000fe20000000f00 */
[----:B------:R-:W-:Y:S02]  /*9740*/  HFMA2 R12, -RZ, RZ, 0, 5.9604644775390625e-08 ;  /* 0x00000001ff0c7431 */ /* 0x000fe400000001ff */
[----:B------:R-:W-:Y:S01]  /*9750*/  IMAD.MOV.U32 R8, RZ, RZ, 0x70 ;  /* 0x00000070ff087424 */ /* 0x000fe200078e00ff */
[----:B------:R2:W3:Y:S01]  /*9760*/  LDC.64 R14, c[0x4][R16] ;  /* 0x01000000100e7b82 */ /* 0x0004e20000000a00 */
[----:B------:R-:W4:Y:S01]  /*9770*/  LDCU.64 UR6, c[0x4][0x88] ;  /* 0x01001100ff0677ac */ /* 0x000f220008000a00 */
[----:B------:R-:W-:Y:S01]  /*9780*/  IMAD.MOV.U32 R13, RZ, RZ, RZ ;  /* 0x000000ffff0d7224 */ /* 0x000fe200078e00ff */
[----:B------:R-:W2:Y:S01]  /*9790*/  LDCU.64 UR4, c[0x4][0x8] ;  /* 0x01000100ff0477ac */ /* 0x000ea20008000a00 */
[----:B-1----:R-:W-:Y:S01]  /*97a0*/  MOV R5, UR9 ;  /* 0x0000000900057c02 */ /* 0x002fe20008000f00 */
[----:B------:R-:W-:Y:S01]  /*97b0*/  IMAD.U32 R4, RZ, RZ, UR8 ;  /* 0x00000008ff047e24 */ /* 0x000fe2000f8e00ff */
[----:B----4-:R-:W-:Y:S01]  /*97c0*/  MOV R7, UR7 ;  /* 0x0000000700077c02 */ /* 0x010fe20008000f00 */
[----:B------:R-:W-:Y:S01]  /*97d0*/  IMAD.U32 R6, RZ, RZ, UR6 ;  /* 0x00000006ff067e24 */ /* 0x000fe2000f8e00ff */
[----:B--2---:R-:W-:Y:S01]  /*97e0*/  MOV R11, UR5 ;  /* 0x00000005000b7c02 */ /* 0x004fe20008000f00 */
[----:B------:R-:W-:Y:S02]  /*97f0*/  IMAD.U32 R10, RZ, RZ, UR4 ;  /* 0x00000004ff0a7e24 */ /* 0x000fe4000f8e00ff */
[----:B------:R-:W-:Y:S07]  /*9800*/  LEPC R20, `(.L_x_84) ;  /* 0x000000001014794e */ /* 0x000fee0000000000 */
[----:B---3-5:R-:W-:Y:S05]  /*9810*/  CALL.ABS.NOINC R14 ;  /* 0x000000000e007343 */ /* 0x028fea0003c00000 */
.L_x_84:
[----:B------:R-:W1:Y:S01]  /*9820*/  LDCU.64 UR8, c[0x4][0x80] ;  /* 0x01001000ff0877ac */ /* 0x000e620008000a00 */
[----:B------:R-:W2:Y:S01]  /*9830*/  LDC.64 R16, c[0x4][R16] ;  /* 0x0100000010107b82 */ /* 0x000ea20000000a00 */
[----:B------:R-:W-:Y:S02]  /*9840*/  HFMA2 R12, -RZ, RZ, 0, 5.9604644775390625e-08 ;  /* 0x00000001ff0c7431 */ /* 0x000fe400000001ff */
[----:B------:R-:W-:Y:S02]  /*9850*/  IMAD.MOV.U32 R8, RZ, RZ, 0x70 ;  /* 0x00000070ff087424 */ /* 0x000fe400078e00ff */
[----:B------:R-:W-:Y:S01]  /*9860*/  IMAD.MOV.U32 R13, RZ, RZ, RZ ;  /* 0x000000ffff0d7224 */ /* 0x000fe200078e00ff */
[----:B------:R-:W3:Y:S01]  /*9870*/  LDCU.64 UR6, c[0x4][0x88] ;  /* 0x01001100ff0677ac */ /* 0x000ee20008000a00 */
[----:B------:R-:W4:Y:S01]  /*9880*/  LDCU.64 UR4, c[0x4][0x8] ;  /* 0x01000100ff0477ac */ /* 0x000f220008000a00 */
[----:B-1----:R-:W-:Y:S02]  /*9890*/  MOV R4, UR8 ;  /* 0x0000000800047c02 */ /* 0x002fe40008000f00 */
[----:B------:R-:W-:Y:S02]  /*98a0*/  MOV R5, UR9 ;  /* 0x0000000900057c02 */ /* 0x000fe40008000f00 */
[----:B---3--:R-:W-:Y:S01]  /*98b0*/  MOV R7, UR7 ;  /* 0x0000000700077c02 */ /* 0x008fe20008000f00 */
[----:B------:R-:W-:Y:S01]  /*98c0*/  IMAD.U32 R6, RZ, RZ, UR6 ;  /* 0x00000006ff067e24 */ /* 0x000fe2000f8e00ff */
[----:B----4-:R-:W-:Y:S01]  /*98d0*/  MOV R11, UR5 ;  /* 0x00000005000b7c02 */ /* 0x010fe20008000f00 */
[----:B------:R-:W-:Y:S02]  /*98e0*/  IMAD.U32 R10, RZ, RZ, UR4 ;  /* 0x00000004ff0a7e24 */ /* 0x000fe4000f8e00ff */
[----:B------:R-:W-:Y:S07]  /*98f0*/  LEPC R20, `(.L_x_83) ;  /* 0x000000001014794e */ /* 0x000fee0000000000 */
[----:B--2---:R-:W-:Y:S05]  /*9900*/  CALL.ABS.NOINC R16 ;  /* 0x0000000010007343 */ /* 0x004fea0003c00000 */
.L_x_83:
[----:B------:R-:W-:Y:S02]  /*9910*/  R2UR UR6, R66 ;  /* 0x00000000420672ca */ /* 0x000fe400000e0000 */
[----:B------:R-:W-:Y:S02]  /*9920*/  R2UR UR5, R65 ;  /* 0x00000000410572ca */ /* 0x000fe400000e0000 */
[----:B------:R-:W-:Y:S02]  /*9930*/  R2UR UR4, R64 ;  /* 0x00000000400472ca */ /* 0x000fe400000e0000 */
[----:B------:R-:W-:Y:S02]  /*9940*/  ISETP.NE.U32.AND P4, PT, R54, RZ, PT ;  /* 0x000000ff3600720c */ /* 0x000fe40003f85070 */
[----:B------:R-:W-:Y:S02]  /*9950*/  ISETP.NE.U32.AND P2, PT, RZ, UR60, PT ;  /* 0x0000003cff007c0c */ /* 0x000fe4000bf45070 */
[----:B------:R-:W-:Y:S02]  /*9960*/  ISETP.NE.AND.EX P4, PT, R55, RZ, PT, P4 ;  /* 0x000000ff3700720c */ /* 0x000fe40003f85340 */
[----:B------:R-:W-:Y:S01]  /*9970*/  ISETP.NE.AND.EX P2, PT, RZ, UR61, PT, P2 ;  /* 0x0000003dff007c0c */ /* 0x000fe2000bf45320 */
[----:B------:R-:W-:Y:S02]  /*9980*/  UISETP.NE.AND UP2, UPT, UR6, URZ, UPT ;  /* 0x000000ff0600728c */ /* 0x000fe4000bf45270 */
[----:B------:R-:W-:Y:S04]  /*9990*/  UISETP.NE.U32.AND UP0, UPT, UR5, URZ, UPT ;  /* 0x000000ff0500728c */ /* 0x000fe8000bf05070 */
[----:B------:R-:W-:Y:S01]  /*99a0*/  UISETP.NE.AND.EX UP1, UPT, UR4, URZ, UPT, UP0 ;  /* 0x000000ff0400728c */ /* 0x000fe2000bf25300 */
[----:B------:R-:W-:Y:S01]  /*99b0*/  PLOP3.LUT P1, PT, PT, PT, UP2, 0x80, 0x8 ;  /* 0x000000000008781c */ /* 0x000fe20003f2f028 */
[----:B------:R-:W-:Y:S03]  /*99c0*/  UPLOP3.LUT UP0, UPT, UPT, UPT, UPT, 0x40, 0x4 ;  /* 0x000000000004789c */ /* 0x000fe60003f0e870 */
[----:B------:R-:W-:Y:S06]  /*99d0*/  @UP2 UPLOP3.LUT UP0, UPT, UPT, UPT, UP1, 0x80, 0x8 ;  /* 0x000000000008289c */ /* 0x000fec0003f0f010 */
[----:B------:R-:W-:Y:S01]  /*99e0*/  PLOP3.LUT P0, PT, PT, PT, UP0, 0x80, 0x8 ;  /* 0x000000000008781c */ /* 0x000fe20003f0f008 */
[----:B------:R-:W-:Y:S01]  /*99f0*/  @!UPT UIADD3 URZ, UPT, UPT, URZ, URZ, URZ ;  /* 0x000000fffffff290 */ /* 0x000fe2000fffe0ff */
[----:B------:R-:W-:Y:S11]  /*9a00*/  BRA.U !UP1, `(.L_x_85) ;  /* 0x0000000109407547 */ /* 0x000ff6000b800000 */
[----:B------:R-:W-:Y:S01]  /*9a10*/  UISETP.NE.U32.AND UP0, UPT, UR60, URZ, UPT ;  /* 0x000000ff3c00728c */ /* 0x000fe2000bf05070 */
[----:B------:R-:W-:Y:S01]  /*9a20*/  R2UR UR6, R65 ;  /* 0x00000000410672ca */ /* 0x000fe200000e0000 */
[----:B------:R-:W1:Y:S01]  /*9a30*/  LDCU.64 UR8, c[0x0][0x358] ;  /* 0x00006b00ff0877ac */ /* 0x000e620008000a00 */
[----:B------:R-:W-:Y:S02]  /*9a40*/  HFMA2 R62, -RZ, RZ, 0, 5.9604644775390625e-08 ;  /* 0x00000001ff3e7431 */ /* 0x000fe400000001ff */
[----:B------:R-:W-:Y:S01]  /*9a50*/  IMAD.MOV.U32 R0, RZ, RZ, 0x1 ;  /* 0x00000001ff007424 */ /* 0x000fe200078e00ff */
[----:B------:R-:W-:Y:S06]  /*9a60*/  UISETP.NE.AND.EX UP0, UPT, UR61, URZ, UPT, UP0 ;  /* 0x000000ff3d00728c */ /* 0x000fec000bf05300 */
[----:B------:R-:W-:Y:S05]  /*9a70*/  PLOP3.LUT P3, PT, PT, PT, UP0, 0x80, 0x8 ;  /* 0x000000000008781c */ /* 0x000fea0003f6f008 */
[----:B------:R-:W2:Y:S01]  /*9a80*/  @UP0 LDCU.64 UR4, c[0x0][0x988] ;  /* 0x00013100ff0407ac */ /* 0x000ea20008000a00 */
[----:B------:R-:W-:Y:S07]  /*9a90*/  @UP0 UIMAD UR6, UR52, UR6, URZ ;  /* 0x00000006340602a4 */ /* 0x000fee000f8e02ff */
[----:B------:R-:W-:Y:S01]  /*9aa0*/  @!P3 PRMT R62, R0, 0x7610, R62 ;  /* 0x00007610003eb816 */ /* 0x000fe2000000003e */
[----:B--2---:R-:W-:Y:S06]  /*9ab0*/  @UP0 UIMAD.WIDE UR4, UR6, 0x4, UR4 ;  /* 0x00000004060408a5 */ /* 0x004fec000f8e0204 */
[----:B------:R-:W-:Y:S02]  /*9ac0*/  IMAD.U32 R4, RZ, RZ, UR4 ;  /* 0x00000004ff047e24 */ /* 0x000fe4000f8e00ff */
[----:B------:R-:W-:Y:S03]  /*9ad0*/  IMAD.U32 R5, RZ, RZ, UR5 ;  /* 0x00000005ff057e24 */ /* 0x000fe6000f8e00ff */
[----:B------:R-:W2:Y:S02]  /*9ae0*/  @!UP0 LDCU UR4, c[0x0][0x980] ;  /* 0x00013000ff0487ac */ /* 0x000ea40008000800 */
[----:B-1---5:R1:W5:Y:S02]  /*9af0*/  @P3 LDG.E R27, desc[UR8][R4.64] ;  /* 0x00000008041b3981 */ /* 0x022364000c1e1900 */
[----:B-12---:R-:W-:Y:S02]  /*9b00*/  @!P3 MOV R27, UR4 ;  /* 0x00000004001bbc02 */ /* 0x006fe40008000f00 */
.L_x_85:
[----:B------:R-:W-:Y:S05]  /*9b10*/  @!P4 BRA `(.L_x_86) ;  /* 0x000000000024c947 */ /* 0x000fea0003800000 */
[----:B------:R-:W-:Y:S01]  /*9b20*/  ISETP.NE.U32.AND P3, PT, R52, RZ, PT ;  /* 0x000000ff3400720c */ /* 0x000fe20003f65070 */
[----:B------:R-:W1:Y:S03]  /*9b30*/  LDCU.64 UR4, c[0x0][0x358] ;  /* 0x00006b00ff0477ac */ /* 0x000e660008000a00 */
[----:B------:R-:W-:Y:S11]  /*9b40*/  ISETP.NE.AND.EX P3, PT, R53, RZ, PT, P3 ;  /* 0x000000ff3500720c */ /* 0x000ff60003f65330 */
[----:B------:R-:W-:Y:S02]  /*9b50*/  @!UPT UIADD3 URZ, UPT, UPT, URZ, URZ, URZ ;  /* 0x000000fffffff290 */ /* 0x000fe4000fffe0ff */
[----:B------:R-:W2:Y:S01]  /*9b60*/  @P3 LDC.64 R4, c[0x0][0x9a8] ;  /* 0x00026a00ff043b82 */ /* 0x000ea20000000a00 */
[----:B------:R-:W-:Y:S04]  /*9b70*/  @P3 IMAD R0, R54, UR52, RZ ;  /* 0x0000003436003c24 */ /* 0x000fe8000f8e02ff */
[----:B--2---:R-:W-:Y:S05]  /*9b80*/  @P3 IMAD.WIDE R4, R0, 0x4, R4 ;  /* 0x0000000400043825 */ /* 0x004fea00078e0204 */
[----:B-1---5:R1:W5:Y:S02]  /*9b90*/  @P3 LDG.E R24, desc[UR4][R4.64] ;  /* 0x0000000404183981 */ /* 0x022364000c1e1900 */
[----:B-1----:R-:W2:Y:S02]  /*9ba0*/  @!P3 LDC R24, c[0x0][0x9a0] ;  /* 0x00026800ff18bb82 */ /* 0x002ea40000000800 */
.L_x_86:
[----:B------:R-:W-:Y:S01]  /*9bb0*/  ULOP3.LUT UR4, UR54, 0x1, URZ, 0x3c, !UPT ;  /* 0x0000000136047892 */ /* 0x000fe2000f8e3cff */
[----:B-----5:R-:W-:Y:S01]  /*9bc0*/  FSETP.NEU.AND P3, PT, R27, RZ, PT ;  /* 0x000000ff1b00720b */ /* 0x020fe20003f6d000 */
[----:B------:R-:W1:Y:S01]  /*9bd0*/  LDCU.128 UR8, c[0x0][0xb80] ;  /* 0x00017000ff0877ac */ /* 0x000e620008000c00 */
[----:B------:R-:W-:Y:S01]  /*9be0*/  SEL R5, RZ, 0xffffffff, P2 ;  /* 0xffffffffff057807 */ /* 0x000fe20001000000 */
[----:B------:R-:W-:Y:S01]  /*9bf0*/  BSSY B1, `(.L_x_87) ;  /* 0x0000063000017945 */ /* 0x000fe20003800000 */
[----:B------:R-:W-:Y:S01]  /*9c00*/  @P1 LOP3.LUT P2, RZ, R62, 0xff, RZ, 0xc0, !PT ;  /* 0x000000ff3eff1812 */ /* 0x000fe2000784c0ff */
[----:B------:R-:W-:Y:S01]  /*9c10*/  IMAD.U32 R34, RZ, RZ, UR4 ;  /* 0x00000004ff227e24 */ /* 0x000fe2000f8e00ff */
[----:B------:R-:W-:Y:S01]  /*9c20*/  @P1 SEL R4, RZ, 0xffffffff, P3 ;  /* 0xffffffffff041807 */ /* 0x000fe20001800000 */
[----:B------:R-:W-:Y:S01]  /*9c30*/  IMAD.MOV.U32 R80, RZ, RZ, 0x1 ;  /* 0x00000001ff507424 */ /* 0x000fe200078e00ff */
[----:B------:R-:W-:Y:S01]  /*9c40*/  LEA R79, R22, UR48, 0x3 ;  /* 0x00000030164f7c11 */ /* 0x000fe2000f8e18ff */
[----:B------:R-:W3:Y:S01]  /*9c50*/  LDCU.128 UR16, c[0x0][0xb90] ;  /* 0x00017200ff1077ac */ /* 0x000ee20008000c00 */
[----:B------:R-:W-:Y:S01]  /*9c60*/  @P0 SEL R4, R5, R4, !P2 ;  /* 0x0000000405040207 */ /* 0x000fe20005000000 */
[----:B------:R-:W-:Y:S01]  /*9c70*/  IMAD.IADD R25, R23, 0x1, R2 ;  /* 0x0000000117197824 */ /* 0x000fe200078e0202 */
[----:B------:R-:W-:Y:S01]  /*9c80*/  SHF.L.U32 R0, R59, 0x1f, RZ ;  /* 0x0000001f3b007819 */ /* 0x000fe200000006ff */
[----:B------:R-:W-:Y:S01]  /*9c90*/  IMAD.U32 R35, RZ, RZ, UR49 ;  /* 0x00000031ff237e24 */ /* 0x000fe2000f8e00ff */
[----:B------:R-:W-:Y:S02]  /*9ca0*/  @P1 LOP3.LUT R4, R4, 0x1, RZ, 0xc0, !PT ;  /* 0x0000000104041812 */ /* 0x000fe400078ec0ff */
[----:B------:R-:W-:Y:S02]  /*9cb0*/  CS2R R38, SRZ ;  /* 0x0000000000267805 */ /* 0x000fe4000001ff00 */
[----:B------:R-:W-:Y:S01]  /*9cc0*/  PLOP3.LUT P2, PT, PT, PT, UP1, 0x80, 0x8 ;  /* 0x000000000008781c */ /* 0x000fe20003f4f018 */
[----:B------:R-:W-:Y:S01]  /*9cd0*/  USHF.L.U32 UR12, UR50, 0x6, URZ ;  /* 0x00000006320c7899 */ /* 0x000fe200080006ff */
[----:B------:R-:W-:Y:S01]  /*9ce0*/  ISETP.NE.U32.OR P5, PT, R4, 0x1, !P1 ;  /* 0x000000010400780c */ /* 0x000fe20004fa5470 */
[----:B------:R-:W-:Y:S01]  /*9cf0*/  IMAD.U32 R4, RZ, RZ, UR49 ;  /* 0x00000031ff047e24 */ /* 0x000fe2000f8e00ff */
[----:B------:R-:W4:Y:S01]  /*9d00*/  LDCU UR13, c[0x0][0xba0] ;  /* 0x00017400ff0d77ac */ /* 0x000f220008000800 */
[----:B------:R-:W-:Y:S02]  /*9d10*/  LOP3.LUT P4, R74, R62, 0xff, RZ, 0xc0, !PT ;  /* 0x000000ff3e4a7812 */ /* 0x000fe4000788c0ff */
[----:B------:R-:W-:Y:S01]  /*9d20*/  CS2R R36, SRZ ;  /* 0x0000000000247805 */ /* 0x000fe2000001ff00 */
[----:B------:R-:W-:Y:S01]  /*9d30*/  IMAD.U32 R73, RZ, RZ, UR12 ;  /* 0x0000000cff497e24 */ /* 0x000fe2000f8e00ff */
[----:B------:R-:W-:Y:S02]  /*9d40*/  LEA R3, R4, UR48, 0x3 ;  /* 0x0000003004037c11 */ /* 0x000fe4000f8e18ff */
[----:B------:R-:W-:Y:S02]  /*9d50*/  CS2R R42, SRZ ;  /* 0x00000000002a7805 */ /* 0x000fe4000001ff00 */
[----:B------:R-:W-:Y:S02]  /*9d60*/  SEL R4, RZ, 0xffffffff, P3 ;  /* 0xffffffffff047807 */ /* 0x000fe40001800000 */
[----:B------:R-:W-:Y:S02]  /*9d70*/  CS2R R40, SRZ ;  /* 0x0000000000287805 */ /* 0x000fe4000001ff00 */
[----:B------:R-:W-:Y:S02]  /*9d80*/  P2R R76, PR, RZ, 0x20 ;  /* 0x00000020ff4c7803 */ /* 0x000fe40000000000 */
[----:B------:R-:W-:Y:S02]  /*9d90*/  CS2R R46, SRZ ;  /* 0x00000000002e7805 */ /* 0x000fe4000001ff00 */
[----:B------:R-:W-:Y:S02]  /*9da0*/  @P2 SEL R4, R5, R4, !P4 ;  /* 0x0000000405042207 */ /* 0x000fe40006000000 */
[----:B------:R-:W-:Y:S02]  /*9db0*/  CS2R R44, SRZ ;  /* 0x00000000002c7805 */ /* 0x000fe4000001ff00 */
[----:B------:R-:W-:Y:S02]  /*9dc0*/  @P5 SHF.L.U32 R8, R34, 0x1f, RZ ;  /* 0x0000001f22085819 */ /* 0x000fe400000006ff */
[----:B------:R-:W-:Y:S02]  /*9dd0*/  CS2R R50, SRZ ;  /* 0x0000000000327805 */ /* 0x000fe4000001ff00 */
[----:B------:R-:W-:Y:S02]  /*9de0*/  LOP3.LUT R4, R4, 0x1, RZ, 0xc0, !PT ;  /* 0x0000000104047812 */ /* 0x000fe400078ec0ff */
[----:B------:R-:W-:Y:S01]  /*9df0*/  CS2R R48, SRZ ;  /* 0x0000000000307805 */ /* 0x000fe2000001ff00 */
[----:B------:R-:W2:Y:S01]  /*9e00*/  @P5 SYNCS.PHASECHK.TRANS64.TRYWAIT P1, [R3+URZ+0x60], R8 ;  /* 0x00006008030055a7 */ /* 0x000ea200080211ff */
[----:B-1----:R-:W-:Y:S02]  /*9e10*/  UIMAD.WIDE.U32 UR4, UR12, UR9, URZ ;  /* 0x000000090c0472a5 */ /* 0x002fe4000f8e00ff */
[----:B------:R-:W-:Y:S02]  /*9e20*/  UISETP.NE.AND UP0, UPT, UR8, 0x1, UPT ;  /* 0x000000010800788c */ /* 0x000fe4000bf05270 */
[----:B------:R-:W-:Y:S04]  /*9e30*/  USHF.R.U32.HI UR5, URZ, UR10, UR5 ;  /* 0x0000000aff057299 */ /* 0x000fe80008011605 */
[----:B------:R-:W-:Y:S02]  /*9e40*/  USEL UR5, UR12, UR5, !UP0 ;  /* 0x000000050c057287 */ /* 0x000fe4000c000000 */
[----:B------:R-:W-:Y:S02]  /*9e50*/  UISETP.NE.AND UP0, UPT, UR11, 0x1, UPT ;  /* 0x000000010b00788c */ /* 0x000fe4000bf05270 */
[----:B---3--:R-:W-:Y:S02]  /*9e60*/  UIMAD.WIDE.U32 UR6, UR5, UR16, URZ ;  /* 0x00000010050672a5 */ /* 0x008fe4000f8e00ff */
[----:B------:R-:W-:Y:S01]  /*9e70*/  IMAD R6, RZ, RZ, -UR5 ;  /* 0x80000005ff067e24 */ /* 0x000fe2000f8e02ff */
[----:B------:R1:W3:Y:S01]  /*9e80*/  SYNCS.PHASECHK.TRANS64.TRYWAIT P0, [R79+URZ+0xb0], R0 ;  /* 0x0000b0004f0075a7 */ /* 0x0002e200080011ff */
[----:B------:R-:W-:Y:S02]  /*9e90*/  IMAD.U32 R72, RZ, RZ, UR5 ;  /* 0x00000005ff487e24 */ /* 0x000fe4000f8e00ff */
[----:B------:R-:W-:Y:S01]  /*9ea0*/  IMAD R73, R6, UR8, R73 ;  /* 0x0000000806497c24 */ /* 0x000fe2000f8e0249 */
[----:B------:R-:W-:Y:S02]  /*9eb0*/  UMOV UR4, UR7 ;  /* 0x0000000700047c82 */ /* 0x000fe40008000000 */
[----:B------:R-:W-:Y:S04]  /*9ec0*/  USHF.R.U32.HI UR4, URZ, UR17, UR4 ;  /* 0x00000011ff047299 */ /* 0x000fe80008011604 */
[----:B------:R-:W-:Y:S02]  /*9ed0*/  USEL UR4, UR5, UR4, !UP0 ;  /* 0x0000000405047287 */ /* 0x000fe4000c000000 */
[----:B------:R-:W-:Y:S02]  /*9ee0*/  UISETP.NE.AND UP0, UPT, UR18, 0x1, UPT ;  /* 0x000000011200788c */ /* 0x000fe4000bf05270 */
[----:B------:R-:W-:Y:S02]  /*9ef0*/  UIMAD.WIDE.U32 UR6, UR4, UR19, URZ ;  /* 0x00000013040672a5 */ /* 0x000fe4000f8e00ff */
[----:B------:R-:W-:Y:S02]  /*9f00*/  IMAD.U32 R71, RZ, RZ, UR4 ;  /* 0x00000004ff477e24 */ /* 0x000fe4000f8e00ff */
[----:B------:R-:W-:Y:S01]  /*9f10*/  PLOP3.LUT P2, PT, PT, PT, UP0, 0x80, 0x8 ;  /* 0x000000000008781c */ /* 0x000fe20003f4f008 */
[----:B------:R-:W-:Y:S02]  /*9f20*/  IMAD R7, RZ, RZ, -UR4 ;  /* 0x80000004ff077e24 */ /* 0x000fe4000f8e02ff */
[----:B------:R-:W-:Y:S01]  /*9f30*/  UMOV UR6, UR7 ;  /* 0x0000000700067c82 */ /* 0x000fe20008000000 */
[----:B------:R-:W-:Y:S01]  /*9f40*/  IMAD.U32 R70, RZ, RZ, UR4 ;  /* 0x00000004ff467e24 */ /* 0x000fe2000f8e00ff */
[----:B----4-:R-:W-:Y:S01]  /*9f50*/  USHF.R.U32.HI UR6, URZ, UR13, UR6 ;  /* 0x0000000dff067299 */ /* 0x010fe20008011606 */
[----:B------:R-:W-:Y:S05]  /*9f60*/  IMAD R72, R7, UR11, R72 ;  /* 0x0000000b07487c24 */ /* 0x000fea000f8e0248 */
[----:B------:R-:W-:Y:S02]  /*9f70*/  SEL R71, R71, UR6, !P2 ;  /* 0x0000000647477c07 */ /* 0x000fe4000d000000 */
[----:B------:R-:W-:Y:S03]  /*9f80*/  ISETP.NE.U32.AND P2, PT, R4, 0x1, PT ;  /* 0x000000010400780c */ /* 0x000fe60003f45070 */
[----:B------:R-:W-:Y:S01]  /*9f90*/  IMAD.MOV R5, RZ, RZ, -R71 ;  /* 0x000000ffff057224 */ /* 0x000fe200078e0a47 */
[----:B------:R-:W-:Y:S03]  /*9fa0*/  P2R R81, PR, RZ, 0x4 ;  /* 0x00000004ff517803 */ /* 0x000fe60000000000 */
[----:B------:R-:W-:Y:S01]  /*9fb0*/  IMAD R70, R5, UR18, R70 ;  /* 0x0000001205467c24 */ /* 0x000fe2000f8e0246 */
[----:B--2---:R-:W-:Y:S01]  /*9fc0*/  @P5 SEL R80, RZ, 0x1, !P1 ;  /* 0x00000001ff505807 */ /* 0x004fe20004800000 */
[----:B-1----:R-:W-:Y:S06]  /*9fd0*/  @!P5 BRA `(.L_x_88) ;  /* 0x000000000090d947 */ /* 0x002fec0003800000 */
[----:B------:R-:W-:Y:S01]  /*9fe0*/  HFMA2 R47, -RZ, RZ, 0, 0 ;  /* 0x00000000ff2f7431 */ /* 0x000fe200000001ff */
[----:B------:R-:W-:Y:S01]  /*9ff0*/  ISETP.NE.AND P1, PT, R80, RZ, PT ;  /* 0x000000ff5000720c */ /* 0x000fe20003f25270 */
[----:B------:R-:W-:Y:S01]  /*a000*/  IMAD.U32 R5, RZ, RZ, UR49 ;  /* 0x00000031ff057e24 */ /* 0x000fe2000f8e00ff */
[----:B------:R-:W-:Y:S11]  /*a010*/  BSSY B0, `(.L_x_89) ;  /* 0x0000005000007945 */ /* 0x000ff60003800000 */
[----:B------:R-:W-:Y:S05]  /*a020*/  @P1 BRA `(.L_x_90) ;  /* 0x00000000000c1947 */ /* 0x000fea0003800000 */
[----:B------:R-:W-:Y:S04]  /*a030*/  SHF.L.U32 R2, R34, 0x1f, RZ ;  /* 0x0000001f22027819 */ /* 0x000fe800000006ff */
[----:B------:R-:W1:Y:S02]  /*a040*/  SYNCS.PHASECHK.TRANS64.TRYWAIT P1, [R3+URZ+0x60], R2 ;  /* 0x00006002030075a7 */ /* 0x000e6400080211ff */
[----:B-1----:R-:W-:Y:S05]  /*a050*/  @!P1 BRA `(.L_x_91) ;  /* 0x0000002000449947 */ /* 0x002fea0003800000 */
.L_x_90:
[----:B------:R-:W-:Y:S05]  /*a060*/  BSYNC B0 ;  /* 0x0000000000007941 */ /* 0x000fea0003800000 */
.L_x_89:
[----:B------:R-:W-:Y:S01]  /*a070*/  ISETP.NE.AND P1, PT, R81, RZ, PT ;  /* 0x000000ff5100720c */ /* 0x000fe20003f25270 */
[----:B------:R-:W-:Y:S01]  /*a080*/  IMAD.MOV.U32 R46, RZ, RZ, RZ ;  /* 0x000000ffff2e7224 */ /* 0x000fe200078e00ff */
[----:B------:R-:W-:Y:S02]  /*a090*/  CS2R R44, SRZ ;  /* 0x00000000002c7805 */ /* 0x000fe4000001ff00 */
[----:B------:R-:W-:Y:S02]  /*a0a0*/  CS2R R50, SRZ ;  /* 0x0000000000327805 */ /* 0x000fe4000001ff00 */
[----:B------:R-:W-:Y:S02]  /*a0b0*/  CS2R R48, SRZ ;  /* 0x0000000000307805 */ /* 0x000fe4000001ff00 */
[----:B------:R-:W-:Y:S02]  /*a0c0*/  CS2R R42, SRZ ;  /* 0x00000000002a7805 */ /* 0x000fe4000001ff00 */
[----:B------:R-:W-:Y:S02]  /*a0d0*/  CS2R R40, SRZ ;  /* 0x0000000000287805 */ /* 0x000fe4000001ff00 */
[----:B------:R-:W-:Y:S02]  /*a0e0*/  CS2R R38, SRZ ;  /* 0x0000000000267805 */ /* 0x000fe4000001ff00 */
[----:B------:R-:W-:Y:S01]  /*a0f0*/  CS2R R36, SRZ ;  /* 0x0000000000247805 */ /* 0x000fe2000001ff00 */
[----:B------:R-:W-:Y:S01]  /*a100*/  @P1 IMAD R5, R5, 0x800, R60 ;  /* 0x0000080005051824 */ /* 0x000fe200078e023c */
[----:B------:R-:W-:Y:S05]  /*a110*/  @P1 WARPSYNC.ALL ;  /* 0x0000000000001948 */ /* 0x000fea0003800000 */
[----:B------:R-:W-:Y:S01]  /*a120*/  @P1 LEA R5, R5, UR48, 0x2 ;  /* 0x0000003005051c11 */ /* 0x000fe2000f8e10ff */
[----:B------:R-:W-:Y:S04]  /*a130*/  UIADD3 UR4, UPT, UPT, UR49, 0x1, URZ ;  /* 0x0000000131047890 */ /* 0x000fe8000fffe0ff */
[----:B------:R2:W4:Y:S01]  /*a140*/  @P1 LDSM.16.M88.4 R48, [R5+0x400] ;  /* 0x000400000530183b */ /* 0x0005220000000200 */
[----:B-1----:R-:W-:Y:S01]  /*a150*/  @P1 VIADD R2, R5, 0x400 ;  /* 0x0000040005021836 */ /* 0x002fe20000000000 */
[----:B------:R-:W-:Y:S01]  /*a160*/  UISETP.NE.AND UP0, UPT, UR4, 0x3, UPT ;  /* 0x000000030400788c */ /* 0x000fe2000bf05270 */
[C-C-:B------:R-:W-:Y:S02]  /*a170*/  @P1 IMAD R3, R68.reuse, 0x4, R5.reuse ;  /* 0x0000000444031824 */ /* 0x140fe400078e0205 */
[C---:B------:R-:W-:Y:S01]  /*a180*/  @P1 IMAD R7, R67.reuse, 0x4, R2 ;  /* 0x0000000443071824 */ /* 0x040fe200078e0202 */
[----:B------:R-:W-:Y:S01]  /*a190*/  USEL UR5, URZ, 0x1, UP0 ;  /* 0x00000001ff057887 */ /* 0x000fe20008000000 */
[----:B------:R-:W-:Y:S01]  /*a1a0*/  @P1 IMAD R2, R67, 0x4, R5 ;  /* 0x0000000443021824 */ /* 0x000fe200078e0205 */
[----:B------:R2:W1:Y:S01]  /*a1b0*/  @P1 LDSM.16.M88.4 R44, [R3+0x400] ;  /* 0x00040000032c183b */ /* 0x0004620000000200 */
[----:B------:R-:W-:Y:S01]  /*a1c0*/  @P1 IMAD R4, R68, 0x4, R7 ;  /* 0x0000000444041824 */ /* 0x000fe200078e0207 */
[----:B------:R-:W-:Y:S02]  /*a1d0*/  USEL UR4, UR4, URZ, UP0 ;  /* 0x000000ff04047287 */ /* 0x000fe40008000000 */
[----:B------:R2:W1:Y:S01]  /*a1e0*/  @P1 LDSM.16.M88.4 R40, [R2+0x400] ;  /* 0x000400000228183b */ /* 0x0004620000000200 */
[----:B------:R-:W-:Y:S03]  /*a1f0*/  LOP3.LUT R34, R34, UR5, RZ, 0x3c, !PT ;  /* 0x0000000522227c12 */ /* 0x000fe6000f8e3cff */
[----:B------:R2:W1:Y:S01]  /*a200*/  @P1 LDSM.16.M88.4 R36, [R4] ;  /* 0x000000000424183b */ /* 0x0004620000000200 */
[----:B------:R-:W-:Y:S03]  /*a210*/  IMAD.U32 R35, RZ, RZ, UR4 ;  /* 0x00000004ff237e24 */ /* 0x000fe6000f8e00ff */
.L_x_88:
[----:B------:R-:W-:Y:S05]  /*a220*/  BSYNC B1 ;  /* 0x0000000000017941 */ /* 0x000fea0003800000 */
.L_x_87:
[----:B--2---:R-:W-:Y:S04]  /*a230*/  SHF.R.U32.HI R2, RZ, 0x15, R25 ;  /* 0x00000015ff027819 */ /* 0x004fe80000011619 */
[----:B------:R-:W-:Y:S01]  /*a240*/  LOP3.LUT P1, RZ, R2, 0x3, R63, 0x48, !PT ;  /* 0x0000000302ff7812 */ /* 0x000fe2000782483f */
[----:B------:R-:W-:Y:S01]  /*a250*/  @!UPT UIADD3 URZ, UPT, UPT, URZ, URZ, URZ ;  /* 0x000000fffffff290 */ /* 0x000fe2000fffe0ff */
[----:B---3--:R-:W-:Y:S11]  /*a260*/  @P0 BRA `(.L_x_92) ;  /* 0x0000000000080947 */ /* 0x008ff60003800000 */
[----:B------:R-:W2:Y:S02]  /*a270*/  SYNCS.PHASECHK.TRANS64.TRYWAIT P0, [R79+URZ+0xb0], R0 ;  /* 0x0000b0004f0075a7 */ /* 0x000ea400080011ff */
[----:B--2---:R-:W-:Y:S05]  /*a280*/  @!P0 BRA `(.L_x_93) ;  /* 0x0000001c00cc8947 */ /* 0x004fea0003800000 */
.L_x_92:
[----:B------:R-:W-:Y:S05]  /*a290*/  @!P1 BRA `(.L_x_94) ;  /* 0x0000000000409947 */ /* 0x000fea0003800000 */
[----:B------:R-:W3:Y:S01]  /*a2a0*/  LDCU.64 UR8, c[0x4][0x70] ;  /* 0x01000e00ff0877ac */ /* 0x000ee20008000a00 */
[----:B------:R-:W-:Y:S01]  /*a2b0*/  MOV R3, 0x0 ;  /* 0x0000000000037802 */ /* 0x000fe20000000f00 */
[----:B------:R-:W-:Y:S02]  /*a2c0*/  HFMA2 R12, -RZ, RZ, 0, 5.9604644775390625e-08 ;  /* 0x00000001ff0c7431 */ /* 0x000fe400000001ff */
[----:B------:R-:W-:Y:S02]  /*a2d0*/  IMAD.MOV.U32 R8, RZ, RZ, 0x192 ;  /* 0x00000192ff087424 */ /* 0x000fe400078e00ff */
[----:B------:R-:W-:Y:S01]  /*a2e0*/  IMAD.MOV.U32 R13, RZ, RZ, RZ ;  /* 0x000000ffff0d7224 */ /* 0x000fe200078e00ff */
[----:B------:R-:W5:Y:S01]  /*a2f0*/  LDCU.64 UR6, c[0x4][0x78] ;  /* 0x01000f00ff0677ac */ /* 0x000f620008000a00 */
[----:B------:R-:W1:Y:S01]  /*a300*/  LDC.64 R2, c[0x4][R3] ;  /* 0x0100000003027b82 */ /* 0x000e620000000a00 */
[----:B------:R-:W2:Y:S01]  /*a310*/  LDCU.64 UR4, c[0x4][0x10] ;  /* 0x01000200ff0477ac */ /* 0x000ea20008000a00 */
[----:B---3--:R-:W-:Y:S01]  /*a320*/  MOV R5, UR9 ;  /* 0x0000000900057c02 */ /* 0x008fe20008000f00 */
[----:B------:R-:W-:Y:S01]  /*a330*/  IMAD.U32 R4, RZ, RZ, UR8 ;  /* 0x00000008ff047e24 */ /* 0x000fe2000f8e00ff */
[----:B-----5:R-:W-:Y:S01]  /*a340*/  MOV R7, UR7 ;  /* 0x0000000700077c02 */ /* 0x020fe20008000f00 */
[----:B------:R-:W-:Y:S01]  /*a350*/  IMAD.U32 R6, RZ, RZ, UR6 ;  /* 0x00000006ff067e24 */ /* 0x000fe2000f8e00ff */
[----:B--2---:R-:W-:Y:S01]  /*a360*/  MOV R11, UR5 ;  /* 0x00000005000b7c02 */ /* 0x004fe20008000f00 */
[----:B------:R-:W-:Y:S02]  /*a370*/  IMAD.U32 R10, RZ, RZ, UR4 ;  /* 0x00000004ff0a7e24 */ /* 0x000fe4000f8e00ff */
[----:B------:R-:W-:Y:S07]  /*a380*/  LEPC R20, `(.L_x_94) ;  /* 0x000000001014794e */ /* 0x000fee0000000000 */
[----:B-1--4-:R-:W-:Y:S05]  /*a390*/  CALL.ABS.NOINC R2 ;  /* 0x0000000002007343 */ /* 0x012fea0003c00000 */
.L_x_94:
[----:B----4-:R-:W-:Y:S01]  /*a3a0*/  LOP3.LUT R20, R48, 0xffffe000, RZ, 0xc0, !PT ;  /* 0xffffe00030147812 */ /* 0x010fe200078ec0ff */
[----:B------:R-:W-:Y:S05]  /*a3b0*/  WARPSYNC.ALL ;  /* 0x0000000000007948 */ /* 0x000fea0003800000 */
[----:B------:R-:W-:Y:S01]  /*a3c0*/  R2UR UR4, R25 ;  /* 0x00000000190472ca */ /* 0x000fe200000e0000 */
[----:B------:R-:W-:Y:S01]  /*a3d0*/  IMAD.SHL.U32 R78, R67, 0x4, RZ ;  /* 0x00000004434e7824 */ /* 0x000fe200078e00ff */
[----:B------:R-:W-:Y:S01]  /*a3e0*/  LOP3.LUT R21, R49, 0xffffe000, RZ, 0xc0, !PT ;  /* 0xffffe00031157812 */ /* 0x000fe200078ec0ff */
[----:B------:R-:W-:Y:S01]  /*a3f0*/  IMAD.U32 R77, RZ, RZ, UR49 ;  /* 0x00000031ff4d7e24 */ /* 0x000fe2000f8e00ff */
[----:B------:R-:W-:Y:S01]  /*a400*/  LOP3.LUT R26, R50, 0xffffe000, RZ, 0xc0, !PT ;  /* 0xffffe000321a7812 */ /* 0x000fe200078ec0ff */
[----:B------:R-:W-:Y:S01]  /*a410*/  BSSY.RECONVERGENT B0, `(.L_x_95) ;  /* 0x000005d000007945 */ /* 0x000fe20003800200 */
[----:B------:R-:W-:Y:S01]  /*a420*/  LOP3.LUT R32, R51, 0xffffe000, RZ, 0xc0, !PT ;  /* 0xffffe00033207812 */ /* 0x000fe200078ec0ff */
[----:B------:R-:W-:Y:S01]  /*a430*/  IMAD R77, R77, 0x800, R60 ;  /* 0x000008004d4d7824 */ /* 0x000fe200078e023c */
[----:B-1----:R-:W-:Y:S02]  /*a440*/  LOP3.LUT R33, R40, 0xffffe000, RZ, 0xc0, !PT ;  /* 0xffffe00028217812 */ /* 0x002fe400078ec0ff */
[----:B------:R-:W-:Y:S02]  /*a450*/  ISETP.NE.AND P0, PT, R61, RZ, PT ;  /* 0x000000ff3d00720c */ /* 0x000fe40003f05270 */
[----:B------:R-:W-:Y:S01]  /*a460*/  LEA R83, R77, UR48, 0x2 ;  /* 0x000000304d537c11 */ /* 0x000fe2000f8e10ff */
[----:B------:R-:W2:Y:S01]  /*a470*/  LDTM.16dp128bit.x8 R4, tmem[UR4] ;  /* 0x00000004000479ee */ /* 0x000ea20008180000 */
[----:B------:R-:W-:Y:S02]  /*a480*/  IMAD.SHL.U32 R77, R68, 0x4, RZ ;  /* 0x00000004444d7824 */ /* 0x000fe400078e00ff */
[--C-:B------:R-:W-:Y:S03]  /*a490*/  IADD3 R82, PT, PT, R78, 0x400, R83.reuse ;  /* 0x000004004e527810 */ /* 0x100fe60007ffe053 */
[C---:B------:R-:W-:Y:S02]  /*a4a0*/  IADD3 R85, PT, PT, R77.reuse, 0x400, R83 ;  /* 0x000004004d557810 */ /* 0x040fe40007ffe053 */
[----:B------:R-:W-:Y:S02]  /*a4b0*/  IMAD.IADD R84, R77, 0x1, R82 ;  /* 0x000000014d547824 */ /* 0x000fe400078e0252 */
[C---:B--2---:R-:W-:Y:S01]  /*a4c0*/  FMUL R0, R24.reuse, R4 ;  /* 0x0000000418007220 */ /* 0x044fe20000400000 */
[C---:B------:R-:W-:Y:S01]  /*a4d0*/  FMUL R2, R24.reuse, R5 ;  /* 0x0000000518027220 */ /* 0x040fe20000400000 */
[C---:B------:R-:W-:Y:S01]  /*a4e0*/  FMUL R3, R24.reuse, R6 ;  /* 0x0000000618037220 */ /* 0x040fe20000400000 */
[----:B------:R-:W-:Y:S01]  /*a4f0*/  FMUL R7, R24, R7 ;  /* 0x0000000718077220 */ /* 0x000fe20000400000 */
[C---:B------:R-:W-:Y:S01]  /*a500*/  FFMA R28, R27.reuse, R20, R0 ;  /* 0x000000141b1c7223 */ /* 0x040fe20000000000 */
[----:B------:R-:W-:Y:S01]  /*a510*/  LOP3.LUT R20, R44, 0xffffe000, RZ, 0xc0, !PT ;  /* 0xffffe0002c147812 */ /* 0x000fe200078ec0ff */
[C---:B------:R-:W-:Y:S01]  /*a520*/  FFMA R29, R27.reuse, R21, R2 ;  /* 0x000000151b1d7223 */ /* 0x040fe20000000002 */
[----:B------:R-:W-:Y:S01]  /*a530*/  LOP3.LUT R21, R46, 0xffffe000, RZ, 0xc0, !PT ;  /* 0xffffe0002e157812 */ /* 0x000fe200078ec0ff */
[----:B------:R-:W-:Y:S01]  /*a540*/  FFMA R30, R27, R26, R3 ;  /* 0x0000001a1b1e7223 */ /* 0x000fe20000000003 */
[----:B------:R-:W-:Y:S01]  /*a550*/  LOP3.LUT R26, R45, 0xffffe000, RZ, 0xc0, !PT ;  /* 0xffffe0002d1a7812 */ /* 0x000fe200078ec0ff */
[C---:B------:R-:W-:Y:S01]  /*a560*/  FMUL R4, R24.reuse, R8 ;  /* 0x0000000818047220 */ /* 0x040fe20000400000 */
[----:B------:R-:W-:Y:S01]  /*a570*/  F2FP.TF32.F32.PACK_B R28, R28 ;  /* 0x0000001cff1c723e */ /* 0x000fe200024050ff */
[C---:B------:R-:W-:Y:S01]  /*a580*/  FMUL R5, R24.reuse, R9 ;  /* 0x0000000918057220 */ /* 0x040fe20000400000 */
[----:B------:R-:W-:Y:S01]  /*a590*/  F2FP.TF32.F32.PACK_B R29, R29 ;  /* 0x0000001dff1d723e */ /* 0x000fe200024050ff */
[C---:B------:R-:W-:Y:S01]  /*a5a0*/  FMUL R6, R24.reuse, R10 ;  /* 0x0000000a18067220 */ /* 0x040fe20000400000 */
[----:B------:R-:W-:Y:S01]  /*a5b0*/  F2FP.TF32.F32.PACK_B R30, R30 ;  /* 0x0000001eff1e723e */ /* 0x000fe200024050ff */
[----:B------:R-:W-:Y:S01]  /*a5c0*/  FFMA R31, R27, R32, R7 ;  /* 0x000000201b1f7223 */ /* 0x000fe20000000007 */
[----:B------:R-:W-:Y:S01]  /*a5d0*/  LOP3.LUT R32, R47, 0xffffe000, RZ, 0xc0, !PT ;  /* 0xffffe0002f207812 */ /* 0x000fe200078ec0ff */
[----:B------:R-:W-:Y:S01]  /*a5e0*/  FFMA R4, R27, R20, R4 ;  /* 0x000000141b047223 */ /* 0x000fe20000000004 */
[----:B------:R-:W-:Y:S01]  /*a5f0*/  LOP3.LUT R20, R41, 0xffffe000, RZ, 0xc0, !PT ;  /* 0xffffe00029147812 */ /* 0x000fe200078ec0ff */
[----:B------:R-:W-:Y:S01]  /*a600*/  FFMA R5, R27, R26, R5 ;  /* 0x0000001a1b057223 */ /* 0x000fe20000000005 */
[----:B------:R-:W-:Y:S01]  /*a610*/  LOP3.LUT R26, R43, 0xffffe000, RZ, 0xc0, !PT ;  /* 0xffffe0002b1a7812 */ /* 0x000fe200078ec0ff */
[----:B------:R-:W-:Y:S01]  /*a620*/  FMUL R11, R24, R11 ;  /* 0x0000000b180b7220 */ /* 0x000fe20000400000 */
[----:B------:R-:W-:Y:S01]  /*a630*/  F2FP.TF32.F32.PACK_B R31, R31 ;  /* 0x0000001fff1f723e */ /* 0x000fe200024050ff */
[C---:B------:R-:W-:Y:S01]  /*a640*/  FFMA R6, R27.reuse, R21, R6 ;  /* 0x000000151b067223 */ /* 0x040fe20000000006 */
[----:B------:R-:W-:Y:S01]  /*a650*/  LOP3.LUT R21, R42, 0xffffe000, RZ, 0xc0, !PT ;  /* 0xffffe0002a157812 */ /* 0x000fe200078ec0ff */
[C---:B------:R-:W-:Y:S01]  /*a660*/  FMUL R8, R24.reuse, R12 ;  /* 0x0000000c18087220 */ /* 0x040fe20000400000 */
[----:B------:R-:W-:Y:S01]  /*a670*/  F2FP.TF32.F32.PACK_B R4, R4 ;  /* 0x00000004ff04723e */ /* 0x000fe200024050ff */
[C---:B------:R-:W-:Y:S01]  /*a680*/  FMUL R9, R24.reuse, R13 ;  /* 0x0000000d18097220 */ /* 0x040fe20000400000 */
[----:B------:R-:W-:Y:S01]  /*a690*/  F2FP.TF32.F32.PACK_B R5, R5 ;  /* 0x00000005ff05723e */ /* 0x000fe200024050ff */
[----:B------:R1:W-:Y:S01]  /*a6a0*/  STSM.16.M88.4 [R83+0x400], R28 ;  /* 0x0004001c53007844 */ /* 0x0003e20000000200 */
[----:B------:R-:W-:Y:S01]  /*a6b0*/  F2FP.TF32.F32.PACK_B R6, R6 ;  /* 0x00000006ff06723e */ /* 0x000fe200024050ff */
[C---:B------:R-:W-:Y:S01]  /*a6c0*/  FMUL R10, R24.reuse, R14 ;  /* 0x0000000e180a7220 */ /* 0x040fe20000400000 */
[C---:B------:R-:W-:Y:S01]  /*a6d0*/  FFMA R7, R27.reuse, R32, R11 ;  /* 0x000000201b077223 */ /* 0x040fe2000000000b */
[----:B------:R-:W-:Y:S01]  /*a6e0*/  FMUL R15, R24, R15 ;  /* 0x0000000f180f7220 */ /* 0x000fe20000400000 */
[C---:B------:R-:W-:Y:S01]  /*a6f0*/  FFMA R8, R27.reuse, R33, R8 ;  /* 0x000000211b087223 */ /* 0x040fe20000000008 */
[----:B------:R-:W-:Y:S01]  /*a700*/  LOP3.LUT R33, R36, 0xffffe000, RZ, 0xc0, !PT ;  /* 0xffffe00024217812 */ /* 0x000fe200078ec0ff */
[C---:B------:R-:W-:Y:S01]  /*a710*/  FFMA R9, R27.reuse, R20, R9 ;  /* 0x000000141b097223 */ /* 0x040fe20000000009 */
[----:B------:R-:W-:Y:S01]  /*a720*/  FFMA R10, R27, R21, R10 ;  /* 0x000000151b0a7223 */ /* 0x000fe2000000000a */
[C---:B------:R-:W-:Y:S01]  /*a730*/  FMUL R12, R24.reuse, R16 ;  /* 0x00000010180c7220 */ /* 0x040fe20000400000 */
[----:B------:R-:W-:Y:S01]  /*a740*/  LOP3.LUT R20, R37, 0xffffe000, RZ, 0xc0, !PT ;  /* 0xffffe00025147812 */ /* 0x000fe200078ec0ff */
[----:B------:R-:W-:Y:S01]  /*a750*/  FFMA R11, R27, R26, R15 ;  /* 0x0000001a1b0b7223 */ /* 0x000fe2000000000f */
[----:B------:R-:W-:Y:S01]  /*a760*/  FMUL R13, R24, R17 ;  /* 0x00000011180d7220 */ /* 0x000fe20000400000 */
[----:B------:R-:W-:Y:S01]  /*a770*/  LOP3.LUT R21, R38, 0xffffe000, RZ, 0xc0, !PT ;  /* 0xffffe00026157812 */ /* 0x000fe200078ec0ff */
[C---:B------:R-:W-:Y:S01]  /*a780*/  FMUL R14, R24.reuse, R18 ;  /* 0x00000012180e7220 */ /* 0x040fe20000400000 */
[----:B------:R-:W-:Y:S01]  /*a790*/  LOP3.LUT R26, R39, 0xffffe000, RZ, 0xc0, !PT ;  /* 0xffffe000271a7812 */ /* 0x000fe200078ec0ff */
[----:B------:R-:W-:Y:S01]  /*a7a0*/  FMUL R19, R24, R19 ;  /* 0x0000001318137220 */ /* 0x000fe20000400000 */
[----:B------:R-:W-:Y:S01]  /*a7b0*/  F2FP.TF32.F32.PACK_B R7, R7 ;  /* 0x00000007ff07723e */ /* 0x000fe200024050ff */
[C---:B------:R-:W-:Y:S01]  /*a7c0*/  FFMA R12, R27.reuse, R33, R12 ;  /* 0x000000211b0c7223 */ /* 0x040fe2000000000c */
[C---:B------:R-:W-:Y:S01]  /*a7d0*/  FFMA R13, R27.reuse, R20, R13 ;  /* 0x000000141b0d7223 */ /* 0x040fe2000000000d */
[C---:B------:R-:W-:Y:S01]  /*a7e0*/  FFMA R14, R27.reuse, R21, R14 ;  /* 0x000000151b0e7223 */ /* 0x040fe2000000000e */
[----:B------:R-:W-:Y:S01]  /*a7f0*/  FFMA R15, R27, R26, R19 ;  /* 0x0000001a1b0f7223 */ /* 0x000fe20000000013 */
[----:B------:R1:W-:Y:S01]  /*a800*/  STSM.16.M88.4 [R85], R4 ;  /* 0x0000000455007844 */ /* 0x0003e20000000200 */
[----:B------:R-:W-:Y:S02]  /*a810*/  F2FP.TF32.F32.PACK_B R8, R8 ;  /* 0x00000008ff08723e */ /* 0x000fe400024050ff */
[----:B------:R-:W-:Y:S02]  /*a820*/  F2FP.TF32.F32.PACK_B R9, R9 ;  /* 0x00000009ff09723e */ /* 0x000fe400024050ff */
[----:B------:R-:W-:Y:S02]  /*a830*/  F2FP.TF32.F32.PACK_B R10, R10 ;  /* 0x0000000aff0a723e */ /* 0x000fe400024050ff */
[----:B------:R-:W-:Y:S02]  /*a840*/  F2FP.TF32.F32.PACK_B R11, R11 ;  /* 0x0000000bff0b723e */ /* 0x000fe400024050ff */
[----:B------:R-:W-:Y:S02]  /*a850*/  F2FP.TF32.F32.PACK_B R12, R12 ;  /* 0x0000000cff0c723e */ /* 0x000fe400024050ff */
[----:B------:R-:W-:Y:S01]  /*a860*/  F2FP.TF32.F32.PACK_B R13, R13 ;  /* 0x0000000dff0d723e */ /* 0x000fe200024050ff */
[----:B------:R1:W-:Y:S01]  /*a870*/  STSM.16.M88.4 [R82], R8 ;  /* 0x0000000852007844 */ /* 0x0003e20000000200 */
[----:B------:R-:W-:Y:S02]  /*a880*/  F2FP.TF32.F32.PACK_B R14, R14 ;  /* 0x0000000eff0e723e */ /* 0x000fe400024050ff */
[----:B------:R-:W-:Y:S05]  /*a890*/  F2FP.TF32.F32.PACK_B R15, R15 ;  /* 0x0000000fff0f723e */ /* 0x000fea00024050ff */
[----:B------:R1:W-:Y:S01]  /*a8a0*/  STSM.16.M88.4 [R84], R12 ;  /* 0x0000000c54007844 */ /* 0x0003e20000000200 */
[----:B------:R-:W-:Y:S01]  /*a8b0*/  @!PT LDS RZ, [RZ] ;  /* 0x00000000fffff984 */ /* 0x000fe20000000800 */
[----:B------:R-:W-:Y:S01]  /*a8c0*/  @!PT LDS RZ, [RZ] ;  /* 0x00000000fffff984 */ /* 0x000fe20000000800 */
[----:B------:R-:W-:Y:S01]  /*a8d0*/  @!PT LDS RZ, [RZ] ;  /* 0x00000000fffff984 */ /* 0x000fe20000000800 */
[----:B------:R-:W-:Y:S01]  /*a8e0*/  @!PT LDS RZ, [RZ] ;  /* 0x00000000fffff984 */ /* 0x000fe20000000800 */
[----:B------:R2:W-:Y:S07]  /*a8f0*/  MEMBAR.ALL.CTA ;  /* 0x0000000000007992 */ /* 0x0005ee0000008000 */
[----:B--2---:R-:W2:Y:S02]  /*a900*/  FENCE.VIEW.ASYNC.S ;  /* 0x00000000000073c6 */ /* 0x004ea40000000000 */
[----:B--2---:R-:W-:Y:S06]  /*a910*/  BAR.SYNC.DEFER_BLOCKING 0x1, 0x80 ;  /* 0x0042000000007b1d */ /* 0x004fec0000010000 */
[----:B------:R-:W-:Y:S05]  /*a920*/  @P0 BRA `(.L_x_96) ;  /* 0x00000000002c0947 */ /* 0x000fea0003800000 */
[----:B------:R-:W2:Y:S01]  /*a930*/  LDCU.64 UR6, c[0x0][0x348] ;  /* 0x00006900ff0677ac */ /* 0x000ea20008000a00 */
[----:B------:R-:W-:Y:S02]  /*a940*/  R2UR UR42, R73 ;  /* 0x00000000492a72ca */ /* 0x000fe400000e0000 */
[----:B------:R-:W-:Y:S01]  /*a950*/  R2UR UR43, R72 ;  /* 0x00000000482b72ca */ /* 0x000fe200000e0000 */
[----:B------:R-:W-:Y:S01]  /*a960*/  ULEA UR5, UR49, UR48, 0xd ;  /* 0x0000003031057291 */ /* 0x000fe2000f8e68ff */
[----:B------:R-:W-:Y:S02]  /*a970*/  R2UR UR44, R70 ;  /* 0x00000000462c72ca */ /* 0x000fe400000e0000 */
[----:B------:R-:W-:Y:S01]  /*a980*/  R2UR UR45, R71 ;  /* 0x00000000472d72ca */ /* 0x000fe200000e0000 */
[----:B------:R-:W-:Y:S02]  /*a990*/  UIADD3 UR40, UPT, UPT, UR5, 0x400, URZ ;  /* 0x0000040005287890 */ /* 0x000fe4000fffe0ff */
[----:B--2---:R-:W-:Y:S04]  /*a9a0*/  UIADD3 UR4, UP0, UPT, UR6, 0x780, URZ ;  /* 0x0000078006047890 */ /* 0x004fe8000ff1e0ff */
[----:B------:R-:W-:Y:S09]  /*a9b0*/  UIADD3.X UR5, UPT, UPT, URZ, UR7, URZ, UP0, !UPT ;  /* 0x00000007ff057290 */ /* 0x000ff200087fe4ff */
[----:B------:R2:W-:Y:S02]  /*a9c0*/  UTMASTG.5D.IM2COL [UR40], [UR4] ;  /* 0x00000028040073b5 */ /* 0x0005e40008060000 */
[----:B--2---:R0:W-:Y:S02]  /*a9d0*/  UTMACMDFLUSH ;  /* 0x00000000000079b7 */ /* 0x0041e40000000000 */
.L_x_96:
[----:B------:R-:W-:Y:S05]  /*a9e0*/  BSYNC.RECONVERGENT B0 ;  /* 0x0000000000007941 */ /* 0x000fea0003800200 */
.L_x_95:
[----:B------:R-:W-:Y:S01]  /*a9f0*/  UIADD3 UR42, UPT, UPT, UR49, 0x1, URZ ;  /* 0x00000001312a7890 */ /* 0x000fe2000fffe0ff */
[----:B------:R-:W-:Y:S03]  /*aa00*/  BSSY.RECONVERGENT B0, `(.L_x_97) ;  /* 0x0000005000007945 */ /* 0x000fe60003800200 */
[----:B------:R-:W-:Y:S04]  /*aa10*/  UISETP.NE.AND UP0, UPT, UR42, 0x3, UPT ;  /* 0x000000032a00788c */ /* 0x000fe8000bf05270 */
[----:B------:R-:W-:Y:S01]  /*aa20*/  USEL UR40, UR42, URZ, UP0 ;  /* 0x000000ff2a287287 */ /* 0x000fe20008000000 */
[----:B------:R-:W-:Y:S11]  /*aa30*/  @P0 BRA `(.L_x_98) ;  /* 0x0000000000040947 */ /* 0x000ff60003800000 */
[----:B------:R-:W-:Y:S04]  /*aa40*/  DEPBAR.LE SB0, 0x1 ;  /* 0x000080400000791a */ /* 0x000fe80000000000 */
.L_x_98:
[----:B------:R-:W-:Y:S05]  /*aa50*/  BSYNC.RECONVERGENT B0 ;  /* 0x0000000000007941 */ /* 0x000fea0003800200 */
.L_x_97:
[----:B------:R-:W-:Y:S01]  /*aa60*/  BAR.SYNC.DEFER_BLOCKING 0x1, 0x80 ;  /* 0x0042000000007b1d */ /* 0x000fe20000010000 */
[----:B------:R-:W-:Y:S01]  /*aa70*/  ISETP.NE.AND P1, PT, R76, RZ, PT ;  /* 0x000000ff4c00720c */ /* 0x000fe20003f25270 */
[----:B------:R-:W-:Y:S01]  /*aa80*/  UISETP.NE.AND UP0, UPT, UR53, URZ, UPT ;  /* 0x000000ff3500728c */ /* 0x000fe2000bf05270 */
[----:B------:R-:W-:Y:S11]  /*aa90*/  LEA R3, R35, UR48, 0x3 ;  /* 0x0000003023037c11 */ /* 0x000ff6000f8e18ff */
[----:B-1----:R-:W-:Y:S01]  /*aaa0*/  @P1 SHF.L.U32 R4, R34, 0x1f, RZ ;  /* 0x0000001f22041819 */ /* 0x002fe200000006ff */
[----:B------:R-:W-:Y:S06]  /*aab0*/  BRA.U !UP0, `(.L_x_99) ;  /* 0x0000000108247547 */ /* 0x000fec000b800000 */
[----:B------:R-:W1:Y:S01]  /*aac0*/  S2R R0, SR_CgaCtaId ;  /* 0x0000000000007919 */ /* 0x000e620000008800 */
[----:B------:R-:W-:Y:S01]  /*aad0*/  IMAD.U32 R2, RZ, RZ, UR51 ;  /* 0x00000033ff027e24 */ /* 0x000fe2000f8e00ff */
[----:B------:R-:W-:Y:S04]  /*aae0*/  UIADD3 UR4, UPT, UPT, UR51, 0x1, URZ ;  /* 0x0000000133047890 */ /* 0x000fe8000fffe0ff */
[----:B------:R-:W-:Y:S01]  /*aaf0*/  @P1 LEA R2, R2, UR48, 0x3 ;  /* 0x0000003002021c11 */ /* 0x000fe2000f8e18ff */
[----:B------:R-:W-:Y:S04]  /*ab00*/  UISETP.NE.AND UP0, UPT, UR4, 0x3, UPT ;  /* 0x000000030400788c */ /* 0x000fe8000bf05270 */
[----:B------:R-:W-:Y:S01]  /*ab10*/  @P1 VIADD R5, R2, 0x78 ;  /* 0x0000007802051836 */ /* 0x000fe20000000000 */
[----:B------:R-:W-:Y:S04]  /*ab20*/  USEL UR51, UR4, URZ, UP0 ;  /* 0x000000ff04337287 */ /* 0x000fe80008000000 */
[----:B-1----:R-:W-:Y:S04]  /*ab30*/  @P1 PRMT R0, R0, 0x654, R5 ;  /* 0x0000065400001816 */ /* 0x002fe80000000005 */
[----:B------:R1:W-:Y:S04]  /*ab40*/  @P1 SYNCS.ARRIVE.TRANS64.RED.A1T0 RZ, [R0+URZ], RZ ;  /* 0x000000ff00ff19a7 */ /* 0x0003e800081004ff */
.L_x_99:
[----:B------:R-:W2:Y:S01]  /*ab50*/  @P1 SYNCS.PHASECHK.TRANS64.TRYWAIT P0, [R3+URZ+0x60], R4 ;  /* 0x00006004030015a7 */ /* 0x000ea200080011ff */
[----:B------:R-:W-:Y:S01]  /*ab60*/  BSSY B1, `(.L_x_100) ;  /* 0x0000017000017945 */ /* 0x000fe20003800000 */
[----:B--2---:R-:W-:Y:S03]  /*ab70*/  @P1 SEL R80, RZ, 0x1, !P0 ;  /* 0x00000001ff501807 */ /* 0x004fe60004000000 */
[----:B------:R-:W-:Y:S05]  /*ab80*/  @!P1 BRA `(.L_x_101) ;  /* 0x0000000000509947 */ /* 0x000fea0003800000 */
[----:B------:R-:W-:Y:S01]  /*ab90*/  ISETP.NE.AND P1, PT, R81, RZ, PT ;  /* 0x000000ff5100720c */ /* 0x000fe20003f25270 */
[----:B------:R-:W-:Y:S01]  /*aba0*/  BSSY B0, `(.L_x_102) ;  /* 0x000000a000007945 */ /* 0x000fe20003800000 */
[----:B------:R-:W-:Y:S11]  /*abb0*/  ISETP.NE.AND P0, PT, R80, RZ, PT ;  /* 0x000000ff5000720c */ /* 0x000ff60003f05270 */
[----:B------:R-:W-:Y:S05]  /*abc0*/  @P1 IMAD R4, R35, 0x800, R60 ;  /* 0x0000080023041824 */ /* 0x000fea00078e023c */
[----:B------:R-:W-:Y:S05]  /*abd0*/  @P1 LEA R4, R4, UR48, 0x2 ;  /* 0x0000003004041c11 */ /* 0x000fea000f8e10ff */
[--C-:B-1----:R-:W-:Y:S02]  /*abe0*/  @P1 IMAD.IADD R0, R78, 0x1, R4.reuse ;  /* 0x000000014e001824 */ /* 0x102fe400078e0204 */
[----:B------:R-:W-:Y:S01]  /*abf0*/  @P1 IMAD.IADD R2, R77, 0x1, R4 ;  /* 0x000000014d021824 */ /* 0x000fe200078e0204 */
[----:B------:R-:W-:Y:S06]  /*ac00*/  @P0 BRA `(.L_x_103) ;  /* 0x00000000000c0947 */ /* 0x000fec0003800000 */
[----:B------:R-:W-:Y:S04]  /*ac10*/  SHF.L.U32 R34, R34, 0x1f, RZ ;  /* 0x0000001f22227819 */ /* 0x000fe800000006ff */
[----:B------:R-:W1:Y:S02]  /*ac20*/  SYNCS.PHASECHK.TRANS64.TRYWAIT P0, [R3+URZ+0x60], R34 ;  /* 0x00006022030075a7 */ /* 0x000e6400080011ff */
[----:B-1----:R-:W-:Y:S05]  /*ac30*/  @!P0 BRA `(.L_x_104) ;  /* 0x0000001400748947 */ /* 0x002fea0003800000 */
.L_x_103:
[----:B------:R-:W-:Y:S05]  /*ac40*/  BSYNC B0 ;  /* 0x0000000000007941 */ /* 0x000fea0003800000 */
.L_x_102:
[----:B------:R-:W-:Y:S11]  /*ac50*/  ISETP.NE.AND P0, PT, R81, RZ, PT ;  /* 0x000000ff5100720c */ /* 0x000ff60003f05270 */
[----:B------:R-:W-:Y:S02]  /*ac60*/  @!UPT UIADD3 URZ, UPT, UPT, URZ, URZ, URZ ;  /* 0x000000fffffff290 */ /* 0x000fe4000fffe0ff */
[----:B-1----:R-:W-:Y:S01]  /*ac70*/  @P0 IADD3 R3, PT, PT, R77, R0, RZ ;  /* 0x000000004d030210 */ /* 0x002fe20007ffe0ff */
[----:B------:R-:W-:Y:S05]  /*ac80*/  @P0 WARPSYNC.ALL ;  /* 0x0000000000000948 */ /* 0x000fea0003800000 */
[----:B------:R2:W3:Y:S04]  /*ac90*/  @P0 LDSM.16.M88.4 R48, [R4+0x400] ;  /* 0x000400000430083b */ /* 0x0004e80000000200 */
[----:B------:R2:W4:Y:S04]  /*aca0*/  @P0 LDSM.16.M88.4 R44, [R2+0x400] ;  /* 0x00040000022c083b */ /* 0x0005280000000200 */
[----:B------:R2:W1:Y:S04]  /*acb0*/  @P0 LDSM.16.M88.4 R40, [R0+0x400] ;  /* 0x000400000028083b */ /* 0x0004680000000200 */
[----:B------:R2:W1:Y:S02]  /*acc0*/  @P0 LDSM.16.M88.4 R36, [R3+0x400] ;  /* 0x000400000324083b */ /* 0x0004640000000200 */
.L_x_101:
[----:B------:R-:W-:Y:S05]  /*acd0*/  BSYNC B1 ;  /* 0x0000000000017941 */ /* 0x000fea0003800000 */
.L_x_100:
[----:B-12---:R-:W-:Y:S05]  /*ace0*/  VIADD R0, R25, 0x20 ;  /* 0x0000002019007836 */ /* 0x006fea0000000000 */
[----:B------:R-:W-:Y:S04]  /*acf0*/  SHF.R.U32.HI R0, RZ, 0x15, R0 ;  /* 0x00000015ff007819 */ /* 0x000fe80000011600 */
[----:B------:R-:W-:Y:S11]  /*ad00*/  LOP3.LUT P0, RZ, R0, 0x3, R63, 0x48, !PT ;  /* 0x0000000300ff7812 */ /* 0x000ff6000780483f */
[----:B------:R-:W-:Y:S02]  /*ad10*/  @!UPT UIADD3 URZ, UPT, UPT, URZ, URZ, URZ ;  /* 0x000000fffffff290 */ /* 0x000fe4000fffe0ff */
[----:B------:R-:W-:Y:S05]  /*ad20*/  @!P0 BRA `(.L_x_105) ;  /* 0x0000000000408947 */ /* 0x000fea0003800000 */
[----:B------:R-:W1:Y:S01]  /*ad30*/  LDCU.64 UR8, c[0x4][0x70] ;  /* 0x01000e00ff0877ac */ /* 0x000e620008000a00 */
[----:B------:R-:W-:Y:S01]  /*ad40*/  MOV R3, 0x0 ;  /* 0x0000000000037802 */ /* 0x000fe20000000f00 */
[----:B------:R-:W-:Y:S02]  /*ad50*/  HFMA2 R12, -RZ, RZ, 0, 5.9604644775390625e-08 ;  /* 0x00000001ff0c7431 */ /* 0x000fe400000001ff */
[----:B------:R-:W-:Y:S02]  /*ad60*/  IMAD.MOV.U32 R8, RZ, RZ, 0x192 ;  /* 0x00000192ff087424 */ /* 0x000fe400078e00ff */
[----:B------:R-:W-:Y:S01]  /*ad70*/  IMAD.MOV.U32 R13, RZ, RZ, RZ ;  /* 0x000000ffff0d7224 */ /* 0x000fe200078e00ff */
[----:B------:R-:W2:Y:S01]  /*ad80*/  LDCU.64 UR6, c[0x4][0x78] ;  /* 0x01000f00ff0677ac */ /* 0x000ea20008000a00 */
[----:B------:R-:W3:Y:S01]  /*ad90*/  LDC.64 R2, c[0x4][R3] ;  /* 0x0100000003027b82 */ /* 0x000ee20000000a00 */
[----:B------:R-:W5:Y:S01]  /*ada0*/  LDCU.64 UR4, c[0x4][0x10] ;  /* 0x01000200ff0477ac */ /* 0x000f620008000a00 */
[----:B-1----:R-:W-:Y:S01]  /*adb0*/  MOV R5, UR9 ;  /* 0x0000000900057c02 */ /* 0x002fe20008000f00 */
[----:B------:R-:W-:Y:S01]  /*adc0*/  IMAD.U32 R4, RZ, RZ, UR8 ;  /* 0x00000008ff047e24 */ /* 0x000fe2000f8e00ff */
[----:B--2---:R-:W-:Y:S01]  /*add0*/  MOV R7, UR7 ;  /* 0x0000000700077c02 */ /* 0x004fe20008000f00 */
[----:B------:R-:W-:Y:S01]  /*ade0*/  IMAD.U32 R6, RZ, RZ, UR6 ;  /* 0x00000006ff067e24 */ /* 0x000fe2000f8e00ff */
[----:B-----5:R-:W-:Y:S01]  /*adf0*/  MOV R11, UR5 ;  /* 0x00000005000b7c02 */ /* 0x020fe20008000f00 */
[----:B------:R-:W-:Y:S02]  /*ae00*/  IMAD.U32 R10, RZ, RZ, UR4 ;  /* 0x00000004ff0a7e24 */ /* 0x000fe4000f8e00ff */
[----:B------:R-:W-:Y:S07]  /*ae10*/  LEPC R20, `(.L_x_105) ;  /* 0x000000001014794e */ /* 0x000fee0000000000 */
[----:B---34-:R-:W-:Y:S05]  /*ae20*/  CALL.ABS.NOINC R2 ;  /* 0x0000000002007343 */ /* 0x018fea0003c00000 */
.L_x_105:
[----:B------:R-:W-:Y:S01]  /*ae30*/  ISETP.NE.AND P0, PT, R61, RZ, PT ;  /* 0x000000ff3d00720c */ /* 0x000fe20003f05270 */
[----:B------:R-:W-:Y:S05]  /*ae40*/  WARPSYNC.ALL ;  /* 0x0000000000007948 */ /* 0x000fea0003800000 */
[----:B------:R-:W-:Y:S01]  /*ae50*/  R2UR UR4, R25 ;  /* 0x00000000190472ca */ /* 0x000fe200000e0000 */
[----:B------:R-:W1:Y:S01]  /*ae60*/  S2UR UR5, SR_CgaCtaId ;  /* 0x00000000000579c3 */ /* 0x000e620000008800 */
[----:B---3--:R-:W-:Y:S01]  /*ae70*/  LOP3.LUT R0, R48, 0xffffe000, RZ, 0xc0, !PT ;  /* 0xffffe00030007812 */ /* 0x008fe200078ec0ff */
[----:B------:R-:W-:Y:S01]  /*ae80*/  BSSY.RECONVERGENT B0, `(.L_x_106) ;  /* 0x0000064000007945 */ /* 0x000fe20003800200 */
[----:B------:R-:W-:Y:S02]  /*ae90*/  LOP3.LUT R2, R49, 0xffffe000, RZ, 0xc0, !PT ;  /* 0xffffe00031027812 */ /* 0x000fe400078ec0ff */
[----:B------:R-:W-:Y:S02]  /*aea0*/  LOP3.LUT R3, R50, 0xffffe000, RZ, 0xc0, !PT ;  /* 0xffffe00032037812 */ /* 0x000fe400078ec0ff */
[----:B------:R-:W-:Y:S02]  /*aeb0*/  LOP3.LUT R20, R51, 0xffffe000, RZ, 0xc0, !PT ;  /* 0xffffe00033147812 */ /* 0x000fe400078ec0ff */
[----:B----4-:R-:W-:Y:S02]  /*aec0*/  LOP3.LUT R21, R44, 0xffffe000, RZ, 0xc0, !PT ;  /* 0xffffe0002c157812 */ /* 0x010fe400078ec0ff */
[----:B------:R-:W-:Y:S01]  /*aed0*/  LOP3.LUT R26, R45, 0xffffe000, RZ, 0xc0, !PT ;  /* 0xffffe0002d1a7812 */ /* 0x000fe200078ec0ff */
[----:B------:R-:W2:Y:S01]  /*aee0*/  LDTM.16dp128bit.x8 R4, tmem[UR4+0x20] ;  /* 0x00002004000479ee */ /* 0x000ea20008180000 */
[----:B------:R-:W-:Y:S01]  /*aef0*/  R2UR UR4, R79 ;  /* 0x000000004f0472ca */ /* 0x000fe200000e0000 */
[----:B------:R-:W-:Y:S01]  /*af00*/  IMAD.U32 R79, RZ, RZ, UR40 ;  /* 0x00000028ff4f7e24 */ /* 0x000fe2000f8e00ff */
[----:B------:R-:W-:Y:S01]  /*af10*/  LOP3.LUT R29, R46, 0xffffe000, RZ, 0xc0, !PT ;  /* 0xffffe0002e1d7812 */ /* 0x000fe200078ec0ff */
[----:B------:R-:W-:Y:S01]  /*af20*/  NOP ;  /* 0x0000000000007918 */ /* 0x000fe20000000000 */
[----:B------:R-:W-:Y:S01]  /*af30*/  LOP3.LUT R28, R47, 0xffffe000, RZ, 0xc0, !PT ;  /* 0xffffe0002f1c7812 */ /* 0x000fe200078ec0ff */
[----:B------:R-:W-:Y:S01]  /*af40*/  IMAD R79, R79, 0x800, R60 ;  /* 0x000008004f4f7824 */ /* 0x000fe200078e023c */
[----:B------:R-:W-:Y:S02]  /*af50*/  LOP3.LUT R31, R40, 0xffffe000, RZ, 0xc0, !PT ;  /* 0xffffe000281f7812 */ /* 0x000fe400078ec0ff */
[----:B------:R-:W-:Y:S02]  /*af60*/  LOP3.LUT R30, R41, 0xffffe000, RZ, 0xc0, !PT ;  /* 0xffffe000291e7812 */ /* 0x000fe400078ec0ff */
[----:B------:R-:W-:Y:S02]  /*af70*/  LOP3.LUT R33, R42, 0xffffe000, RZ, 0xc0, !PT ;  /* 0xffffe0002a217812 */ /* 0x000fe400078ec0ff */
[----:B------:R-:W-:Y:S01]  /*af80*/  LOP3.LUT R32, R43, 0xffffe000, RZ, 0xc0, !PT ;  /* 0xffffe0002b207812 */ /* 0x000fe200078ec0ff */
[----:B------:R-:W-:Y:S01]  /*af90*/  UIADD3 UR4, UPT, UPT, UR4, 0xc0, URZ ;  /* 0x000000c004047890 */ /* 0x000fe2000fffe0ff */
[----:B------:R-:W-:Y:S02]  /*afa0*/  LOP3.LUT R35, R36, 0xffffe000, RZ, 0xc0, !PT ;  /* 0xffffe00024237812 */ /* 0x000fe400078ec0ff */
[----:B------:R-:W-:Y:S02]  /*afb0*/  LOP3.LUT R34, R37, 0xffffe000, RZ, 0xc0, !PT ;  /* 0xffffe00025227812 */ /* 0x000fe400078ec0ff */
[----:B------:R-:W-:Y:S02]  /*afc0*/  LEA R79, R79, UR48, 0x2 ;  /* 0x000000304f4f7c11 */ /* 0x000fe4000f8e10ff */
[----:B------:R-:W-:Y:S02]  /*afd0*/  LOP3.LUT R37, R38, 0xffffe000, RZ, 0xc0, !PT ;  /* 0xffffe00026257812 */ /* 0x000fe400078ec0ff */
[----:B------:R-:W-:Y:S01]  /*afe0*/  LOP3.LUT R36, R39, 0xffffe000, RZ, 0xc0, !PT ;  /* 0xffffe00027247812 */ /* 0x000fe200078ec0ff */
[C---:B--2---:R-:W-:Y:S01]  /*aff0*/  FMUL R4, R24.reuse, R4 ;  /* 0x0000000418047220 */ /* 0x044fe20000400000 */
[--C-:B------:R-:W-:Y:S01]  /*b000*/  IADD3 R80, PT, PT, R77, 0x400, R79.reuse ;  /* 0x000004004d507810 */ /* 0x100fe20007ffe04f */
[----:B------:R-:W-:Y:S01]  /*b010*/  FMUL R5, R24, R5 ;  /* 0x0000000518057220 */ /* 0x000fe20000400000 */
[----:B------:R-:W-:Y:S01]  /*b020*/  IADD3 R78, PT, PT, R78, 0x400, R79 ;  /* 0x000004004e4e7810 */ /* 0x000fe20007ffe04f */
[C---:B------:R-:W-:Y:S01]  /*b030*/  FMUL R6, R24.reuse, R6 ;  /* 0x0000000618067220 */ /* 0x040fe20000400000 */
[C---:B------:R-:W-:Y:S01]  /*b040*/  FMUL R7, R24.reuse, R7 ;  /* 0x0000000718077220 */ /* 0x040fe20000400000 */
[C---:B------:R-:W-:Y:S01]  /*b050*/  FFMA R4, R27.reuse, R0, R4 ;  /* 0x000000001b047223 */ /* 0x040fe20000000004 */
[C---:B------:R-:W-:Y:S01]  /*b060*/  FMUL R8, R24.reuse, R8 ;  /* 0x0000000818087220 */ /* 0x040fe20000400000 */
[C---:B------:R-:W-:Y:S01]  /*b070*/  FFMA R5, R27.reuse, R2, R5 ;  /* 0x000000021b057223 */ /* 0x040fe20000000005 */
[C---:B------:R-:W-:Y:S01]  /*b080*/  FMUL R9, R24.reuse, R9 ;  /* 0x0000000918097220 */ /* 0x040fe20000400000 */
[C---:B------:R-:W-:Y:S01]  /*b090*/  FFMA R6, R27.reuse, R3, R6 ;  /* 0x000000031b067223 */ /* 0x040fe20000000006 */
[----:B------:R-:W-:Y:S01]  /*b0a0*/  F2FP.TF32.F32.PACK_B R4, R4 ;  /* 0x00000004ff04723e */ /* 0x000fe200024050ff */
[C---:B------:R-:W-:Y:S01]  /*b0b0*/  FMUL R10, R24.reuse, R10 ;  /* 0x0000000a180a7220 */ /* 0x040fe20000400000 */
[----:B------:R-:W-:Y:S01]  /*b0c0*/  F2FP.TF32.F32.PACK_B R5, R5 ;  /* 0x00000005ff05723e */ /* 0x000fe200024050ff */
[C---:B------:R-:W-:Y:S01]  /*b0d0*/  FFMA R7, R27.reuse, R20, R7 ;  /* 0x000000141b077223 */ /* 0x040fe20000000007 */
[C---:B------:R-:W-:Y:S01]  /*b0e0*/  FMUL R11, R24.reuse, R11 ;  /* 0x0000000b180b7220 */ /* 0x040fe20000400000 */
[----:B-1----:R-:W-:Y:S01]  /*b0f0*/  UPRMT UR4, UR5, 0x654, UR4 ;  /* 0x0000065405047896 */ /* 0x002fe20008000004 */
[C---:B------:R-:W-:Y:S01]  /*b100*/  FFMA R8, R27.reuse, R21, R8 ;  /* 0x000000151b087223 */ /* 0x040fe20000000008 */
[C---:B------:R-:W-:Y:S01]  /*b110*/  FMUL R12, R24.reuse, R12 ;  /* 0x0000000c180c7220 */ /* 0x040fe20000400000 */
[C---:B------:R-:W-:Y:S01]  /*b120*/  FFMA R9, R27.reuse, R26, R9 ;  /* 0x0000001a1b097223 */ /* 0x040fe20000000009 */
[C---:B------:R-:W-:Y:S01]  /*b130*/  FMUL R13, R24.reuse, R13 ;  /* 0x0000000d180d7220 */ /* 0x040fe20000400000 */
[C---:B------:R-:W-:Y:S01]  /*b140*/  FFMA R10, R27.reuse, R29, R10 ;  /* 0x0000001d1b0a7223 */ /* 0x040fe2000000000a */
[C---:B------:R-:W-:Y:S01]  /*b150*/  FMUL R14, R24.reuse, R14 ;  /* 0x0000000e180e7220 */ /* 0x040fe20000400000 */
[C---:B------:R-:W-:Y:S01]  /*b160*/  FFMA R11, R27.reuse, R28, R11 ;  /* 0x0000001c1b0b7223 */ /* 0x040fe2000000000b */
[C---:B------:R-:W-:Y:S01]  /*b170*/  FMUL R15, R24.reuse, R15 ;  /* 0x0000000f180f7220 */ /* 0x040fe20000400000 */
[----:B------:R-:W-:Y:S01]  /*b180*/  F2FP.TF32.F32.PACK_B R6, R6 ;  /* 0x00000006ff06723e */ /* 0x000fe200024050ff */
[C---:B------:R-:W-:Y:S01]  /*b190*/  FFMA R12, R27.reuse, R31, R12 ;  /* 0x0000001f1b0c7223 */ /* 0x040fe2000000000c */
[----:B------:R-:W-:Y:S01]  /*b1a0*/  F2FP.TF32.F32.PACK_B R7, R7 ;  /* 0x00000007ff07723e */ /* 0x000fe200024050ff */
[C---:B------:R-:W-:Y:S01]  /*b1b0*/  FMUL R16, R24.reuse, R16 ;  /* 0x0000001018107220 */ /* 0x040fe20000400000 */
[C---:B------:R-:W-:Y:S01]  /*b1c0*/  FFMA R13, R27.reuse, R30, R13 ;  /* 0x0000001e1b0d7223 */ /* 0x040fe2000000000d */
[C---:B------:R-:W-:Y:S01]  /*b1d0*/  FMUL R17, R24.reuse, R17 ;  /* 0x0000001118117220 */ /* 0x040fe20000400000 */
[C---:B------:R-:W-:Y:S01]  /*b1e0*/  FFMA R14, R27.reuse, R33, R14 ;  /* 0x000000211b0e7223 */ /* 0x040fe2000000000e */
[C---:B------:R-:W-:Y:S01]  /*b1f0*/  FMUL R18, R24.reuse, R18 ;  /* 0x0000001218127220 */ /* 0x040fe20000400000 */
[C---:B------:R-:W-:Y:S01]  /*b200*/  FFMA R15, R27.reuse, R32, R15 ;  /* 0x000000201b0f7223 */ /* 0x040fe2000000000f */
[----:B------:R-:W-:Y:S01]  /*b210*/  FMUL R19, R24, R19 ;  /* 0x0000001318137220 */ /* 0x000fe20000400000 */
[----:B------:R-:W-:Y:S01]  /*b220*/  F2FP.TF32.F32.PACK_B R8, R8 ;  /* 0x00000008ff08723e */ /* 0x000fe200024050ff */
[C---:B------:R-:W-:Y:S01]  /*b230*/  FFMA R16, R27.reuse, R35, R16 ;  /* 0x000000231b107223 */ /* 0x040fe20000000010 */
[----:B------:R-:W-:Y:S01]  /*b240*/  F2FP.TF32.F32.PACK_B R9, R9 ;  /* 0x00000009ff09723e */ /* 0x000fe200024050ff */
[----:B------:R-:W-:Y:S01]  /*b250*/  SYNCS.ARRIVE.TRANS64.RED.A1T0 RZ, [UR4], RZ ;  /* 0x000000ffffff79a7 */ /* 0x000fe20008100404 */
[----:B------:R1:W-:Y:S01]  /*b260*/  STSM.16.M88.4 [R79+0x400], R4 ;  /* 0x000400044f007844 */ /* 0x0003e20000000200 */
[----:B------:R-:W-:Y:S01]  /*b270*/  F2FP.TF32.F32.PACK_B R10, R10 ;  /* 0x0000000aff0a723e */ /* 0x000fe200024050ff */
[C---:B------:R-:W-:Y:S01]  /*b280*/  FFMA R17, R27.reuse, R34, R17 ;  /* 0x000000221b117223 */ /* 0x040fe20000000011 */
[----:B------:R-:W-:Y:S01]  /*b290*/  F2FP.TF32.F32.PACK_B R11, R11 ;  /* 0x0000000bff0b723e */ /* 0x000fe200024050ff */
[C---:B------:R-:W-:Y:S01]  /*b2a0*/  FFMA R18, R27.reuse, R37, R18 ;  /* 0x000000251b127223 */ /* 0x040fe20000000012 */
[----:B------:R-:W-:Y:S01]  /*b2b0*/  FFMA R19, R27, R36, R19 ;  /* 0x000000241b137223 */ /* 0x000fe20000000013 */
[----:B------:R-:W-:Y:S01]  /*b2c0*/  F2FP.TF32.F32.PACK_B R12, R12 ;  /* 0x0000000cff0c723e */ /* 0x000fe200024050ff */
[----:B------:R-:W-:Y:S01]  /*b2d0*/  IMAD.IADD R77, R77, 0x1, R78 ;  /* 0x000000014d4d7824 */ /* 0x000fe200078e024e */
[----:B------:R1:W-:Y:S01]  /*b2e0*/  STSM.16.M88.4 [R80], R8 ;  /* 0x0000000850007844 */ /* 0x0003e20000000200 */
        /* <DEDUP_REMOVED lines=21> */
[----:B------:R-:W-:Y:S01]  /*b440*/  R2UR UR12, R70 ;  /* 0x00000000460c72ca */ /* 0x000fe200000e0000 */
[----:B------:R-:W-:Y:S01]  /*b450*/  UIADD3 UR9, UPT, UPT, UR41, 0x20, URZ ;  /* 0x0000002029097890 */ /* 0x000fe2000fffe0ff */
[----:B------:R-:W-:Y:S01]  /*b460*/  R2UR UR13, R71 ;  /* 0x00000000470d72ca */ /* 0x000fe200000e0000 */
[----:B------:R-:W-:Y:S02]  /*b470*/  UIADD3 UR8, UPT, UPT, UR5, 0x400, URZ ;  /* 0x0000040005087890 */ /* 0x000fe4000fffe0ff */
[----:B--2---:R-:W-:Y:S04]  /*b480*/  UIADD3 UR4, UP0, UPT, UR6, 0x780, URZ ;  /* 0x0000078006047890 */ /* 0x004fe8000ff1e0ff */
[----:B------:R-:W-:Y:S09]  /*b490*/  UIADD3.X UR5, UPT, UPT, URZ, UR7, URZ, UP0, !UPT ;  /* 0x00000007ff057290 */ /* 0x000ff200087fe4ff */
[----:B------:R2:W-:Y:S02]  /*b4a0*/  UTMASTG.5D.IM2COL [UR8], [UR4] ;  /* 0x00000008040073b5 */ /* 0x0005e40008060000 */
[----:B--2---:R0:W-:Y:S02]  /*b4b0*/  UTMACMDFLUSH ;  /* 0x00000000000079b7 */ /* 0x0041e40000000000 */
.L_x_107:
[----:B------:R-:W-:Y:S05]  /*b4c0*/  BSYNC.RECONVERGENT B0 ;  /* 0x0000000000007941 */ /* 0x000fea0003800200 */
.L_x_106:
[----:B------:R-:W-:Y:S01]  /*b4d0*/  UIADD3 UR4, UPT, UPT, UR40, 0x1, URZ ;  /* 0x0000000128047890 */ /* 0x000fe2000fffe0ff */
[----:B------:R-:W-:Y:S03]  /*b4e0*/  BSSY.RECONVERGENT B0, `(.L_x_108) ;  /* 0x0000008000007945 */ /* 0x000fe60003800200 */
[----:B------:R-:W-:Y:S04]  /*b4f0*/  UISETP.NE.AND UP0, UPT, UR4, 0x3, UPT ;  /* 0x000000030400788c */ /* 0x000fe8000bf05270 */
[----:B------:R-:W-:Y:S02]  /*b500*/  UISETP.EQ.XOR UP1, UPT, UR42, 0x3, !UP0 ;  /* 0x000000032a00788c */ /* 0x000fe4000c722a70 */
[----:B------:R-:W-:Y:S02]  /*b510*/  USEL UR49, UR4, URZ, UP0 ;  /* 0x000000ff04317287 */ /* 0x000fe40008000000 */
[----:B------:R-:W-:Y:S04]  /*b520*/  USEL UR5, URZ, 0x1, !UP1 ;  /* 0x00000001ff057887 */ /* 0x000fe8000c800000 */
[----:B------:R-:W-:Y:S01]  /*b530*/  ULOP3.LUT UR54, UR54, UR5, URZ, 0x3c, !UPT ;  /* 0x0000000536367292 */ /* 0x000fe2000f8e3cff */
[----:B------:R-:W-:Y:S11]  /*b540*/  @P0 BRA `(.L_x_109) ;  /* 0x0000000000040947 */ /* 0x000ff60003800000 */
[----:B------:R-:W-:Y:S04]  /*b550*/  DEPBAR.LE SB0, 0x1 ;  /* 0x000080400000791a */ /* 0x000fe80000000000 */
.L_x_109:
[----:B------:R-:W-:Y:S05]  /*b560*/  BSYNC.RECONVERGENT B0 ;  /* 0x0000000000007941 */ /* 0x000fea0003800200 */
.L_x_108:
[----:B------:R-:W-:Y:S01]  /*b570*/  BAR.SYNC.DEFER_BLOCKING 0x1, 0x80 ;  /* 0x0042000000007b1d */ /* 0x000fe20000010000 */
[----:B------:R-:W-:Y:S01]  /*b580*/  UISETP.NE.AND UP0, UPT, UR53, -0x2, UPT ;  /* 0xfffffffe3500788c */ /* 0x000fe2000bf05270 */
[----:B------:R-:W-:Y:S08]  /*b590*/  IADD3 R0, PT, PT, R22, 0x1, RZ ;  /* 0x0000000116007810 */ /* 0x000ff00007ffe0ff */
[----:B------:R-:W-:Y:S05]  /*b5a0*/  BRA.U !UP0, `(.L_x_110) ;  /* 0x0000000108287547 */ /* 0x000fea000b800000 */
[----:B------:R-:W2:Y:S01]  /*b5b0*/  S2R R2, SR_CgaCtaId ;  /* 0x0000000000027919 */ /* 0x000ea20000008800 */
[----:B------:R-:W-:Y:S01]  /*b5c0*/  ISETP.NE.AND P0, PT, R76, RZ, PT ;  /* 0x000000ff4c00720c */ /* 0x000fe20003f05270 */
[----:B------:R-:W-:Y:S01]  /*b5d0*/  IMAD.U32 R3, RZ, RZ, UR51 ;  /* 0x00000033ff037e24 */ /* 0x000fe2000f8e00ff */
[----:B------:R-:W-:Y:S04]  /*b5e0*/  UIADD3 UR4, UPT, UPT, UR51, 0x1, URZ ;  /* 0x0000000133047890 */ /* 0x000fe8000fffe0ff */
[----:B------:R-:W-:Y:S04]  /*b5f0*/  UISETP.NE.AND UP0, UPT, UR4, 0x3, UPT ;  /* 0x000000030400788c */ /* 0x000fe8000bf05270 */
[----:B------:R-:W-:Y:S03]  /*b600*/  USEL UR51, UR4, URZ, UP0 ;  /* 0x000000ff04337287 */ /* 0x000fe60008000000 */
[----:B------:R-:W-:Y:S05]  /*b610*/  @P0 LEA R3, R3, UR48, 0x3 ;  /* 0x0000003003030c11 */ /* 0x000fea000f8e18ff */
[----:B------:R-:W-:Y:S05]  /*b620*/  @P0 VIADD R3, R3, 0x78 ;  /* 0x0000007803030836 */ /* 0x000fea0000000000 */
[----:B--2---:R-:W-:Y:S04]  /*b630*/  @P0 PRMT R2, R2, 0x654, R3 ;  /* 0x0000065402020816 */ /* 0x004fe80000000003 */
[----:B------:R2:W-:Y:S03]  /*b640*/  @P0 SYNCS.ARRIVE.TRANS64.RED.A1T0 RZ, [R2+URZ], RZ ;  /* 0x000000ff02ff09a7 */ /* 0x0005e600081004ff */
.L_x_110:
[----:B------:R-:W-:Y:S01]  /*b650*/  R2UR UR6, R75 ;  /* 0x000000004b0672ca */ /* 0x000fe200000e0000 */
[----:B------:R-:W-:Y:S01]  /*b660*/  UIADD3 UR53, UPT, UPT, UR53, 0x2, URZ ;  /* 0x0000000235357890 */ /* 0x000fe2000fffe0ff */
[----:B------:R-:W-:Y:S02]  /*b670*/  R2UR UR5, R56 ;  /* 0x00000000380572ca */ /* 0x000fe400000e0000 */
[----:B------:R-:W-:Y:S02]  /*b680*/  R2UR UR4, R57 ;  /* 0x00000000390472ca */ /* 0x000fe400000e0000 */
[----:B------:R-:W-:Y:S02]  /*b690*/  R2UR UR52, R69 ;  /* 0x00000000453472ca */ /* 0x000fe400000e0000 */
[----:B------:R-:W-:Y:S02]  /*b6a0*/  ISETP.NE.AND P0, PT, R0, 0x2, PT ;  /* 0x000000020000780c */ /* 0x000fe40003f05270 */
[----:B------:R-:W-:Y:S02]  /*b6b0*/  LOP3.LUT R58, R58, 0x1, RZ, 0x3c, !PT ;  /* 0x000000013a3a7812 */ /* 0x000fe400078e3cff */
[----:B--2---:R-:W-:Y:S01]  /*b6c0*/  SEL R2, RZ, 0x1, P0 ;  /* 0x00000001ff027807 */ /* 0x004fe20000000000 */
[----:B------:R-:W-:Y:S01]  /*b6d0*/  UISETP.NE.AND UP0, UPT, UR6, URZ, UPT ;  /* 0x000000ff0600728c */ /* 0x000fe2000bf05270 */
[----:B------:R-:W-:Y:S01]  /*b6e0*/  SEL R22, R0, RZ, P0 ;  /* 0x000000ff00167207 */ /* 0x000fe20000000000 */
[----:B------:R-:W-:Y:S01]  /*b6f0*/  UIADD3 UR23, UPT, UPT, UR36, UR5, URZ ;  /* 0x0000000524177290 */ /* 0x000fe2000fffe0ff */
[----:B------:R-:W-:Y:S01]  /*b700*/  LOP3.LUT R59, R59, R2, RZ, 0x3c, !PT ;  /* 0x000000023b3b7212 */ /* 0x000fe200078e3cff */
[----:B------:R-:W-:Y:S05]  /*b710*/  UIADD3 UR50, UPT, UPT, UR37, UR4, URZ ;  /* 0x0000000425327290 */ /* 0x000fea000fffe0ff */
[----:B------:R-:W-:Y:S07]  /*b720*/  BRA.U UP0, `(.L_x_111) ;  /* 0xffffffd900547547 */ /* 0x000fee000b83ffff */
[----:B------:R-:W-:-:S13]  /*b730*/  R2UR UR4, R66 ;  /* 0x00000000420472ca */ /* 0x000fda00000e0000 */
[----:B------:R-:W-:-:S09]  /*b740*/  UISETP.NE.AND UP0, UPT, UR4, URZ, UPT ;  /* 0x000000ff0400728c */ /* 0x000fd2000bf05270 */
[----:B------:R-:W-:Y:S05]  /*b750*/  BRA.U !UP0, `(.L_x_112) ;  /* 0x0000000108487547 */ /* 0x000fea000b800000 */
[----:B------:R-:W2:Y:S02]  /*b760*/  LDCU.64 UR4, c[0x0][0x990] ;  /* 0x00013200ff0477ac */ /* 0x000ea40008000a00 */
[----:B--2---:R-:W-:-:S04]  /*b770*/  UISETP.NE.U32.AND UP0, UPT, UR4, URZ, UPT ;  /* 0x000000ff0400728c */ /* 0x004fc8000bf05070 */
[----:B------:R-:W-:-:S09]  /*b780*/  UISETP.NE.AND.EX UP0, UPT, UR5, URZ, UPT, UP0 ;  /* 0x000000ff0500728c */ /* 0x000fd2000bf05300 */
[----:B------:R-:W-:Y:S05]  /*b790*/  BRA.U UP0, `(.L_x_113) ;  /* 0x00000001000c7547 */ /* 0x000fea000b800000 */
[----:B------:R-:W-:-:S13]  /*b7a0*/  FSETP.NEU.AND P0, PT, R27, RZ, PT ;  /* 0x000000ff1b00720b */ /* 0x000fda0003f0d000 */
[----:B------:R-:W-:Y:S05]  /*b7b0*/  @!P0 EXIT ;  /* 0x000000000000894d */ /* 0x000fea0003800000 */
[----:B------:R-:W-:Y:S05]  /*b7c0*/  BRA `(.L_x_112) ;  /* 0x00000000002c7947 */ /* 0x000fea0003800000 */
.L_x_113:
[----:B------:R-:W-:Y:S01]  /*b7d0*/  ISETP.NE.AND P0, PT, R74, RZ, PT ;  /* 0x000000ff4a00720c */ /* 0x000fe20003f05270 */
[----:B------:R-:W-:-:S12]  /*b7e0*/  BSSY.RECONVERGENT B0, `(.L_x_112) ;  /* 0x0000009000007945 */ /* 0x000fd80003800200 */
[----:B------:R-:W-:Y:S05]  /*b7f0*/  @P0 BRA `(.L_x_114) ;  /* 0x0000000000140947 */ /* 0x000fea0003800000 */
[----:B------:R-:W2:Y:S02]  /*b800*/  LDCU.64 UR4, c[0x0][0x988] ;  /* 0x00013100ff0477ac */ /* 0x000ea40008000a00 */
[----:B--2---:R-:W-:-:S04]  /*b810*/  ISETP.NE.U32.AND P0, PT, RZ, UR4, PT ;  /* 0x00000004ff007c0c */ /* 0x004fc8000bf05070 */
[----:B------:R-:W-:-:S13]  /*b820*/  ISETP.NE.AND.EX P0, PT, RZ, UR5, PT, P0 ;  /* 0x00000005ff007c0c */ /* 0x000fda000bf05300 */
[----:B------:R-:W-:Y:S05]  /*b830*/  @!P0 EXIT ;  /* 0x000000000000894d */ /* 0x000fea0003800000 */
[----:B------:R-:W-:Y:S05]  /*b840*/  BRA `(.L_x_115) ;  /* 0x0000000000087947 */ /* 0x000fea0003800000 */
.L_x_114:
[----:B------:R-:W-:-:S13]  /*b850*/  FSETP.NEU.AND P0, PT, R27, RZ, PT ;  /* 0x000000ff1b00720b */ /* 0x000fda0003f0d000 */
[----:B------:R-:W-:Y:S05]  /*b860*/  @!P0 EXIT ;  /* 0x000000000000894d */ /* 0x000fea0003800000 */
.L_x_115:
[----:B------:R-:W-:Y:S05]  /*b870*/  BSYNC.RECONVERGENT B0 ;  /* 0x0000000000007941 */ /* 0x000fea0003800200 */
.L_x_112:
[----:B------:R-:W2:Y:S01]  /*b880*/  S2UR UR5, SR_CgaCtaId ;  /* 0x00000000000579c3 */ /* 0x000ea20000008800 */
[----:B------:R-:W-:Y:S01]  /*b890*/  ULEA UR4, UR51, UR48, 0x3 ;  /* 0x0000003033047291 */ /* 0x000fe2000f8e18ff */
[----:B------:R-:W-:-:S04]  /*b8a0*/  DEPBAR.LE SB0, 0x0 ;  /* 0x000080000000791a */ /* 0x000fc80000000000 */
[----:B------:R-:W-:-:S04]  /*b8b0*/  UIADD3 UR4, UPT, UPT, UR4, 0x78, URZ ;  /* 0x0000007804047890 */ /* 0x000fc8000fffe0ff */
[----:B--2---:R-:W-:-:S09]  /*b8c0*/  UPRMT UR4, UR5, 0x654, UR4 ;  /* 0x0000065405047896 */ /* 0x004fd20008000004 */
[----:B------:R-:W-:Y:S01]  /*b8d0*/  SYNCS.ARRIVE.TRANS64.RED.A1T0 RZ, [UR4], RZ ;  /* 0x000000ffffff79a7 */ /* 0x000fe20008100404 */
[----:B------:R-:W-:Y:S05]  /*b8e0*/  EXIT ;  /* 0x000000000000794d */ /* 0x000fea0003800000 */
.L_x_24:
[----:B------:R-:W-:Y:S11]  /*b8f0*/  R2UR UR4, R45 ;  /* 0x000000002d0472ca */ /* 0x000ff600000e0000 */
[----:B------:R-:W-:Y:S02]  /*b900*/  @!UPT UIADD3 URZ, UPT, UPT, URZ, URZ, URZ ;  /* 0x000000fffffff290 */ /* 0x000fe4000fffe0ff */
[----:B------:R-:W-:Y:S07]  /*b910*/  MOV R46, UR4 ;  /* 0x00000004002e7c02 */ /* 0x000fee0008000f00 */
.L_x_116:
[----:B-1----:R1:W2:Y:S02]  /*b920*/  SYNCS.PHASECHK.TRANS64.TRYWAIT P0, [R46+URZ+0x30], R49 ;  /* 0x000030312e0075a7 */ /* 0x0022a400080011ff */
[----:B--2---:R-:W-:Y:S05]  /*b930*/  @!P0 NANOSLEEP.SYNCS 0x989680 ;  /* 0x009896800000895d */ /* 0x004fea0003900000 */
[----:B------:R-:W2:Y:S02]  /*b940*/  @!P0 SYNCS.PHASECHK.TRANS64 P0, [R46+URZ+0x30], R49 ;  /* 0x000030312e0085a7 */ /* 0x000ea400080010ff */
[----:B--2---:R-:W-:Y:S05]  /*b950*/  @!P0 BRA `(.L_x_116) ;  /* 0xfffffffc00f08947 */ /* 0x004fea000383ffff */
[----:B------:R-:W-:Y:S05]  /*b960*/  BRA `(.L_x_23) ;  /* 0xffffff6c009c7947 */ /* 0x000fea000383ffff */
.L_x_31:
[----:B------:R-:W-:Y:S11]  /*b970*/  R2UR UR4, R28 ;  /* 0x000000001c0472ca */ /* 0x000ff600000e0000 */
[----:B------:R-:W-:Y:S02]  /*b980*/  @!UPT UIADD3 URZ, UPT, UPT, URZ, URZ, URZ ;  /* 0x000000fffffff290 */ /* 0x000fe4000fffe0ff */
[----:B------:R-:W-:Y:S07]  /*b990*/  MOV R46, UR4 ;  /* 0x00000004002e7c02 */ /* 0x000fee0008000f00 */
.L_x_117:
[----:B-1----:R1:W2:Y:S02]  /*b9a0*/  SYNCS.PHASECHK.TRANS64.TRYWAIT P0, [R46+URZ+0x30], R49 ;  /* 0x000030312e0075a7 */ /* 0x0022a400080011ff */
[----:B--2---:R-:W-:Y:S05]  /*b9b0*/  @!P0 NANOSLEEP.SYNCS 0x989680 ;  /* 0x009896800000895d */ /* 0x004fea0003900000 */
[----:B------:R-:W2:Y:S02]  /*b9c0*/  @!P0 SYNCS.PHASECHK.TRANS64 P0, [R46+URZ+0x30], R49 ;  /* 0x000030312e0085a7 */ /* 0x000ea400080010ff */
[----:B--2---:R-:W-:Y:S05]  /*b9d0*/  @!P0 BRA `(.L_x_117) ;  /* 0xfffffffc00f08947 */ /* 0x004fea000383ffff */
[----:B------:R-:W-:Y:S05]  /*b9e0*/  BRA `(.L_x_30) ;  /* 0xffffff8c00ec7947 */ /* 0x000fea000383ffff */
.L_x_36:
[----:B------:R-:W-:-:S07]  /*b9f0*/  MOV R0, UR31 ;  /* 0x0000001f00007c02 */ /* 0x000fce0008000f00 */
.L_x_118:
[----:B--2---:R2:W3:Y:S02]  /*ba00*/  SYNCS.PHASECHK.TRANS64.TRYWAIT P0, [R0+URZ+0xa0], R5 ;  /* 0x0000a005000075a7 */ /* 0x0044e400080011ff */
[----:B---3--:R-:W-:Y:S05]  /*ba10*/  @!P0 NANOSLEEP.SYNCS 0x989680 ;  /* 0x009896800000895d */ /* 0x008fea0003900000 */
[----:B------:R-:W3:Y:S02]  /*ba20*/  @!P0 SYNCS.PHASECHK.TRANS64 P0, [R0+URZ+0xa0], R5 ;  /* 0x0000a005000085a7 */ /* 0x000ee400080010ff */
[----:B---3--:R-:W-:Y:S05]  /*ba30*/  @!P0 BRA `(.L_x_118) ;  /* 0xfffffffc00f08947 */ /* 0x008fea000383ffff */
[----:B------:R-:W-:Y:S05]  /*ba40*/  BRA `(.L_x_119) ;  /* 0xffffffa000b07947 */ /* 0x000fea000383ffff */
.L_x_40:
[----:B------:R-:W-:-:S07]  /*ba50*/  MOV R0, UR4 ;  /* 0x0000000400007c02 */ /* 0x000fce0008000f00 */
.L_x_120:
[----:B-1----:R1:W2:Y:S02]  /*ba60*/  SYNCS.PHASECHK.TRANS64.TRYWAIT P0, [R0+URZ], R5 ;  /* 0x00000005000075a7 */ /* 0x0022a400080011ff */
[----:B--2---:R-:W-:Y:S05]  /*ba70*/  @!P0 NANOSLEEP.SYNCS 0x989680 ;  /* 0x009896800000895d */ /* 0x004fea0003900000 */
[----:B------:R-:W2:Y:S02]  /*ba80*/  @!P0 SYNCS.PHASECHK.TRANS64 P0, [R0+URZ], R5 ;  /* 0x00000005000085a7 */ /* 0x000ea400080010ff */
[----:B--2---:R-:W-:Y:S05]  /*ba90*/  @!P0 BRA `(.L_x_120) ;  /* 0xfffffffc00f08947 */ /* 0x004fea000383ffff */
[----:B------:R-:W-:Y:S05]  /*baa0*/  BRA `(.L_x_121) ;  /* 0xffffffa800847947 */ /* 0x000fea000383ffff */
.L_x_41:
[----:B-1----:R-:W-:-:S07]  /*bab0*/  MOV R0, UR5 ;  /* 0x0000000500007c02 */ /* 0x002fce0008000f00 */
.L_x_122:
[----:B-1----:R1:W2:Y:S02]  /*bac0*/  SYNCS.PHASECHK.TRANS64.TRYWAIT P0, [R0+URZ], R3 ;  /* 0x00000003000075a7 */ /* 0x0022a400080011ff */
[----:B--2---:R-:W-:Y:S05]  /*bad0*/  @!P0 NANOSLEEP.SYNCS 0x989680 ;  /* 0x009896800000895d */ /* 0x004fea0003900000 */
[----:B------:R-:W2:Y:S02]  /*bae0*/  @!P0 SYNCS.PHASECHK.TRANS64 P0, [R0+URZ], R3 ;  /* 0x00000003000085a7 */ /* 0x000ea400080010ff */
[----:B--2---:R-:W-:Y:S05]  /*baf0*/  @!P0 BRA `(.L_x_122) ;  /* 0xfffffffc00f08947 */ /* 0x004fea000383ffff */
[----:B------:R-:W-:Y:S05]  /*bb00*/  BRA `(.L_x_123) ;  /* 0xffffffa800907947 */ /* 0x000fea000383ffff */
.L_x_42:
[----:B------:R-:W-:-:S07]  /*bb10*/  MOV R0, UR5 ;  /* 0x0000000500007c02 */ /* 0x000fce0008000f00 */
.L_x_124:
[----:B-1----:R1:W2:Y:S02]  /*bb20*/  SYNCS.PHASECHK.TRANS64.TRYWAIT P0, [R0+URZ], R3 ;  /* 0x00000003000075a7 */ /* 0x0022a400080011ff */
[----:B--2---:R-:W-:Y:S05]  /*bb30*/  @!P0 NANOSLEEP.SYNCS 0x989680 ;  /* 0x009896800000895d */ /* 0x004fea0003900000 */
[----:B------:R-:W2:Y:S02]  /*bb40*/  @!P0 SYNCS.PHASECHK.TRANS64 P0, [R0+URZ], R3 ;  /* 0x00000003000085a7 */ /* 0x000ea400080010ff */
[----:B--2---:R-:W-:Y:S05]  /*bb50*/  @!P0 BRA `(.L_x_124) ;  /* 0xfffffffc00f08947 */ /* 0x004fea000383ffff */
[----:B------:R-:W-:Y:S05]  /*bb60*/  BRA `(.L_x_125) ;  /* 0xffffffa8009c7947 */ /* 0x000fea000383ffff */
.L_x_43:
[----:B------:R-:W-:-:S07]  /*bb70*/  MOV R0, UR5 ;  /* 0x0000000500007c02 */ /* 0x000fce0008000f00 */
.L_x_126:
[----:B-1----:R1:W2:Y:S02]  /*bb80*/  SYNCS.PHASECHK.TRANS64.TRYWAIT P0, [R0+URZ], R3 ;  /* 0x00000003000075a7 */ /* 0x0022a400080011ff */
[----:B--2---:R-:W-:Y:S05]  /*bb90*/  @!P0 NANOSLEEP.SYNCS 0x989680 ;  /* 0x009896800000895d */ /* 0x004fea0003900000 */
[----:B------:R-:W2:Y:S02]  /*bba0*/  @!P0 SYNCS.PHASECHK.TRANS64 P0, [R0+URZ], R3 ;  /* 0x00000003000085a7 */ /* 0x000ea400080010ff */
[----:B--2---:R-:W-:Y:S05]  /*bbb0*/  @!P0 BRA `(.L_x_126) ;  /* 0xfffffffc00f08947 */ /* 0x004fea000383ffff */
[----:B------:R-:W-:Y:S05]  /*bbc0*/  BRA `(.L_x_127) ;  /* 0xffffffa800a87947 */ /* 0x000fea000383ffff */
.L_x_44:
[----:B------:R-:W-:-:S07]  /*bbd0*/  MOV R0, UR5 ;  /* 0x0000000500007c02 */ /* 0x000fce0008000f00 */
.L_x_128:
[----:B-1----:R1:W2:Y:S02]  /*bbe0*/  SYNCS.PHASECHK.TRANS64.TRYWAIT P0, [R0+URZ], R3 ;  /* 0x00000003000075a7 */ /* 0x0022a400080011ff */
[----:B--2---:R-:W-:Y:S05]  /*bbf0*/  @!P0 NANOSLEEP.SYNCS 0x989680 ;  /* 0x009896800000895d */ /* 0x004fea0003900000 */
[----:B------:R-:W2:Y:S02]  /*bc00*/  @!P0 SYNCS.PHASECHK.TRANS64 P0, [R0+URZ], R3 ;  /* 0x00000003000085a7 */ /* 0x000ea400080010ff */
[----:B--2---:R-:W-:Y:S05]  /*bc10*/  @!P0 BRA `(.L_x_128) ;  /* 0xfffffffc00f08947 */ /* 0x004fea000383ffff */
[----:B------:R-:W-:Y:S05]  /*bc20*/  BRA `(.L_x_129) ;  /* 0xffffffa800b47947 */ /* 0x000fea000383ffff */
.L_x_47:
[----:B------:R-:W-:-:S07]  /*bc30*/  MOV R4, UR4 ;  /* 0x0000000400047c02 */ /* 0x000fce0008000f00 */
.L_x_130:
[----:B--2---:R2:W3:Y:S02]  /*bc40*/  SYNCS.PHASECHK.TRANS64.TRYWAIT P1, [R4+URZ+0xa8], R7 ;  /* 0x0000a807040075a7 */ /* 0x0044e400080211ff */
[----:B---3--:R-:W-:Y:S05]  /*bc50*/  @!P1 NANOSLEEP.SYNCS 0x989680 ;  /* 0x009896800000995d */ /* 0x008fea0003900000 */
[----:B------:R-:W3:Y:S02]  /*bc60*/  @!P1 SYNCS.PHASECHK.TRANS64 P1, [R4+URZ+0xa8], R7 ;  /* 0x0000a807040095a7 */ /* 0x000ee400080210ff */
[----:B---3--:R-:W-:Y:S05]  /*bc70*/  @!P1 BRA `(.L_x_130) ;  /* 0xfffffffc00f09947 */ /* 0x008fea000383ffff */
[----:B------:R-:W-:Y:S05]  /*bc80*/  BRA `(.L_x_131) ;  /* 0xffffffac00207947 */ /* 0x000fea000383ffff */
.L_x_48:
[----:B--2---:R-:W-:-:S07]  /*bc90*/  MOV R4, UR4 ;  /* 0x0000000400047c02 */ /* 0x004fce0008000f00 */
.L_x_132:
[----:B--2---:R2:W3:Y:S02]  /*bca0*/  SYNCS.PHASECHK.TRANS64.TRYWAIT P1, [R4+URZ+0xa0], R5 ;  /* 0x0000a005040075a7 */ /* 0x0044e400080211ff */
[----:B---3--:R-:W-:Y:S05]  /*bcb0*/  @!P1 NANOSLEEP.SYNCS 0x989680 ;  /* 0x009896800000995d */ /* 0x008fea0003900000 */
[----:B------:R-:W3:Y:S02]  /*bcc0*/  @!P1 SYNCS.PHASECHK.TRANS64 P1, [R4+URZ+0xa0], R5 ;  /* 0x0000a005040095a7 */ /* 0x000ee400080210ff */
[----:B---3--:R-:W-:Y:S05]  /*bcd0*/  @!P1 BRA `(.L_x_132) ;  /* 0xfffffffc00f09947 */ /* 0x008fea000383ffff */
[----:B------:R-:W-:Y:S05]  /*bce0*/  BRA `(.L_x_133) ;  /* 0xffffffac00287947 */ /* 0x000fea000383ffff */
.L_x_56:
[----:B------:R-:W-:-:S07]  /*bcf0*/  MOV R2, UR23 ;  /* 0x0000001700027c02 */ /* 0x000fce0008000f00 */
.L_x_134:
[----:B-1----:R1:W2:Y:S02]  /*bd00*/  SYNCS.PHASECHK.TRANS64.TRYWAIT P0, [R2+URZ+0xa0], R5 ;  /* 0x0000a005020075a7 */ /* 0x0022a400080011ff */
[----:B--2---:R-:W-:Y:S05]  /*bd10*/  @!P0 NANOSLEEP.SYNCS 0x989680 ;  /* 0x009896800000895d */ /* 0x004fea0003900000 */
[----:B------:R-:W2:Y:S02]  /*bd20*/  @!P0 SYNCS.PHASECHK.TRANS64 P0, [R2+URZ+0xa0], R5 ;  /* 0x0000a005020085a7 */ /* 0x000ea400080010ff */
[----:B--2---:R-:W-:Y:S05]  /*bd30*/  @!P0 BRA `(.L_x_134) ;  /* 0xfffffffc00f08947 */ /* 0x004fea000383ffff */
[----:B------:R-:W-:Y:S05]  /*bd40*/  BRA `(.L_x_135) ;  /* 0xffffffb000dc7947 */ /* 0x000fea000383ffff */
.L_x_57:
[----:B------:R-:W-:-:S07]  /*bd50*/  MOV R5, UR28 ;  /* 0x0000001c00057c02 */ /* 0x000fce0008000f00 */
.L_x_136:
[----:B-1----:R1:W2:Y:S02]  /*bd60*/  SYNCS.PHASECHK.TRANS64.TRYWAIT P0, [R5+URZ+0xc0], R2 ;  /* 0x0000c002050075a7 */ /* 0x0022a400080011ff */
[----:B--2---:R-:W-:Y:S05]  /*bd70*/  @!P0 NANOSLEEP.SYNCS 0x989680 ;  /* 0x009896800000895d */ /* 0x004fea0003900000 */
[----:B------:R-:W2:Y:S02]  /*bd80*/  @!P0 SYNCS.PHASECHK.TRANS64 P0, [R5+URZ+0xc0], R2 ;  /* 0x0000c002050085a7 */ /* 0x000ea400080010ff */
[----:B--2---:R-:W-:Y:S05]  /*bd90*/  @!P0 BRA `(.L_x_136) ;  /* 0xfffffffc00f08947 */ /* 0x004fea000383ffff */
[----:B------:R-:W-:Y:S05]  /*bda0*/  BRA `(.L_x_137) ;  /* 0xffffffb000f87947 */ /* 0x000fea000383ffff */
.L_x_60:
[----:B-1----:R-:W-:Y:S07]  /*bdb0*/  MOV R2, UR21 ;  /* 0x0000001500027c02 */ /* 0x002fee0008000f00 */
.L_x_138:
[----:B-1----:R1:W2:Y:S02]  /*bdc0*/  SYNCS.PHASECHK.TRANS64.TRYWAIT P0, [R2+URZ], R5 ;  /* 0x00000005020075a7 */ /* 0x0022a400080011ff */
[----:B--2---:R-:W-:Y:S05]  /*bdd0*/  @!P0 NANOSLEEP.SYNCS 0x989680 ;  /* 0x009896800000895d */ /* 0x004fea0003900000 */
[----:B------:R-:W2:Y:S02]  /*bde0*/  @!P0 SYNCS.PHASECHK.TRANS64 P0, [R2+URZ], R5 ;  /* 0x00000005020085a7 */ /* 0x000ea400080010ff */
[----:B--2---:R-:W-:Y:S05]  /*bdf0*/  @!P0 BRA `(.L_x_138) ;  /* 0xfffffffc00f08947 */ /* 0x004fea000383ffff */
[----:B------:R-:W-:Y:S05]  /*be00*/  BRA `(.L_x_59) ;  /* 0xffffffb4001c7947 */ /* 0x000fea000383ffff */
.L_x_63:
[----:B------:R-:W-:-:S07]  /*be10*/  MOV R2, UR4 ;  /* 0x0000000400027c02 */ /* 0x000fce0008000f00 */
.L_x_139:
[----:B-1----:R1:W3:Y:S02]  /*be20*/  SYNCS.PHASECHK.TRANS64.TRYWAIT P0, [R2+URZ], R3 ;  /* 0x00000003020075a7 */ /* 0x0022e400080011ff */
[----:B---3--:R-:W-:Y:S05]  /*be30*/  @!P0 NANOSLEEP.SYNCS 0x989680 ;  /* 0x009896800000895d */ /* 0x008fea0003900000 */
[----:B------:R-:W3:Y:S02]  /*be40*/  @!P0 SYNCS.PHASECHK.TRANS64 P0, [R2+URZ], R3 ;  /* 0x00000003020085a7 */ /* 0x000ee400080010ff */
[----:B---3--:R-:W-:Y:S05]  /*be50*/  @!P0 BRA `(.L_x_139) ;  /* 0xfffffffc00f08947 */ /* 0x008fea000383ffff */
[----:B------:R-:W-:Y:S05]  /*be60*/  BRA `(.L_x_140) ;  /* 0xffffffb800747947 */ /* 0x000fea000383ffff */
.L_x_64:
[----:B------:R-:W-:-:S07]  /*be70*/  MOV R2, UR4 ;  /* 0x0000000400027c02 */ /* 0x000fce0008000f00 */
.L_x_141:
[----:B-1----:R1:W2:Y:S02]  /*be80*/  SYNCS.PHASECHK.TRANS64.TRYWAIT P0, [R2+URZ], R3 ;  /* 0x00000003020075a7 */ /* 0x0022a400080011ff */
[----:B--2---:R-:W-:Y:S05]  /*be90*/  @!P0 NANOSLEEP.SYNCS 0x989680 ;  /* 0x009896800000895d */ /* 0x004fea0003900000 */
[----:B------:R-:W2:Y:S02]  /*bea0*/  @!P0 SYNCS.PHASECHK.TRANS64 P0, [R2+URZ], R3 ;  /* 0x00000003020085a7 */ /* 0x000ea400080010ff */
[----:B--2---:R-:W-:Y:S05]  /*beb0*/  @!P0 BRA `(.L_x_141) ;  /* 0xfffffffc00f08947 */ /* 0x004fea000383ffff */
[----:B------:R-:W-:Y:S05]  /*bec0*/  BRA `(.L_x_142) ;  /* 0xffffffb800807947 */ /* 0x000fea000383ffff */
.L_x_69:
[----:B------:R-:W-:Y:S07]  /*bed0*/  MOV R0, UR24 ;  /* 0x0000001800007c02 */ /* 0x000fee0008000f00 */
.L_x_143:
[----:B---3--:R3:W4:Y:S02]  /*bee0*/  SYNCS.PHASECHK.TRANS64.TRYWAIT P0, [R0+URZ+0xa0], R5 ;  /* 0x0000a005000075a7 */ /* 0x00872400080011ff */
[----:B----4-:R-:W-:Y:S05]  /*bef0*/  @!P0 NANOSLEEP.SYNCS 0x989680 ;  /* 0x009896800000895d */ /* 0x010fea0003900000 */
[----:B------:R-:W4:Y:S02]  /*bf00*/  @!P0 SYNCS.PHASECHK.TRANS64 P0, [R0+URZ+0xa0], R5 ;  /* 0x0000a005000085a7 */ /* 0x000f2400080010ff */
[----:B----4-:R-:W-:Y:S05]  /*bf10*/  @!P0 BRA `(.L_x_143) ;  /* 0xfffffffc00f08947 */ /* 0x010fea000383ffff */
[----:B------:R-:W-:Y:S05]  /*bf20*/  BRA `(.L_x_144) ;  /* 0xffffffbc00bc7947 */ /* 0x000fea000383ffff */
.L_x_72:
[----:B------:R-:W-:Y:S07]  /*bf30*/  MOV R0, UR24 ;  /* 0x0000001800007c02 */ /* 0x000fee0008000f00 */
.L_x_145:
[----:B---3--:R3:W4:Y:S02]  /*bf40*/  SYNCS.PHASECHK.TRANS64.TRYWAIT P2, [R0+URZ+0x98], R9 ;  /* 0x00009809000075a7 */ /* 0x00872400080411ff */
[----:B----4-:R-:W-:Y:S05]  /*bf50*/  @!P2 NANOSLEEP.SYNCS 0x989680 ;  /* 0x009896800000a95d */ /* 0x010fea0003900000 */
[----:B------:R-:W4:Y:S02]  /*bf60*/  @!P2 SYNCS.PHASECHK.TRANS64 P2, [R0+URZ+0x98], R9 ;  /* 0x000098090000a5a7 */ /* 0x000f2400080410ff */
[----:B----4-:R-:W-:Y:S05]  /*bf70*/  @!P2 BRA `(.L_x_145) ;  /* 0xfffffffc00f0a947 */ /* 0x010fea000383ffff */
[----:B------:R-:W-:Y:S05]  /*bf80*/  BRA `(.L_x_71) ;  /* 0xffffffc4001c7947 */ /* 0x000fea000383ffff */
.L_x_75:
[----:B------:R-:W-:Y:S07]  /*bf90*/  MOV R2, UR7 ;  /* 0x0000000700027c02 */ /* 0x000fee0008000f00 */
.L_x_146:
[----:B-1----:R1:W3:Y:S02]  /*bfa0*/  SYNCS.PHASECHK.TRANS64.TRYWAIT P1, [R2+URZ+0x78], R9 ;  /* 0x00007809020075a7 */ /* 0x0022e400080211ff */
[----:B---3--:R-:W-:Y:S05]  /*bfb0*/  @!P1 NANOSLEEP.SYNCS 0x989680 ;  /* 0x009896800000995d */ /* 0x008fea0003900000 */
[----:B------:R-:W3:Y:S02]  /*bfc0*/  @!P1 SYNCS.PHASECHK.TRANS64 P1, [R2+URZ+0x78], R9 ;  /* 0x00007809020095a7 */ /* 0x000ee400080210ff */
[----:B---3--:R-:W-:Y:S05]  /*bfd0*/  @!P1 BRA `(.L_x_146) ;  /* 0xfffffffc00f09947 */ /* 0x008fea000383ffff */
[----:B------:R-:W-:Y:S05]  /*bfe0*/  BRA `(.L_x_147) ;  /* 0xffffffc400d87947 */ /* 0x000fea000383ffff */
.L_x_76:
[----:B------:R-:W-:Y:S07]  /*bff0*/  MOV R0, UR4 ;  /* 0x0000000400007c02 */ /* 0x000fee0008000f00 */
.L_x_148:
[----:B-1----:R1:W3:Y:S02]  /*c000*/  SYNCS.PHASECHK.TRANS64.TRYWAIT P0, [R0+URZ+0x78], R9 ;  /* 0x00007809000075a7 */ /* 0x0022e400080011ff */
[----:B---3--:R-:W-:Y:S05]  /*c010*/  @!P0 NANOSLEEP.SYNCS 0x989680 ;  /* 0x009896800000895d */ /* 0x008fea0003900000 */
[----:B------:R-:W3:Y:S02]  /*c020*/  @!P0 SYNCS.PHASECHK.TRANS64 P0, [R0+URZ+0x78], R9 ;  /* 0x00007809000085a7 */ /* 0x000ee400080010ff */
[----:B---3--:R-:W-:Y:S05]  /*c030*/  @!P0 BRA `(.L_x_148) ;  /* 0xfffffffc00f08947 */ /* 0x008fea000383ffff */
[----:B------:R-:W-:Y:S05]  /*c040*/  BRA `(.L_x_149) ;  /* 0xffffffc800487947 */ /* 0x000fea000383ffff */
.L_x_78:
[----:B------:R-:W-:-:S07]  /*c050*/  MOV R0, UR4 ;  /* 0x0000000400007c02 */ /* 0x000fce0008000f00 */
.L_x_150:
[----:B-1----:R1:W3:Y:S02]  /*c060*/  SYNCS.PHASECHK.TRANS64.TRYWAIT P0, [R0+URZ], R3 ;  /* 0x00000003000075a7 */ /* 0x0022e400080011ff */
[----:B---3--:R-:W-:Y:S05]  /*c070*/  @!P0 NANOSLEEP.SYNCS 0x989680 ;  /* 0x009896800000895d */ /* 0x008fea0003900000 */
[----:B------:R-:W3:Y:S02]  /*c080*/  @!P0 SYNCS.PHASECHK.TRANS64 P0, [R0+URZ], R3 ;  /* 0x00000003000085a7 */ /* 0x000ee400080010ff */
[----:B---3--:R-:W-:Y:S05]  /*c090*/  @!P0 BRA `(.L_x_150) ;  /* 0xfffffffc00f08947 */ /* 0x008fea000383ffff */
[----:B------:R-:W-:Y:S05]  /*c0a0*/  BRA `(.L_x_151) ;  /* 0xffffffc800d47947 */ /* 0x000fea000383ffff */
.L_x_79:
[----:B------:R-:W-:-:S07]  /*c0b0*/  MOV R0, UR5 ;  /* 0x0000000500007c02 */ /* 0x000fce0008000f00 */
.L_x_152:
[----:B-1----:R1:W3:Y:S02]  /*c0c0*/  SYNCS.PHASECHK.TRANS64.TRYWAIT P0, [R0+URZ], R3 ;  /* 0x00000003000075a7 */ /* 0x0022e400080011ff */
[----:B---3--:R-:W-:Y:S05]  /*c0d0*/  @!P0 NANOSLEEP.SYNCS 0x989680 ;  /* 0x009896800000895d */ /* 0x008fea0003900000 */
[----:B------:R-:W3:Y:S02]  /*c0e0*/  @!P0 SYNCS.PHASECHK.TRANS64 P0, [R0+URZ], R3 ;  /* 0x00000003000085a7 */ /* 0x000ee400080010ff */
[----:B---3--:R-:W-:Y:S05]  /*c0f0*/  @!P0 BRA `(.L_x_152) ;  /* 0xfffffffc00f08947 */ /* 0x008fea000383ffff */
[----:B------:R-:W-:Y:S05]  /*c100*/  BRA `(.L_x_153) ;  /* 0xffffffc800e07947 */ /* 0x000fea000383ffff */
.L_x_81:
[----:B------:R-:W-:Y:S07]  /*c110*/  MOV R0, UR48 ;  /* 0x0000003000007c02 */ /* 0x000fee0008000f00 */
.L_x_154:
[----:B-1----:R1:W2:Y:S02]  /*c120*/  SYNCS.PHASECHK.TRANS64.TRYWAIT P0, [R0+URZ+0xa0], R3 ;  /* 0x0000a003000075a7 */ /* 0x0022a400080011ff */
[----:B--2---:R-:W-:Y:S05]  /*c130*/  @!P0 NANOSLEEP.SYNCS 0x989680 ;  /* 0x009896800000895d */ /* 0x004fea0003900000 */
[----:B------:R-:W2:Y:S02]  /*c140*/  @!P0 SYNCS.PHASECHK.TRANS64 P0, [R0+URZ+0xa0], R3 ;  /* 0x0000a003000085a7 */ /* 0x000ea400080010ff */
[----:B--2---:R-:W-:Y:S05]  /*c150*/  @!P0 BRA `(.L_x_154) ;  /* 0xfffffffc00f08947 */ /* 0x004fea000383ffff */
[----:B------:R-:W-:Y:S05]  /*c160*/  BRA `(.L_x_155) ;  /* 0xffffffcc00d07947 */ /* 0x000fea000383ffff */
.L_x_91:
[----:B-1----:R1:W2:Y:S02]  /*c170*/  SYNCS.PHASECHK.TRANS64.TRYWAIT P1, [R3+URZ+0x60], R2 ;  /* 0x00006002030075a7 */ /* 0x0022a400080211ff */
[----:B--2---:R-:W-:Y:S05]  /*c180*/  @!P1 NANOSLEEP.SYNCS 0x989680 ;  /* 0x009896800000995d */ /* 0x004fea0003900000 */
[----:B------:R-:W2:Y:S02]  /*c190*/  @!P1 SYNCS.PHASECHK.TRANS64 P1, [R3+URZ+0x60], R2 ;  /* 0x00006002030095a7 */ /* 0x000ea400080210ff */
[----:B--2---:R-:W-:Y:S05]  /*c1a0*/  @!P1 BRA `(.L_x_91) ;  /* 0xfffffffc00f09947 */ /* 0x004fea000383ffff */
[----:B------:R-:W-:Y:S05]  /*c1b0*/  BRA `(.L_x_90) ;  /* 0xffffffdc00a87947 */ /* 0x000fea000383ffff */
.L_x_93:
[----:B--2---:R2:W3:Y:S02]  /*c1c0*/  SYNCS.PHASECHK.TRANS64.TRYWAIT P0, [R79+URZ+0xb0], R0 ;  /* 0x0000b0004f0075a7 */ /* 0x0044e400080011ff */
[----:B---3--:R-:W-:Y:S05]  /*c1d0*/  @!P0 NANOSLEEP.SYNCS 0x989680 ;  /* 0x009896800000895d */ /* 0x008fea0003900000 */
[----:B------:R-:W3:Y:S02]  /*c1e0*/  @!P0 SYNCS.PHASECHK.TRANS64 P0, [R79+URZ+0xb0], R0 ;  /* 0x0000b0004f0085a7 */ /* 0x000ee400080010ff */
[----:B---3--:R-:W-:Y:S05]  /*c1f0*/  @!P0 BRA `(.L_x_93) ;  /* 0xfffffffc00f08947 */ /* 0x008fea000383ffff */
[----:B------:R-:W-:Y:S05]  /*c200*/  BRA `(.L_x_92) ;  /* 0xffffffe000207947 */ /* 0x000fea000383ffff */
.L_x_104:
[----:B-1----:R1:W2:Y:S02]  /*c210*/  SYNCS.PHASECHK.TRANS64.TRYWAIT P0, [R3+URZ+0x60], R34 ;  /* 0x00006022030075a7 */ /* 0x0022a400080011ff */
[----:B--2---:R-:W-:Y:S05]  /*c220*/  @!P0 NANOSLEEP.SYNCS 0x989680 ;  /* 0x009896800000895d */ /* 0x004fea0003900000 */
[----:B------:R-:W2:Y:S02]  /*c230*/  @!P0 SYNCS.PHASECHK.TRANS64 P0, [R3+URZ+0x60], R34 ;  /* 0x00006022030085a7 */ /* 0x000ea400080010ff */
[----:B--2---:R-:W-:Y:S05]  /*c240*/  @!P0 BRA `(.L_x_104) ;  /* 0xfffffffc00f08947 */ /* 0x004fea000383ffff */
[----:B------:R-:W-:Y:S05]  /*c250*/  BRA `(.L_x_103) ;  /* 0xffffffe800787947 */ /* 0x000fea000383ffff */
        .weak           $__internal_0_$__cuda_sm10x_tcgen05_guardrail_trap_col_being_dealloced_not_returned_by_alloc
        .type           $__internal_0_$__cuda_sm10x_tcgen05_guardrail_trap_col_being_dealloced_not_returned_by_alloc,@function
        .size           $__internal_0_$__cuda_sm10x_tcgen05_guardrail_trap_col_being_dealloced_not_returned_by_alloc,($__internal_1_$__cuda_sm10x_tcgen05_guardrail_trap_phase_invalid_during_alloc - $__internal_0_$__cuda_sm10x_tcgen05_guardrail_trap_col_being_dealloced_not_returned_by_alloc)
$__internal_0_$__cuda_sm10x_tcgen05_guardrail_trap_col_being_dealloced_not_returned_by_alloc:
[----:B------:R-:W-:Y:S05]  /*c260*/  BPT.TRAP 0x1 ;  /* 0x000000040000795c */ /* 0x000fea0000300000 */
[----:B------:R-:W-:-:S04]  /*c270*/  MOV R3, 0x0 ;  /* 0x0000000000037802 */ /* 0x000fc80000000f00 */
[----:B------:R-:W-:Y:S05]  /*c280*/  RET.REL.NODEC R2 `(_ZN7cutlass13device_kernelINS_4conv6kernel13ConvUniversalINS1_16ConvProblemShapeILNS1_8OperatorE0ELi3EEENS1_10collective14CollectiveConvINS1_47MainloopSm100TmaUmmaWarpSpecializedImplicitGemmILS5_0ELi6ELi3ELi1ELi2EN4cute5tupleIJNSA_1CILi2EEENSC_ILi1EEESE_EEEEENSB_IJNSC_ILi64EEESH_NSB_IJSH_EEEEEENS_10tfloat32_tESK_NSA_8TiledMMAINSA_8MMA_AtomIJNSA_17SM100_MMA_TF32_SSISK_SK_fLi64ELi64ELNSA_4UMMA5MajorE0ELSP_0ELNSO_7ScaleInE0ELSQ_0EEEEEENSA_6LayoutINSB_IJSE_SE_SE_EEENSB_IJNSC_ILi0EEESV_SV_EEEEENSB_IJNSA_10UnderscoreESY_SY_EEEEENS7_6detail27Sm100ImplicitGemmTileTraitsINSA_20SM90_TMA_LOAD_IM2COLENSA_14ComposedLayoutINSA_7SwizzleILi3ELi4ELi3EEENSA_18smem_ptr_flag_bitsILi32EEENST_INSB_IJNSC_ILi8EEENSC_ILi32EEEEEENSB_IJS1A_SE_EEEEEEEvEENS12_INSA_23SM90_TMA_LOAD_MULTICASTES1E_vEEEENS_8epilogue10collective18CollectiveEpilogueINS1J_23Sm100TmaWarpSpecializedILi3ELi2ELi16ELb1ELb0EEEJSJ_NSB_IJNST_ISH_SE_EENST_IS1A_SE_EEEEESK_NSB_IJNSB_IJllllEEESE_SV_EEESK_S1S_NS1J_6fusion15FusionCallbacksIS1N_NS1T_17LinearCombinationISK_fSK_fLNS_15FloatRoundStyleE2EEESJ_S1Q_JEEENSA_5SM1004TMEM4LOAD26SM100_TMEM_LOAD_16dp128b8xES13_S1E_NSA_17SM75_U32x4_LDSM_NENSA_21SM90_TMA_STORE_IM2COLES1E_NSA_17SM90_U32x4_STSM_NENSA_39AutoVectorizingCopyWithAssumedAlignmentILi128EEEEEEvvEEEEvNT_6ParamsE) ;  /* 0xffffff3c025c7950 */ /* 0x000fea0003c3ffff */
        .weak           $__internal_1_$__cuda_sm10x_tcgen05_guardrail_trap_phase_invalid_during_alloc
        .type           $__internal_1_$__cuda_sm10x_tcgen05_guardrail_trap_phase_invalid_during_alloc,@function
        .size           $__internal_1_$__cuda_sm10x_tcgen05_guardrail_trap_phase_invalid_during_alloc,($__internal_2_$__cuda_sm10x_tcgen05_guardrail_trap_unallocated_columns_being_dealloced - $__internal_1_$__cuda_sm10x_tcgen05_guardrail_trap_phase_invalid_during_alloc)
$__internal_1_$__cuda_sm10x_tcgen05_guardrail_trap_phase_invalid_during_alloc:
[----:B------:R-:W-:Y:S05]  /*c290*/  BPT.TRAP 0x1 ;  /* 0x000000040000795c */ /* 0x000fea0000300000 */
[----:B------:R-:W-:-:S04]  /*c2a0*/  HFMA2 R5, -RZ, RZ, 0, 0 ;  /* 0x00000000ff057431 */ /* 0x000fc800000001ff */
[----:B------:R-:W-:Y:S05]  /*c2b0*/  RET.REL.NODEC R4 `(_ZN7cutlass13device_kernelINS_4conv6kernel13ConvUniversalINS1_16ConvProblemShapeILNS1_8OperatorE0ELi3EEENS1_10collective14CollectiveConvINS1_47MainloopSm100TmaUmmaWarpSpecializedImplicitGemmILS5_0ELi6ELi3ELi1ELi2EN4cute5tupleIJNSA_1CILi2EEENSC_ILi1EEESE_EEEEENSB_IJNSC_ILi64EEESH_NSB_IJSH_EEEEEENS_10tfloat32_tESK_NSA_8TiledMMAINSA_8MMA_AtomIJNSA_17SM100_MMA_TF32_SSISK_SK_fLi64ELi64ELNSA_4UMMA5MajorE0ELSP_0ELNSO_7ScaleInE0ELSQ_0EEEEEENSA_6LayoutINSB_IJSE_SE_SE_EEENSB_IJNSC_ILi0EEESV_SV_EEEEENSB_IJNSA_10UnderscoreESY_SY_EEEEENS7_6detail27Sm100ImplicitGemmTileTraitsINSA_20SM90_TMA_LOAD_IM2COLENSA_14ComposedLayoutINSA_7SwizzleILi3ELi4ELi3EEENSA_18smem_ptr_flag_bitsILi32EEENST_INSB_IJNSC_ILi8EEENSC_ILi32EEEEEENSB_IJS1A_SE_EEEEEEEvEENS12_INSA_23SM90_TMA_LOAD_MULTICASTES1E_vEEEENS_8epilogue10collective18CollectiveEpilogueINS1J_23Sm100TmaWarpSpecializedILi3ELi2ELi16ELb1ELb0EEEJSJ_NSB_IJNST_ISH_SE_EENST_IS1A_SE_EEEEESK_NSB_IJNSB_IJllllEEESE_SV_EEESK_S1S_NS1J_6fusion15FusionCallbacksIS1N_NS1T_17LinearCombinationISK_fSK_fLNS_15FloatRoundStyleE2EEESJ_S1Q_JEEENSA_5SM1004TMEM4LOAD26SM100_TMEM_LOAD_16dp128b8xES13_S1E_NSA_17SM75_U32x4_LDSM_NENSA_21SM90_TMA_STORE_IM2COLES1E_NSA_17SM90_U32x4_STSM_NENSA_39AutoVectorizingCopyWithAssumedAlignmentILi128EEEEEEvvEEEEvNT_6ParamsE) ;  /* 0xffffff3c04507950 */ /* 0x000fea0003c3ffff */
        .weak           $__internal_2_$__cuda_sm10x_tcgen05_guardrail_trap_unallocated_columns_being_dealloced
        .type           $__internal_2_$__cuda_sm10x_tcgen05_guardrail_trap_unallocated_columns_being_dealloced,@function
        .size           $__internal_2_$__cuda_sm10x_tcgen05_guardrail_trap_unallocated_columns_being_dealloced,(.L_x_157 - $__internal_2_$__cuda_sm10x_tcgen05_guardrail_trap_unallocated_columns_being_dealloced)
$__internal_2_$__cuda_sm10x_tcgen05_guardrail_trap_unallocated_columns_being_dealloced:
[----:B------:R-:W-:Y:S05]  /*c2c0*/  BPT.TRAP 0x1 ;  /* 0x000000040000795c */ /* 0x000fea0000300000 */
[----:B------:R-:W-:-:S04]  /*c2d0*/  MOV R3, 0x0 ;  /* 0x0000000000037802 */ /* 0x000fc80000000f00 */
[----:B------:R-:W-:Y:S05]  /*c2e0*/  RET.REL.NODEC R2 `(_ZN7cutlass13device_kernelINS_4conv6kernel13ConvUniversalINS1_16ConvProblemShapeILNS1_8OperatorE0ELi3EEENS1_10collective14CollectiveConvINS1_47MainloopSm100TmaUmmaWarpSpecializedImplicitGemmILS5_0ELi6ELi3ELi1ELi2EN4cute5tupleIJNSA_1CILi2EEENSC_ILi1EEESE_EEEEENSB_IJNSC_ILi64EEESH_NSB_IJSH_EEEEEENS_10tfloat32_tESK_NSA_8TiledMMAINSA_8MMA_AtomIJNSA_17SM100_MMA_TF32_SSISK_SK_fLi64ELi64ELNSA_4UMMA5MajorE0ELSP_0ELNSO_7ScaleInE0ELSQ_0EEEEEENSA_6LayoutINSB_IJSE_SE_SE_EEENSB_IJNSC_ILi0EEESV_SV_EEEEENSB_IJNSA_10UnderscoreESY_SY_EEEEENS7_6detail27Sm100ImplicitGemmTileTraitsINSA_20SM90_TMA_LOAD_IM2COLENSA_14ComposedLayoutINSA_7SwizzleILi3ELi4ELi3EEENSA_18smem_ptr_flag_bitsILi32EEENST_INSB_IJNSC_ILi8EEENSC_ILi32EEEEEENSB_IJS1A_SE_EEEEEEEvEENS12_INSA_23SM90_TMA_LOAD_MULTICASTES1E_vEEEENS_8epilogue10collective18CollectiveEpilogueINS1J_23Sm100TmaWarpSpecializedILi3ELi2ELi16ELb1ELb0EEEJSJ_NSB_IJNST_ISH_SE_EENST_IS1A_SE_EEEEESK_NSB_IJNSB_IJllllEEESE_SV_EEESK_S1S_NS1J_6fusion15FusionCallbacksIS1N_NS1T_17LinearCombinationISK_fSK_fLNS_15FloatRoundStyleE2EEESJ_S1Q_JEEENSA_5SM1004TMEM4LOAD26SM100_TMEM_LOAD_16dp128b8xES13_S1E_NSA_17SM75_U32x4_LDSM_NENSA_21SM90_TMA_STORE_IM2COLES1E_NSA_17SM90_U32x4_STSM_NENSA_39AutoVectorizingCopyWithAssumedAlignmentILi128EEEEEEvvEEEEvNT_6ParamsE) ;  /* 0xffffff3c02447950 */ /* 0x000fea0003c3ffff */
.L_x_156:
[----:B------:R-:W-:-:S00]  /*c2f0*/  BRA `(.L_x_156) ;  /* 0xfffffffc00fc7947 */ /* 0x000fc0000383ffff */
[----:B------:R-:W-:-:S00]  /*c300*/  NOP ;  /* 0x0000000000007918 */ /* 0x000fc00000000000 */
[----:B------:R-:W-:-:S00]  /*c310*/  NOP ;  /* 0x0000000000007918 */ /* 0x000fc00000000000 */
[----:B------:R-:W-:-:S00]  /*c320*/  NOP ;  /* 0x0000000000007918 */ /* 0x000fc00000000000 */
[----:B------:R-:W-:-:S00]  /*c330*/  NOP ;  /* 0x0000000000007918 */ /* 0x000fc00000000000 */
[----:B------:R-:W-:-:S00]  /*c340*/  NOP ;  /* 0x0000000000007918 */ /* 0x000fc00000000000 */
[----:B------:R-:W-:-:S00]  /*c350*/  NOP ;  /* 0x0000000000007918 */ /* 0x000fc00000000000 */
[----:B------:R-:W-:-:S00]  /*c360*/  NOP ;  /* 0x0000000000007918 */ /* 0x000fc00000000000 */
[----:B------:R-:W-:-:S00]  /*c370*/  NOP ;  /* 0x0000000000007918 */ /* 0x000fc00000000000 */
.L_x_157:


//--------------------- .nv.global.init           --------------------------
	.section	.nv.global.init,"aw",@progbits
.nv.global.init:
	.type		$str$29,@object
	.size		$str$29,($str$30 - $str$29)
$str$29:
        /*0000*/ 	.byte	0x28, 0x61, 0x64, 0x64, 0x72, 0x65, 0x73, 0x73, 0x20, 0x26, 0x20, 0x6d, 0x61, 0x73, 0x6b, 0x29
        /*0010*/ 	.byte	0x20, 0x3d, 0x3d, 0x20, 0x30, 0x00
	.type		$str$30,@object
	.size		$str$30,($str$28 - $str$30)
$str$30:
        /*0016*/ 	.byte	0x2f, 0x74, 0x6d, 0x70, 0x2f, 0x63, 0x75, 0x74, 0x6c, 0x61, 0x73, 0x73, 0x5f, 0x73, 0x77, 0x65
        /*0026*/ 	.byte	0x65, 0x70, 0x5f, 0x73, 0x72, 0x63, 0x2f, 0x69, 0x6e, 0x63, 0x6c, 0x75, 0x64, 0x65, 0x2f, 0x63
        /*0036*/ 	.byte	0x75, 0x74, 0x65, 0x2f, 0x70, 0x6f, 0x69, 0x6e, 0x74, 0x65, 0x72, 0x5f, 0x66, 0x6c, 0x61, 0x67
        /*0046*/ 	.byte	0x67, 0x65, 0x64, 0x2e, 0x68, 0x70, 0x70, 0x00
	.type		$str$28,@object
	.size		$str$28,($str$27 - $str$28)
$str$28:
        /*004e*/ 	.byte	0x2f, 0x74, 0x6d, 0x70, 0x2f, 0x63, 0x75, 0x74, 0x6c, 0x61, 0x73, 0x73, 0x5f, 0x73, 0x77, 0x65
        /*005e*/ 	.byte	0x65, 0x70, 0x5f, 0x73, 0x72, 0x63, 0x2f, 0x69, 0x6e, 0x63, 0x6c, 0x75, 0x64, 0x65, 0x2f, 0x63
        /*006e*/ 	.byte	0x75, 0x74, 0x65, 0x2f, 0x61, 0x74, 0x6f, 0x6d, 0x2f, 0x63, 0x6f, 0x70, 0x79, 0x5f, 0x74, 0x72
        /*007e*/ 	.byte	0x61, 0x69, 0x74, 0x73, 0x5f, 0x73, 0x6d, 0x31, 0x30, 0x30, 0x2e, 0x68, 0x70, 0x70, 0x00
	.type		$str$27,@object
	.size		$str$27,(__unnamed_1 - $str$27)
$str$27:
        /*008d*/ 	.byte	0x28, 0x28, 0x75, 0x69, 0x6e, 0x74, 0x33, 0x32, 0x5f, 0x74, 0x28, 0x74, 0x68, 0x72, 0x65, 0x61
        /*009d*/ 	.byte	0x64, 0x49, 0x64, 0x78, 0x2e, 0x78, 0x29, 0x20, 0x2f, 0x20, 0x33, 0x32, 0x29, 0x20, 0x25, 0x20
        /*00ad*/ 	.byte	0x34, 0x29, 0x20, 0x3d, 0x3d, 0x20, 0x28, 0x28, 0x28, 0x74, 0x6d, 0x65, 0x6d, 0x5f, 0x61, 0x64
        /*00bd*/ 	.byte	0x64, 0x72, 0x20, 0x3e, 0x3e, 0x20, 0x31, 0x36, 0x29, 0x20, 0x2f, 0x20, 0x33, 0x32, 0x29, 0x20
        /*00cd*/ 	.byte	0x25, 0x20, 0x34, 0x29, 0x00
	.type		__unnamed_1,@object
	.size		__unnamed_1,(__unnamed_2 - __unnamed_1)
__unnamed_1:
        /*00d2*/ 	.byte	0x61, 0x75, 0x74, 0x6f, 0x20, 0x63, 0x75, 0x74, 0x65, 0x3a, 0x3a, 0x61, 0x73, 0x5f, 0x70, 0x6f
        /* <DEDUP_REMOVED lines=24> */
        /*0262*/ 	.byte	0x30, 0x34, 0x38, 0x3e, 0x3e, 0x3e, 0x3e, 0x5d, 0x00
	.type		__unnamed_2,@object
	.size		__unnamed_2,(.L_2 - __unnamed_2)
__unnamed_2:
        /* <DEDUP_REMOVED lines=45> */
        /*053b*/ 	.byte	0x3e, 0x3e, 0x3e, 0x5d, 0x00
.L_2:


//--------------------- .nv.shared._ZN7cutlass13device_kernelINS_4conv6kernel13ConvUniversalINS1_16ConvProblemShapeILNS1_8OperatorE0ELi3EEENS1_10collective14CollectiveConvINS1_47MainloopSm100TmaUmmaWarpSpecializedImplicitGemmILS5_0ELi6ELi3ELi1ELi2EN4cute5tupleIJNSA_1CILi2EEENSC_ILi1EEESE_EEEEENSB_IJNSC_ILi64EEESH_NSB_IJSH_EEEEEENS_10tfloat32_tESK_NSA_8TiledMMAINSA_8MMA_AtomIJNSA_17SM100_MMA_TF32_SSISK_SK_fLi64ELi64ELNSA_4UMMA5MajorE0ELSP_0ELNSO_7ScaleInE0ELSQ_0EEEEEENSA_6LayoutINSB_IJSE_SE_SE_EEENSB_IJNSC_ILi0EEESV_SV_EEEEENSB_IJNSA_10UnderscoreESY_SY_EEEEENS7_6detail27Sm100ImplicitGemmTileTraitsINSA_20SM90_TMA_LOAD_IM2COLENSA_14ComposedLayoutINSA_7SwizzleILi3ELi4ELi3EEENSA_18smem_ptr_flag_bitsILi32EEENST_INSB_IJNSC_ILi8EEENSC_ILi32EEEEEENSB_IJS1A_SE_EEEEEEEvEENS12_INSA_23SM90_TMA_LOAD_MULTICASTES1E_vEEEENS_8epilogue10collective18CollectiveEpilogueINS1J_23Sm100TmaWarpSpecializedILi3ELi2ELi16ELb1ELb0EEEJSJ_NSB_IJNST_ISH_SE_EENST_IS1A_SE_EEEEESK_NSB_IJNSB_IJllllEEESE_SV_EEESK_S1S_NS1J_6fusion15FusionCallbacksIS1N_NS1T_17LinearCombinationISK_fSK_fLNS_15FloatRoundStyleE2EEESJ_S1Q_JEEENSA_5SM1004TMEM4LOAD26SM100_TMEM_LOAD_16dp128b8xES13_S1E_NSA_17SM75_U32x4_LDSM_NENSA_21SM90_TMA_STORE_IM2COLES1E_NSA_17SM90_U32x4_STSM_NENSA_39AutoVectorizingCopyWithAssumedAlignmentILi128EEEEEEvvEEEEvNT_6ParamsE --------------------------
	.section	.nv.shared._ZN7cutlass13device_kernelINS_4conv6kernel13ConvUniversalINS1_16ConvProblemShapeILNS1_8OperatorE0ELi3EEENS1_10collective14CollectiveConvINS1_47MainloopSm100TmaUmmaWarpSpecializedImplicitGemmILS5_0ELi6ELi3ELi1ELi2EN4cute5tupleIJNSA_1CILi2EEENSC_ILi1EEESE_EEEEENSB_IJNSC_ILi64EEESH_NSB_IJSH_EEEEEENS_10tfloat32_tESK_NSA_8TiledMMAINSA_8MMA_AtomIJNSA_17SM100_MMA_TF32_SSISK_SK_fLi64ELi64ELNSA_4UMMA5MajorE0ELSP_0ELNSO_7ScaleInE0ELSQ_0EEEEEENSA_6LayoutINSB_IJSE_SE_SE_EEENSB_IJNSC_ILi0EEESV_SV_EEEEENSB_IJNSA_10UnderscoreESY_SY_EEEEENS7_6detail27Sm100ImplicitGemmTileTraitsINSA_20SM90_TMA_LOAD_IM2COLENSA_14ComposedLayoutINSA_7SwizzleILi3ELi4ELi3EEENSA_18smem_ptr_flag_bitsILi32EEENST_INSB_IJNSC_ILi8EEENSC_ILi32EEEEEENSB_IJS1A_SE_EEEEEEEvEENS12_INSA_23SM90_TMA_LOAD_MULTICASTES1E_vEEEENS_8epilogue10collective18CollectiveEpilogueINS1J_23Sm100TmaWarpSpecializedILi3ELi2ELi16ELb1ELb0EEEJSJ_NSB_IJNST_ISH_SE_EENST_IS1A_SE_EEEEESK_NSB_IJNSB_IJllllEEESE_SV_EEESK_S1S_NS1J_6fusion15FusionCallbacksIS1N_NS1T_17LinearCombinationISK_fSK_fLNS_15FloatRoundStyleE2EEESJ_S1Q_JEEENSA_5SM1004TMEM4LOAD26SM100_TMEM_LOAD_16dp128b8xES13_S1E_NSA_17SM75_U32x4_LDSM_NENSA_21SM90_TMA_STORE_IM2COLES1E_NSA_17SM90_U32x4_STSM_NENSA_39AutoVectorizingCopyWithAssumedAlignmentILi128EEEEEEvvEEEEvNT_6ParamsE,"aw",@nobits
	.sectionflags	@""
	.align	16
	.zero		1024


//--------------------- .nv.shared.reserved.0     --------------------------
	.section	.nv.shared.reserved.0,"aw",@nobits
	.weak		__nv_reservedSMEM_offset_0_alias
	.size		__nv_reservedSMEM_offset_0_alias, 0, 64
	.other		__nv_reservedSMEM_offset_0_alias,@"STO_CUDA_RESERVED_SHARED STV_DEFAULT"
__nv_reservedSMEM_offset_0_alias:
	.zero		0
.nv.shared.reserved.0:
	.zero		64
	.weak		__nv_reservedSMEM_tcgen05_partition
	.type		__nv_reservedSMEM_tcgen05_partition,@object
	.size		__nv_reservedSMEM_tcgen05_partition,(.L_0 - __nv_reservedSMEM_tcgen05_partition)
__nv_reservedSMEM_tcgen05_partition:
	.zero		32
.L_0:


//--------------------- .nv.global                --------------------------
	.section	.nv.global,"aw",@nobits
.nv.global:
	.type		_ZN39_INTERNAL_c0290d4c_4_k_cu_dcd7694b_34314cute1_E,@object
	.size		_ZN39_INTERNAL_c0290d4c_4_k_cu_dcd7694b_34314cute1_E,(_ZN39_INTERNAL_c0290d4c_4_k_cu_dcd7694b_34314cuda3std3__45__cpo6cbeginE - _ZN39_INTERNAL_c0290d4c_4_k_cu_dcd7694b_34314cute1_E)
_ZN39_INTERNAL_c0290d4c_4_k_cu_dcd7694b_34314cute1_E:
	.zero		1
	.type		_ZN39_INTERNAL_c0290d4c_4_k_cu_dcd7694b_34314cuda3std3__45__cpo6cbeginE,@object
	.size		_ZN39_INTERNAL_c0290d4c_4_k_cu_dcd7694b_34314cuda3std3__45__cpo6cbeginE,(_ZN39_INTERNAL_c0290d4c_4_k_cu_dcd7694b_34314cuda3std3__48in_placeE - _ZN39_INTERNAL_c0290d4c_4_k_cu_dcd7694b_34314cuda3std3__45__cpo6cbeginE)
_ZN39_INTERNAL_c0290d4c_4_k_cu_dcd7694b_34314cuda3std3__45__cpo6cbeginE:
	.zero		1
	.type		_ZN39_INTERNAL_c0290d4c_4_k_cu_dcd7694b_34314cuda3std3__48in_placeE,@object
	.size		_ZN39_INTERNAL_c0290d4c_4_k_cu_dcd7694b_34314cuda3std3__48in_placeE,(_ZN39_INTERNAL_c0290d4c_4_k_cu_dcd7694b_34314cuda3std6ranges3__45__cpo9iter_moveE - _ZN39_INTERNAL_c0290d4c_4_k_cu_dcd7694b_34314cuda3std3__48in_placeE)
_ZN39_INTERNAL_c0290d4c_4_k_cu_dcd7694b_34314cuda3std3__48in_placeE:
	.zero		1
	.type		_ZN39_INTERNAL_c0290d4c_4_k_cu_dcd7694b_34314cuda3std6ranges3__45__cpo9iter_moveE,@object
	.size		_ZN39_INTERNAL_c0290d4c_4_k_cu_dcd7694b_34314cuda3std6ranges3__45__cpo9iter_moveE,(_ZN39_INTERNAL_c0290d4c_4_k_cu_dcd7694b_34314cuda3std3__45__cpo5beginE - _ZN39_INTERNAL_c0290d4c_4_k_cu_dcd7694b_34314cuda3std6ranges3__45__cpo9iter_moveE)
_ZN39_INTERNAL_c0290d4c_4_k_cu_dcd7694b_34314cuda3std6ranges3__45__cpo9iter_moveE:
	.zero		1
	.type		_ZN39_INTERNAL_c0290d4c_4_k_cu_dcd7694b_34314cuda3std3__45__cpo5beginE,@object
	.size		_ZN39_INTERNAL_c0290d4c_4_k_cu_dcd7694b_34314cuda3std3__45__cpo5beginE,(_ZN39_INTERNAL_c0290d4c_4_k_cu_dcd7694b_34314cuda3std3__441_GLOBAL__N__c0290d4c_4_k_cu_dcd7694b_34316ignoreE - _ZN39_INTERNAL_c0290d4c_4_k_cu_dcd7694b_34314cuda3std3__45__cpo5beginE)
_ZN39_INTERNAL_c0290d4c_4_k_cu_dcd7694b_34314cuda3std3__45__cpo5beginE:
	.zero		1
	.type		_ZN39_INTERNAL_c0290d4c_4_k_cu_dcd7694b_34314cuda3std3__441_GLOBAL__N__c0290d4c_4_k_cu_dcd7694b_34316ignoreE,@object
	.size		_ZN39_INTERNAL_c0290d4c_4_k_cu_dcd7694b_34314cuda3std3__441_GLOBAL__N__c0290d4c_4_k_cu_dcd7694b_34316ignoreE,(_ZN39_INTERNAL_c0290d4c_4_k_cu_dcd7694b_34314cute7productE - _ZN39_INTERNAL_c0290d4c_4_k_cu_dcd7694b_34314cuda3std3__441_GLOBAL__N__c0290d4c_4_k_cu_dcd7694b_34316ignoreE)
_ZN39_INTERNAL_c0290d4c_4_k_cu_dcd7694b_34314cuda3std3__441_GLOBAL__N__c0290d4c_4_k_cu_dcd7694b_34316ignoreE:
	.zero		1
	.type		_ZN39_INTERNAL_c0290d4c_4_k_cu_dcd7694b_34314cute7productE,@object
	.size		_ZN39_INTERNAL_c0290d4c_4_k_cu_dcd7694b_34314cute7productE,(_ZN39_INTERNAL_c0290d4c_4_k_cu_dcd7694b_34314cuda3std3__45__cpo3endE - _ZN39_INTERNAL_c0290d4c_4_k_cu_dcd7694b_34314cute7productE)
_ZN39_INTERNAL_c0290d4c_4_k_cu_dcd7694b_34314cute7productE:
	.zero		1
	.type		_ZN39_INTERNAL_c0290d4c_4_k_cu_dcd7694b_34314cuda3std3__45__cpo3endE,@object
	.size		_ZN39_INTERNAL_c0290d4c_4_k_cu_dcd7694b_34314cuda3std3__45__cpo3endE,(_ZN39_INTERNAL_c0290d4c_4_k_cu_dcd7694b_34314cuda3std3__419piecewise_constructE - _ZN39_INTERNAL_c0290d4c_4_k_cu_dcd7694b_34314cuda3std3__45__cpo3endE)
_ZN39_INTERNAL_c0290d4c_4_k_cu_dcd7694b_34314cuda3std3__45__cpo3endE:
	.zero		1
	.type		_ZN39_INTERNAL_c0290d4c_4_k_cu_dcd7694b_34314cuda3std3__419piecewise_constructE,@object
	.size		_ZN39_INTERNAL_c0290d4c_4_k_cu_dcd7694b_34314cuda3std3__419piecewise_constructE,(_ZN39_INTERNAL_c0290d4c_4_k_cu_dcd7694b_34314cuda3std3__45__cpo4cendE - _ZN39_INTERNAL_c0290d4c_4_k_cu_dcd7694b_34314cuda3std3__419piecewise_constructE)
_ZN39_INTERNAL_c0290d4c_4_k_cu_dcd7694b_34314cuda3std3__419piecewise_constructE:
	.zero		1
	.type		_ZN39_INTERNAL_c0290d4c_4_k_cu_dcd7694b_34314cuda3std3__45__cpo4cendE,@object
	.size		_ZN39_INTERNAL_c0290d4c_4_k_cu_dcd7694b_34314cuda3std3__45__cpo4cendE,(_ZN39_INTERNAL_c0290d4c_4_k_cu_dcd7694b_34314cuda3std6ranges3__45__cpo4swapE - _ZN39_INTERNAL_c0290d4c_4_k_cu_dcd7694b_34314cuda3std3__45__cpo4cendE)
_ZN39_INTERNAL_c0290d4c_4_k_cu_dcd7694b_34314cuda3std3__45__cpo4cendE:
	.zero		1
	.type		_ZN39_INTERNAL_c0290d4c_4_k_cu_dcd7694b_34314cuda3std6ranges3__45__cpo4swapE,@object
	.size		_ZN39_INTERNAL_c0290d4c_4_k_cu_dcd7694b_34314cuda3std6ranges3__45__cpo4swapE,(.L_10 - _ZN39_INTERNAL_c0290d4c_4_k_cu_dcd7694b_34314cuda3std6ranges3__45__cpo4swapE)
_ZN39_INTERNAL_c0290d4c_4_k_cu_dcd7694b_34314cuda3std6ranges3__45__cpo4swapE:
	.zero		1
.L_10:


//--------------------- .nv.constant0._ZN7cutlass13device_kernelINS_4conv6kernel13ConvUniversalINS1_16ConvProblemShapeILNS1_8OperatorE0ELi3EEENS1_10collective14CollectiveConvINS1_47MainloopSm100TmaUmmaWarpSpecializedImplicitGemmILS5_0ELi6ELi3ELi1ELi2EN4cute5tupleIJNSA_1CILi2EEENSC_ILi1EEESE_EEEEENSB_IJNSC_ILi64EEESH_NSB_IJSH_EEEEEENS_10tfloat32_tESK_NSA_8TiledMMAINSA_8MMA_AtomIJNSA_17SM100_MMA_TF32_SSISK_SK_fLi64ELi64ELNSA_4UMMA5MajorE0ELSP_0ELNSO_7ScaleInE0ELSQ_0EEEEEENSA_6LayoutINSB_IJSE_SE_SE_EEENSB_IJNSC_ILi0EEESV_SV_EEEEENSB_IJNSA_10UnderscoreESY_SY_EEEEENS7_6detail27Sm100ImplicitGemmTileTraitsINSA_20SM90_TMA_LOAD_IM2COLENSA_14ComposedLayoutINSA_7SwizzleILi3ELi4ELi3EEENSA_18smem_ptr_flag_bitsILi32EEENST_INSB_IJNSC_ILi8EEENSC_ILi32EEEEEENSB_IJS1A_SE_EEEEEEEvEENS12_INSA_23SM90_TMA_LOAD_MULTICASTES1E_vEEEENS_8epilogue10collective18CollectiveEpilogueINS1J_23Sm100TmaWarpSpecializedILi3ELi2ELi16ELb1ELb0EEEJSJ_NSB_IJNST_ISH_SE_EENST_IS1A_SE_EEEEESK_NSB_IJNSB_IJllllEEESE_SV_EEESK_S1S_NS1J_6fusion15FusionCallbacksIS1N_NS1T_17LinearCombinationISK_fSK_fLNS_15FloatRoundStyleE2EEESJ_S1Q_JEEENSA_5SM1004TMEM4LOAD26SM100_TMEM_LOAD_16dp128b8xES13_S1E_NSA_17SM75_U32x4_LDSM_NENSA_21SM90_TMA_STORE_IM2COLES1E_NSA_17SM90_U32x4_STSM_NENSA_39AutoVectorizingCopyWithAssumedAlignmentILi128EEEEEEvvEEEEvNT_6ParamsE --------------------------
	.section	.nv.constant0._ZN7cutlass13device_kernelINS_4conv6kernel13ConvUniversalINS1_16ConvProblemShapeILNS1_8OperatorE0ELi3EEENS1_10collective14CollectiveConvINS1_47MainloopSm100TmaUmmaWarpSpecializedImplicitGemmILS5_0ELi6ELi3ELi1ELi2EN4cute5tupleIJNSA_1CILi2EEENSC_ILi1EEESE_EEEEENSB_IJNSC_ILi64EEESH_NSB_IJSH_EEEEEENS_10tfloat32_tESK_NSA_8TiledMMAINSA_8MMA_AtomIJNSA_17SM100_MMA_TF32_SSISK_SK_fLi64ELi64ELNSA_4UMMA5MajorE0ELSP_0ELNSO_7ScaleInE0ELSQ_0EEEEEENSA_6LayoutINSB_IJSE_SE_SE_EEENSB_IJNSC_ILi0EEESV_SV_EEEEENSB_IJNSA_10UnderscoreESY_SY_EEEEENS7_6detail27Sm100ImplicitGemmTileTraitsINSA_20SM90_TMA_LOAD_IM2COLENSA_14ComposedLayoutINSA_7SwizzleILi3ELi4ELi3EEENSA_18smem_ptr_flag_bitsILi32EEENST_INSB_IJNSC_ILi8EEENSC_ILi32EEEEEENSB_IJS1A_SE_EEEEEEEvEENS12_INSA_23SM90_TMA_LOAD_MULTICASTES1E_vEEEENS_8epilogue10collective18CollectiveEpilogueINS1J_23Sm100TmaWarpSpecializedILi3ELi2ELi16ELb1ELb0EEEJSJ_NSB_IJNST_ISH_SE_EENST_IS1A_SE_EEEEESK_NSB_IJNSB_IJllllEEESE_SV_EEESK_S1S_NS1J_6fusion15FusionCallbacksIS1N_NS1T_17LinearCombinationISK_fSK_fLNS_15FloatRoundStyleE2EEESJ_S1Q_JEEENSA_5SM1004TMEM4LOAD26SM100_TMEM_LOAD_16dp128b8xES13_S1E_NSA_17SM75_U32x4_LDSM_NENSA_21SM90_TMA_STORE_IM2COLES1E_NSA_17SM90_U32x4_STSM_NENSA_39AutoVectorizingCopyWithAssumedAlignmentILi128EEEEEEvvEEEEvNT_6ParamsE,"a",@progbits
	.sectionflags	@""
	.align	4
.nv.constant0._ZN7cutlass13device_kernelINS_4conv6kernel13ConvUniversalINS1_16ConvProblemShapeILNS1_8OperatorE0ELi3EEENS1_10collective14CollectiveConvINS1_47MainloopSm100TmaUmmaWarpSpecializedImplicitGemmILS5_0ELi6ELi3ELi1ELi2EN4cute5tupleIJNSA_1CILi2EEENSC_ILi1EEESE_EEEEENSB_IJNSC_ILi64EEESH_NSB_IJSH_EEEEEENS_10tfloat32_tESK_NSA_8TiledMMAINSA_8MMA_AtomIJNSA_17SM100_MMA_TF32_SSISK_SK_fLi64ELi64ELNSA_4UMMA5MajorE0ELSP_0ELNSO_7ScaleInE0ELSQ_0EEEEEENSA_6LayoutINSB_IJSE_SE_SE_EEENSB_IJNSC_ILi0EEESV_SV_EEEEENSB_IJNSA_10UnderscoreESY_SY_EEEEENS7_6detail27Sm100ImplicitGemmTileTraitsINSA_20SM90_TMA_LOAD_IM2COLENSA_14ComposedLayoutINSA_7SwizzleILi3ELi4ELi3EEENSA_18smem_ptr_flag_bitsILi32EEENST_INSB_IJNSC_ILi8EEENSC_ILi32EEEEEENSB_IJS1A_SE_EEEEEEEvEENS12_INSA_23SM90_TMA_LOAD_MULTICASTES1E_vEEEENS_8epilogue10collective18CollectiveEpilogueINS1J_23Sm100TmaWarpSpecializedILi3ELi2ELi16ELb1ELb0EEEJSJ_NSB_IJNST_ISH_SE_EENST_IS1A_SE_EEEEESK_NSB_IJNSB_IJllllEEESE_SV_EEESK_S1S_NS1J_6fusion15FusionCallbacksIS1N_NS1T_17LinearCombinationISK_fSK_fLNS_15FloatRoundStyleE2EEESJ_S1Q_JEEENSA_5SM1004TMEM4LOAD26SM100_TMEM_LOAD_16dp128b8xES13_S1E_NSA_17SM75_U32x4_LDSM_NENSA_21SM90_TMA_STORE_IM2COLES1E_NSA_17SM90_U32x4_STSM_NENSA_39AutoVectorizingCopyWithAssumedAlignmentILi128EEEEEEvvEEEEvNT_6ParamsE:
	.zero		3200


//--------------------- SYMBOLS --------------------------

	.type		.nv.reservedSmem.offset0,@object
	.size		.nv.reservedSmem.offset0,0x4
	.type		.nv.reservedSmem.cap,@object
	.size		.nv.reservedSmem.cap,0x4
	.type		__assertfail,@function
